	.target	sm_100a

	.elftype	@"ET_EXEC"


//--------------------- .note.nv.tkinfo           --------------------------
	.section	.note.nv.tkinfo,"",@"SHT_NOTE"
	.sectionflags	@"SHF_NOTE_NV_TKINFO"
	.tkinfo
        /*0018*/ 	.word	0x00000002
        /*0030*/ 	.string	""
        /*0030*/ 	.string	"ptxas"
        /*0030*/ 	.string	"Cuda compilation tools, release 13.0, V13.0.88"
        /*0030*/ 	.string	"Build cuda_13.0.r13.0/compiler.36424714_0"
        /*0030*/ 	.string	"-arch sm_100a -m 64 "



//--------------------- .note.nv.cuinfo           --------------------------
	.section	.note.nv.cuinfo,"",@"SHT_NOTE"
	.sectionflags	@"SHF_NOTE_NV_CUINFO"
        /*0018*/ 	.short	0x0002
        /*001a*/ 	.short	0x0064
        /*001c*/ 	.short	0x0082
	.zero		2


//--------------------- .nv.info                  --------------------------
	.section	.nv.info,"",@"SHT_CUDA_INFO"
	.align	4


	//----- nvinfo : EIATTR_REGCOUNT
	.align		4
        /*0000*/ 	.byte	0x04, 0x2f
        /*0002*/ 	.short	(.L_19 - .L_18)
	.align		4
.L_18:
        /*0004*/ 	.word	index@(_ZN7cutlass13device_kernelINS_4conv6kernel13ConvUniversalINS1_16ConvProblemShapeILNS1_8OperatorE2ELi3EEENS1_10collective14CollectiveConvINS1_47MainloopSm100TmaUmmaWarpSpecializedImplicitGemmILS5_2ELi41ELi3ELi1ELi2EN4cute5tupleIJNSA_1CILi2EEENSC_ILi1EEESE_EEEEENSB_IJNSC_ILi256EEENSB_IJNSC_ILi64EEEEEENSB_IJNSC_ILi32EEEEEEEEENS_12float_e4m3_tESN_NSA_8TiledMMAINSA_8MMA_AtomIJNSA_10MMA_TraitsINSA_25SM100_MMA_F8F6F4_2x1SM_SSEJSN_SN_fSH_SI_NSA_17integral_constantINSA_4UMMA5MajorELSU_1EEESV_NSS_INST_7ScaleInELSW_0EEESX_EEEEEENSA_6LayoutINSB_IJSE_SE_SE_EEENSB_IJNSC_ILi0EEES12_S12_EEEEENSB_IJNSA_10UnderscoreES15_S15_EEEEENS7_6detail27Sm100ImplicitGemmTileTraitsINSA_18SM100_TMA_2SM_LOADENSA_14ComposedLayoutINSA_7SwizzleILi3ELi4ELi3EEENSA_18smem_ptr_flag_bitsILi8EEENS10_INSB_IJNSC_ILi128EEENSC_ILi8EEEEEENSB_IJSE_S1G_EEEEEEEvEENS19_INSA_25SM100_TMA_2SM_LOAD_IM2COLENS1B_INS1C_ILi1ELi4ELi3EEES1F_NS10_INSB_IJSK_S1H_EEENSB_IJSE_SK_EEEEEEEvEEEENS_8epilogue10collective18CollectiveEpilogueINS1V_23Sm100TmaWarpSpecializedILi1ELi1ELi64ELb0ELb0EEEJNSB_IJS1G_SJ_SL_EEENSB_IJNS10_IS1G_SE_EENS10_ISI_SE_EEEEESN_NSB_IJlNSB_IJSE_lllEEES12_EEESN_S25_NS1V_6fusion15FusionCallbacksIS1Z_NS26_17LinearCombinationISN_fSN_fLNS_15FloatRoundStyleE2EEES20_S23_JEEENSA_5SM1004TMEM4LOAD26SM100_TMEM_LOAD_32dp32b64xENSA_13SM90_TMA_LOADENS1B_INS1C_ILi2ELi4ELi3EEES1F_NS10_INSB_IJS1H_SI_EEENSB_IJSI_SE_EEEEEEENSA_39AutoVectorizingCopyWithAssumedAlignmentILi128EEENSA_14SM90_TMA_STOREES2L_S2N_S2N_EEEvvEEEEvNT_6ParamsE)
        /*0008*/ 	.word	0x0000009a


	//----- nvinfo : EIATTR_FRAME_SIZE
	.align		4
.L_19:
        /*000c*/ 	.byte	0x04, 0x11
        /*000e*/ 	.short	(.L_21 - .L_20)
	.align		4
.L_20:
        /*0010*/ 	.word	index@($__internal_2_$__cuda_sm10x_tcgen05_guardrail_trap_unallocated_columns_being_dealloced)
        /*0014*/ 	.word	0x00000008


	//----- nvinfo : EIATTR_FRAME_SIZE
	.align		4
.L_21:
        /*0018*/ 	.byte	0x04, 0x11
        /*001a*/ 	.short	(.L_23 - .L_22)
	.align		4
.L_22:
        /*001c*/ 	.word	index@($__internal_1_$__cuda_sm10x_tcgen05_guardrail_trap_phase_invalid_during_alloc)
        /*0020*/ 	.word	0x00000008


	//----- nvinfo : EIATTR_FRAME_SIZE
	.align		4
.L_23:
        /*0024*/ 	.byte	0x04, 0x11
        /*0026*/ 	.short	(.L_25 - .L_24)
	.align		4
.L_24:
        /*0028*/ 	.word	index@($__internal_0_$__cuda_sm10x_tcgen05_guardrail_trap_col_being_dealloced_not_returned_by_alloc)
        /*002c*/ 	.word	0x00000008


	//----- nvinfo : EIATTR_FRAME_SIZE
	.align		4
.L_25:
        /*0030*/ 	.byte	0x04, 0x11
        /*0032*/ 	.short	(.L_27 - .L_26)
	.align		4
.L_26:
        /*0034*/ 	.word	index@(_ZN7cutlass13device_kernelINS_4conv6kernel13ConvUniversalINS1_16ConvProblemShapeILNS1_8OperatorE2ELi3EEENS1_10collective14CollectiveConvINS1_47MainloopSm100TmaUmmaWarpSpecializedImplicitGemmILS5_2ELi41ELi3ELi1ELi2EN4cute5tupleIJNSA_1CILi2EEENSC_ILi1EEESE_EEEEENSB_IJNSC_ILi256EEENSB_IJNSC_ILi64EEEEEENSB_IJNSC_ILi32EEEEEEEEENS_12float_e4m3_tESN_NSA_8TiledMMAINSA_8MMA_AtomIJNSA_10MMA_TraitsINSA_25SM100_MMA_F8F6F4_2x1SM_SSEJSN_SN_fSH_SI_NSA_17integral_constantINSA_4UMMA5MajorELSU_1EEESV_NSS_INST_7ScaleInELSW_0EEESX_EEEEEENSA_6LayoutINSB_IJSE_SE_SE_EEENSB_IJNSC_ILi0EEES12_S12_EEEEENSB_IJNSA_10UnderscoreES15_S15_EEEEENS7_6detail27Sm100ImplicitGemmTileTraitsINSA_18SM100_TMA_2SM_LOADENSA_14ComposedLayoutINSA_7SwizzleILi3ELi4ELi3EEENSA_18smem_ptr_flag_bitsILi8EEENS10_INSB_IJNSC_ILi128EEENSC_ILi8EEEEEENSB_IJSE_S1G_EEEEEEEvEENS19_INSA_25SM100_TMA_2SM_LOAD_IM2COLENS1B_INS1C_ILi1ELi4ELi3EEES1F_NS10_INSB_IJSK_S1H_EEENSB_IJSE_SK_EEEEEEEvEEEENS_8epilogue10collective18CollectiveEpilogueINS1V_23Sm100TmaWarpSpecializedILi1ELi1ELi64ELb0ELb0EEEJNSB_IJS1G_SJ_SL_EEENSB_IJNS10_IS1G_SE_EENS10_ISI_SE_EEEEESN_NSB_IJlNSB_IJSE_lllEEES12_EEESN_S25_NS1V_6fusion15FusionCallbacksIS1Z_NS26_17LinearCombinationISN_fSN_fLNS_15FloatRoundStyleE2EEES20_S23_JEEENSA_5SM1004TMEM4LOAD26SM100_TMEM_LOAD_32dp32b64xENSA_13SM90_TMA_LOADENS1B_INS1C_ILi2ELi4ELi3EEES1F_NS10_INSB_IJS1H_SI_EEENSB_IJSI_SE_EEEEEEENSA_39AutoVectorizingCopyWithAssumedAlignmentILi128EEENSA_14SM90_TMA_STOREES2L_S2N_S2N_EEEvvEEEEvNT_6ParamsE)
        /*0038*/ 	.word	0x00000008


	//----- nvinfo : EIATTR_MIN_STACK_SIZE
	.align		4
.L_27:
        /*003c*/ 	.byte	0x04, 0x12
        /*003e*/ 	.short	(.L_29 - .L_28)
	.align		4
.L_28:
        /*0040*/ 	.word	index@(_ZN7cutlass13device_kernelINS_4conv6kernel13ConvUniversalINS1_16ConvProblemShapeILNS1_8OperatorE2ELi3EEENS1_10collective14CollectiveConvINS1_47MainloopSm100TmaUmmaWarpSpecializedImplicitGemmILS5_2ELi41ELi3ELi1ELi2EN4cute5tupleIJNSA_1CILi2EEENSC_ILi1EEESE_EEEEENSB_IJNSC_ILi256EEENSB_IJNSC_ILi64EEEEEENSB_IJNSC_ILi32EEEEEEEEENS_12float_e4m3_tESN_NSA_8TiledMMAINSA_8MMA_AtomIJNSA_10MMA_TraitsINSA_25SM100_MMA_F8F6F4_2x1SM_SSEJSN_SN_fSH_SI_NSA_17integral_constantINSA_4UMMA5MajorELSU_1EEESV_NSS_INST_7ScaleInELSW_0EEESX_EEEEEENSA_6LayoutINSB_IJSE_SE_SE_EEENSB_IJNSC_ILi0EEES12_S12_EEEEENSB_IJNSA_10UnderscoreES15_S15_EEEEENS7_6detail27Sm100ImplicitGemmTileTraitsINSA_18SM100_TMA_2SM_LOADENSA_14ComposedLayoutINSA_7SwizzleILi3ELi4ELi3EEENSA_18smem_ptr_flag_bitsILi8EEENS10_INSB_IJNSC_ILi128EEENSC_ILi8EEEEEENSB_IJSE_S1G_EEEEEEEvEENS19_INSA_25SM100_TMA_2SM_LOAD_IM2COLENS1B_INS1C_ILi1ELi4ELi3EEES1F_NS10_INSB_IJSK_S1H_EEENSB_IJSE_SK_EEEEEEEvEEEENS_8epilogue10collective18CollectiveEpilogueINS1V_23Sm100TmaWarpSpecializedILi1ELi1ELi64ELb0ELb0EEEJNSB_IJS1G_SJ_SL_EEENSB_IJNS10_IS1G_SE_EENS10_ISI_SE_EEEEESN_NSB_IJlNSB_IJSE_lllEEES12_EEESN_S25_NS1V_6fusion15FusionCallbacksIS1Z_NS26_17LinearCombinationISN_fSN_fLNS_15FloatRoundStyleE2EEES20_S23_JEEENSA_5SM1004TMEM4LOAD26SM100_TMEM_LOAD_32dp32b64xENSA_13SM90_TMA_LOADENS1B_INS1C_ILi2ELi4ELi3EEES1F_NS10_INSB_IJS1H_SI_EEENSB_IJSI_SE_EEEEEEENSA_39AutoVectorizingCopyWithAssumedAlignmentILi128EEENSA_14SM90_TMA_STOREES2L_S2N_S2N_EEEvvEEEEvNT_6ParamsE)
        /*0044*/ 	.word	0x00000008
.L_29:


//--------------------- .nv.compat                --------------------------
	.section	.nv.compat,"",@"SHT_CUDA_COMPAT_INFO"
	.align	4
        /*0000*/ 	.byte	0x02, 0x09, 0x01, 0x00, 0x02, 0x02, 0x02, 0x00, 0x02, 0x05, 0x05, 0x00, 0x03, 0x07, 0x01, 0x01
        /*0010*/ 	.byte	0x02, 0x03, 0x01, 0x00, 0x02, 0x06, 0x01, 0x00, 0x04, 0x0b, 0x08, 0x00, 0x09, 0x00, 0x00, 0x00
        /*0020*/ 	.byte	0x00, 0x00, 0x00, 0x00


//--------------------- .nv.info._ZN7cutlass13device_kernelINS_4conv6kernel13ConvUniversalINS1_16ConvProblemShapeILNS1_8OperatorE2ELi3EEENS1_10collective14CollectiveConvINS1_47MainloopSm100TmaUmmaWarpSpecializedImplicitGemmILS5_2ELi41ELi3ELi1ELi2EN4cute5tupleIJNSA_1CILi2EEENSC_ILi1EEESE_EEEEENSB_IJNSC_ILi256EEENSB_IJNSC_ILi64EEEEEENSB_IJNSC_ILi32EEEEEEEEENS_12float_e4m3_tESN_NSA_8TiledMMAINSA_8MMA_AtomIJNSA_10MMA_TraitsINSA_25SM100_MMA_F8F6F4_2x1SM_SSEJSN_SN_fSH_SI_NSA_17integral_constantINSA_4UMMA5MajorELSU_1EEESV_NSS_INST_7ScaleInELSW_0EEESX_EEEEEENSA_6LayoutINSB_IJSE_SE_SE_EEENSB_IJNSC_ILi0EEES12_S12_EEEEENSB_IJNSA_10UnderscoreES15_S15_EEEEENS7_6detail27Sm100ImplicitGemmTileTraitsINSA_18SM100_TMA_2SM_LOADENSA_14ComposedLayoutINSA_7SwizzleILi3ELi4ELi3EEENSA_18smem_ptr_flag_bitsILi8EEENS10_INSB_IJNSC_ILi128EEENSC_ILi8EEEEEENSB_IJSE_S1G_EEEEEEEvEENS19_INSA_25SM100_TMA_2SM_LOAD_IM2COLENS1B_INS1C_ILi1ELi4ELi3EEES1F_NS10_INSB_IJSK_S1H_EEENSB_IJSE_SK_EEEEEEEvEEEENS_8epilogue10collective18CollectiveEpilogueINS1V_23Sm100TmaWarpSpecializedILi1ELi1ELi64ELb0ELb0EEEJNSB_IJS1G_SJ_SL_EEENSB_IJNS10_IS1G_SE_EENS10_ISI_SE_EEEEESN_NSB_IJlNSB_IJSE_lllEEES12_EEESN_S25_NS1V_6fusion15FusionCallbacksIS1Z_NS26_17LinearCombinationISN_fSN_fLNS_15FloatRoundStyleE2EEES20_S23_JEEENSA_5SM1004TMEM4LOAD26SM100_TMEM_LOAD_32dp32b64xENSA_13SM90_TMA_LOADENS1B_INS1C_ILi2ELi4ELi3EEES1F_NS10_INSB_IJS1H_SI_EEENSB_IJSI_SE_EEEEEEENSA_39AutoVectorizingCopyWithAssumedAlignmentILi128EEENSA_14SM90_TMA_STOREES2L_S2N_S2N_EEEvvEEEEvNT_6ParamsE --------------------------
	.section	.nv.info._ZN7cutlass13device_kernelINS_4conv6kernel13ConvUniversalINS1_16ConvProblemShapeILNS1_8OperatorE2ELi3EEENS1_10collective14CollectiveConvINS1_47MainloopSm100TmaUmmaWarpSpecializedImplicitGemmILS5_2ELi41ELi3ELi1ELi2EN4cute5tupleIJNSA_1CILi2EEENSC_ILi1EEESE_EEEEENSB_IJNSC_ILi256EEENSB_IJNSC_ILi64EEEEEENSB_IJNSC_ILi32EEEEEEEEENS_12float_e4m3_tESN_NSA_8TiledMMAINSA_8MMA_AtomIJNSA_10MMA_TraitsINSA_25SM100_MMA_F8F6F4_2x1SM_SSEJSN_SN_fSH_SI_NSA_17integral_constantINSA_4UMMA5MajorELSU_1EEESV_NSS_INST_7ScaleInELSW_0EEESX_EEEEEENSA_6LayoutINSB_IJSE_SE_SE_EEENSB_IJNSC_ILi0EEES12_S12_EEEEENSB_IJNSA_10UnderscoreES15_S15_EEEEENS7_6detail27Sm100ImplicitGemmTileTraitsINSA_18SM100_TMA_2SM_LOADENSA_14ComposedLayoutINSA_7SwizzleILi3ELi4ELi3EEENSA_18smem_ptr_flag_bitsILi8EEENS10_INSB_IJNSC_ILi128EEENSC_ILi8EEEEEENSB_IJSE_S1G_EEEEEEEvEENS19_INSA_25SM100_TMA_2SM_LOAD_IM2COLENS1B_INS1C_ILi1ELi4ELi3EEES1F_NS10_INSB_IJSK_S1H_EEENSB_IJSE_SK_EEEEEEEvEEEENS_8epilogue10collective18CollectiveEpilogueINS1V_23Sm100TmaWarpSpecializedILi1ELi1ELi64ELb0ELb0EEEJNSB_IJS1G_SJ_SL_EEENSB_IJNS10_IS1G_SE_EENS10_ISI_SE_EEEEESN_NSB_IJlNSB_IJSE_lllEEES12_EEESN_S25_NS1V_6fusion15FusionCallbacksIS1Z_NS26_17LinearCombinationISN_fSN_fLNS_15FloatRoundStyleE2EEES20_S23_JEEENSA_5SM1004TMEM4LOAD26SM100_TMEM_LOAD_32dp32b64xENSA_13SM90_TMA_LOADENS1B_INS1C_ILi2ELi4ELi3EEES1F_NS10_INSB_IJS1H_SI_EEENSB_IJSI_SE_EEEEEEENSA_39AutoVectorizingCopyWithAssumedAlignmentILi128EEENSA_14SM90_TMA_STOREES2L_S2N_S2N_EEEvvEEEEvNT_6ParamsE,"",@"SHT_CUDA_INFO"
	.sectionflags	@""
	.align	4


	//----- nvinfo : EIATTR_CUDA_API_VERSION
	.align		4
        /*0000*/ 	.byte	0x04, 0x37
        /*0002*/ 	.short	(.L_31 - .L_30)
.L_30:
        /*0004*/ 	.word	0x00000082


	//----- nvinfo : EIATTR_KPARAM_INFO
	.align		4
.L_31:
        /*0008*/ 	.byte	0x04, 0x17
        /*000a*/ 	.short	(.L_33 - .L_32)
.L_32:
        /*000c*/ 	.word	0x00000000
        /*0010*/ 	.short	0x0000
        /*0012*/ 	.short	0x0000
        /*0014*/ 	.byte	0x00, 0xf0, 0x01, 0x24


	//----- nvinfo : EIATTR_AT_ENTRY_FRAGMENTS
	.align		4
.L_33:
        /*0018*/ 	.byte	0x04, 0x4f
        /*001a*/ 	.short	(.L_35 - .L_34)


	//   ....[0]....
.L_34:
        /*001c*/ 	.word	0x00000007


	//----- nvinfo : EIATTR_RESERVED_SMEM_USED
	.align		4
.L_35:
        /*0020*/ 	.byte	0x01, 0x41
	.zero		2


	//----- nvinfo : EIATTR_SPARSE_MMA_MASK
	.align		4
        /*0024*/ 	.byte	0x03, 0x50
        /*0026*/ 	.short	0x0000


	//----- nvinfo : EIATTR_TCGEN05_2CTA_USED
	.align		4
        /*0028*/ 	.byte	0x01, 0x52
	.zero		2


	//----- nvinfo : EIATTR_MAXREG_COUNT
	.align		4
        /*002c*/ 	.byte	0x03, 0x1b
        /*002e*/ 	.short	0x00ff


	//----- nvinfo : EIATTR_NUM_BARRIERS
	.align		4
        /*0030*/ 	.byte	0x02, 0x4c
        /*0032*/ 	.byte	0x07
	.zero		1


	//----- nvinfo : EIATTR_EXTERNS
	.align		4
        /*0034*/ 	.byte	0x04, 0x0f
        /*0036*/ 	.short	(.L_37 - .L_36)


	//   ....[0]....
	.align		4
.L_36:
        /*0038*/ 	.word	index@(__assertfail)


	//----- nvinfo : EIATTR_MERCURY_ISA_VERSION
	.align		4
.L_37:
        /*003c*/ 	.byte	0x03, 0x5f
        /*003e*/ 	.short	0x0101


	//----- nvinfo : EIATTR_INT_WARP_WIDE_INSTR_OFFSETS
	.align		4
        /*0040*/ 	.byte	0x04, 0x31
        /*0042*/ 	.short	(.L_39 - .L_38)


	//   ....[0]....
.L_38:
        /*0044*/ 	.word	0x000010c0


	//   ....[1]....
        /*0048*/ 	.word	0x00001170


	//   ....[2]....
        /*004c*/ 	.word	0x000061e0


	//   ....[3]....
        /*0050*/ 	.word	0x00006200


	//   ....[4]....
        /*0054*/ 	.word	0x00006230


	//----- nvinfo : EIATTR_COOP_GROUP_MASK_REGIDS
	.align		4
.L_39:
        /*0058*/ 	.byte	0x04, 0x29
        /*005a*/ 	.short	(.L_41 - .L_40)


	//   ....[0]....
.L_40:
        /*005c*/ 	.word	0xffffffff


	//   ....[1]....
        /*0060*/ 	.word	0xffffffff


	//   ....[2]....
        /*0064*/ 	.word	0xffffffff


	//   ....[3]....
        /*0068*/ 	.word	0xffffffff


	//   ....[4]....
        /*006c*/ 	.word	0xffffffff


	//   ....[5]....
        /*0070*/ 	.word	0xffffffff


	//   ....[6]....
        /*0074*/ 	.word	0xffffffff


	//   ....[7]....
        /*0078*/ 	.word	0xffffffff


	//   ....[8]....
        /*007c*/ 	.word	0xffffffff


	//   ....[9]....
        /*0080*/ 	.word	0xffffffff


	//   ....[10]....
        /*0084*/ 	.word	0xffffffff


	//   ....[11]....
        /*0088*/ 	.word	0xffffffff


	//   ....[12]....
        /*008c*/ 	.word	0xffffffff


	//----- nvinfo : EIATTR_COOP_GROUP_INSTR_OFFSETS
	.align		4
.L_41:
        /*0090*/ 	.byte	0x04, 0x28
        /*0092*/ 	.short	(.L_43 - .L_42)


	//   ....[0]....
.L_42:
        /*0094*/ 	.word	0x000000d0


	//   ....[1]....
        /*0098*/ 	.word	0x00000540


	//   ....[2]....
        /*009c*/ 	.word	0x00000bb0


	//   ....[3]....
        /*00a0*/ 	.word	0x00000cf0


	//   ....[4]....
        /*00a4*/ 	.word	0x00000df0


	//   ....[5]....
        /*00a8*/ 	.word	0x00000f40


	//   ....[6]....
        /*00ac*/ 	.word	0x000011e0


	//   ....[7]....
        /*00b0*/ 	.word	0x00002f20


	//   ....[8]....
        /*00b4*/ 	.word	0x00005260


	//   ....[9]....
        /*00b8*/ 	.word	0x00005730


	//   ....[10]....
        /*00bc*/ 	.word	0x00005760


	//   ....[11]....
        /*00c0*/ 	.word	0x000060f0


	//   ....[12]....
        /*00c4*/ 	.word	0x00006300


	//----- nvinfo : EIATTR_VRC_CTA_INIT_COUNT
	.align		4
.L_43:
        /*00c8*/ 	.byte	0x02, 0x4a
        /*00ca*/ 	.byte	0x80
	.zero		1


	//----- nvinfo : EIATTR_SYSCALL_OFFSETS
	.align		4
        /*00cc*/ 	.byte	0x04, 0x46
        /*00ce*/ 	.short	(.L_45 - .L_44)


	//   ....[0]....
.L_44:
        /*00d0*/ 	.word	0x00008060


	//   ....[1]....
        /*00d4*/ 	.word	0x000081a0


	//   ....[2]....
        /*00d8*/ 	.word	0x00008980


	//----- nvinfo : EIATTR_MBARRIER_INSTR_OFFSETS
	.align		4
.L_45:
        /*00dc*/ 	.byte	0x04, 0x39
        /*00de*/ 	.short	(.L_47 - .L_46)


	//   ....[0]....
.L_46:
        /*00e0*/ 	.word	0x00000670
        /*00e4*/ 	.word	0x000000ff
        /*00e8*/ 	.word	0x00000000
        /*00ec*/ 	.short	0x0100
        /*00ee*/ 	.byte	0x04
	.zero		1


	//   ....[1]....
        /*00f0*/ 	.word	0x00000680
        /*00f4*/ 	.word	0x000000ff
        /*00f8*/ 	.word	0x00000148
        /*00fc*/ 	.short	0x0100
        /*00fe*/ 	.byte	0x04
	.zero		1


	//   ....[2]....
        /*0100*/ 	.word	0x00000690
        /*0104*/ 	.word	0x000000ff
        /*0108*/ 	.word	0x00000008
        /*010c*/ 	.short	0x0100
        /*010e*/ 	.byte	0x04
	.zero		1


	//   ....[3]....
        /*0110*/ 	.word	0x000006a0
        /*0114*/ 	.word	0x000000ff
        /*0118*/ 	.word	0x00000150
        /*011c*/ 	.short	0x0100
        /*011e*/ 	.byte	0x04
	.zero		1


	//   ....[4]....
        /*0120*/ 	.word	0x000006b0
        /*0124*/ 	.word	0x000000ff
        /*0128*/ 	.word	0x00000010
        /*012c*/ 	.short	0x0100
        /*012e*/ 	.byte	0x04
	.zero		1


	//   ....[5]....
        /*0130*/ 	.word	0x000006c0
        /*0134*/ 	.word	0x000000ff
        /*0138*/ 	.word	0x00000158
        /*013c*/ 	.short	0x0100
        /*013e*/ 	.byte	0x04
	.zero		1


	//   ....[6]....
        /*0140*/ 	.word	0x000006d0
        /*0144*/ 	.word	0x000000ff
        /*0148*/ 	.word	0x00000018
        /*014c*/ 	.short	0x0100
        /*014e*/ 	.byte	0x04
	.zero		1


	//   ....[7]....
        /*0150*/ 	.word	0x000006e0
        /*0154*/ 	.word	0x000000ff
        /*0158*/ 	.word	0x00000160
        /*015c*/ 	.short	0x0100
        /*015e*/ 	.byte	0x04
	.zero		1


	//   ....[8]....
        /*0160*/ 	.word	0x000006f0
        /*0164*/ 	.word	0x000000ff
        /*0168*/ 	.word	0x00000020
        /*016c*/ 	.short	0x0100
        /*016e*/ 	.byte	0x04
	.zero		1


	//   ....[9]....
        /*0170*/ 	.word	0x00000700
        /*0174*/ 	.word	0x000000ff
        /*0178*/ 	.word	0x00000168
        /*017c*/ 	.short	0x0100
        /*017e*/ 	.byte	0x04
	.zero		1


	//   ....[10]....
        /*0180*/ 	.word	0x00000710
        /*0184*/ 	.word	0x000000ff
        /*0188*/ 	.word	0x00000028
        /*018c*/ 	.short	0x0100
        /*018e*/ 	.byte	0x04
	.zero		1


	//   ....[11]....
        /*0190*/ 	.word	0x00000720
        /*0194*/ 	.word	0x000000ff
        /*0198*/ 	.word	0x00000170
        /*019c*/ 	.short	0x0100
        /*019e*/ 	.byte	0x04
	.zero		1


	//   ....[12]....
        /*01a0*/ 	.word	0x00000730
        /*01a4*/ 	.word	0x000000ff
        /*01a8*/ 	.word	0x00000030
        /*01ac*/ 	.short	0x0100
        /*01ae*/ 	.byte	0x04
	.zero		1


	//   ....[13]....
        /*01b0*/ 	.word	0x00000740
        /*01b4*/ 	.word	0x000000ff
        /*01b8*/ 	.word	0x00000178
        /*01bc*/ 	.short	0x0100
        /*01be*/ 	.byte	0x04
	.zero		1


	//   ....[14]....
        /*01c0*/ 	.word	0x00000750
        /*01c4*/ 	.word	0x000000ff
        /*01c8*/ 	.word	0x00000038
        /*01cc*/ 	.short	0x0100
        /*01ce*/ 	.byte	0x04
	.zero		1


	//   ....[15]....
        /*01d0*/ 	.word	0x00000760
        /*01d4*/ 	.word	0x000000ff
        /*01d8*/ 	.word	0x00000180
        /*01dc*/ 	.short	0x0100
        /*01de*/ 	.byte	0x04
	.zero		1


	//   ....[16]....
        /*01e0*/ 	.word	0x00000770
        /*01e4*/ 	.word	0x000000ff
        /*01e8*/ 	.word	0x00000040
        /*01ec*/ 	.short	0x0100
        /*01ee*/ 	.byte	0x04
	.zero		1


	//   ....[17]....
        /*01f0*/ 	.word	0x00000780
        /*01f4*/ 	.word	0x000000ff
        /*01f8*/ 	.word	0x00000188
        /*01fc*/ 	.short	0x0100
        /*01fe*/ 	.byte	0x04
	.zero		1


	//   ....[18]....
        /*0200*/ 	.word	0x00000790
        /*0204*/ 	.word	0x000000ff
        /*0208*/ 	.word	0x00000048
        /*020c*/ 	.short	0x0100
        /*020e*/ 	.byte	0x04
	.zero		1


	//   ....[19]....
        /*0210*/ 	.word	0x000007a0
        /*0214*/ 	.word	0x000000ff
        /*0218*/ 	.word	0x00000190
        /*021c*/ 	.short	0x0100
        /*021e*/ 	.byte	0x04
	.zero		1


	//   ....[20]....
        /*0220*/ 	.word	0x000007b0
        /*0224*/ 	.word	0x000000ff
        /*0228*/ 	.word	0x00000050
        /*022c*/ 	.short	0x0100
        /*022e*/ 	.byte	0x04
	.zero		1


	//   ....[21]....
        /*0230*/ 	.word	0x000007c0
        /*0234*/ 	.word	0x000000ff
        /*0238*/ 	.word	0x00000198
        /*023c*/ 	.short	0x0100
        /*023e*/ 	.byte	0x04
	.zero		1


	//   ....[22]....
        /*0240*/ 	.word	0x000007d0
        /*0244*/ 	.word	0x000000ff
        /*0248*/ 	.word	0x00000058
        /*024c*/ 	.short	0x0100
        /*024e*/ 	.byte	0x04
	.zero		1


	//   ....[23]....
        /*0250*/ 	.word	0x000007e0
        /*0254*/ 	.word	0x000000ff
        /*0258*/ 	.word	0x000001a0
        /*025c*/ 	.short	0x0100
        /*025e*/ 	.byte	0x04
	.zero		1


	//   ....[24]....
        /*0260*/ 	.word	0x000007f0
        /*0264*/ 	.word	0x000000ff
        /*0268*/ 	.word	0x00000060
        /*026c*/ 	.short	0x0100
        /*026e*/ 	.byte	0x04
	.zero		1


	//   ....[25]....
        /*0270*/ 	.word	0x00000800
        /*0274*/ 	.word	0x000000ff
        /*0278*/ 	.word	0x000001a8
        /*027c*/ 	.short	0x0100
        /*027e*/ 	.byte	0x04
	.zero		1


	//   ....[26]....
        /*0280*/ 	.word	0x00000810
        /*0284*/ 	.word	0x000000ff
        /*0288*/ 	.word	0x00000068
        /*028c*/ 	.short	0x0100
        /*028e*/ 	.byte	0x04
	.zero		1


	//   ....[27]....
        /*0290*/ 	.word	0x00000820
        /*0294*/ 	.word	0x000000ff
        /*0298*/ 	.word	0x000001b0
        /*029c*/ 	.short	0x0100
        /*029e*/ 	.byte	0x04
	.zero		1


	//   ....[28]....
        /*02a0*/ 	.word	0x00000830
        /*02a4*/ 	.word	0x000000ff
        /*02a8*/ 	.word	0x00000070
        /*02ac*/ 	.short	0x0100
        /*02ae*/ 	.byte	0x04
	.zero		1


	//   ....[29]....
        /*02b0*/ 	.word	0x00000840
        /*02b4*/ 	.word	0x000000ff
        /*02b8*/ 	.word	0x000001b8
        /*02bc*/ 	.short	0x0100
        /*02be*/ 	.byte	0x04
	.zero		1


	//   ....[30]....
        /*02c0*/ 	.word	0x00000850
        /*02c4*/ 	.word	0x000000ff
        /*02c8*/ 	.word	0x00000078
        /*02cc*/ 	.short	0x0100
        /*02ce*/ 	.byte	0x04
	.zero		1


	//   ....[31]....
        /*02d0*/ 	.word	0x00000860
        /*02d4*/ 	.word	0x000000ff
        /*02d8*/ 	.word	0x000001c0
        /*02dc*/ 	.short	0x0100
        /*02de*/ 	.byte	0x04
	.zero		1


	//   ....[32]....
        /*02e0*/ 	.word	0x00000870
        /*02e4*/ 	.word	0x000000ff
        /*02e8*/ 	.word	0x00000080
        /*02ec*/ 	.short	0x0100
        /*02ee*/ 	.byte	0x04
	.zero		1


	//   ....[33]....
        /*02f0*/ 	.word	0x00000880
        /*02f4*/ 	.word	0x000000ff
        /*02f8*/ 	.word	0x000001c8
        /*02fc*/ 	.short	0x0100
        /*02fe*/ 	.byte	0x04
	.zero		1


	//   ....[34]....
        /*0300*/ 	.word	0x00000890
        /*0304*/ 	.word	0x000000ff
        /*0308*/ 	.word	0x00000088
        /*030c*/ 	.short	0x0100
        /*030e*/ 	.byte	0x04
	.zero		1


	//   ....[35]....
        /*0310*/ 	.word	0x000008a0
        /*0314*/ 	.word	0x000000ff
        /*0318*/ 	.word	0x000001d0
        /*031c*/ 	.short	0x0100
        /*031e*/ 	.byte	0x04
	.zero		1


	//   ....[36]....
        /*0320*/ 	.word	0x000008b0
        /*0324*/ 	.word	0x000000ff
        /*0328*/ 	.word	0x00000090
        /*032c*/ 	.short	0x0100
        /*032e*/ 	.byte	0x04
	.zero		1


	//   ....[37]....
        /*0330*/ 	.word	0x000008c0
        /*0334*/ 	.word	0x000000ff
        /*0338*/ 	.word	0x000001d8
        /*033c*/ 	.short	0x0100
        /*033e*/ 	.byte	0x04
	.zero		1


	//   ....[38]....
        /*0340*/ 	.word	0x000008d0
        /*0344*/ 	.word	0x000000ff
        /*0348*/ 	.word	0x00000098
        /*034c*/ 	.short	0x0100
        /*034e*/ 	.byte	0x04
	.zero		1


	//   ....[39]....
        /*0350*/ 	.word	0x000008e0
        /*0354*/ 	.word	0x000000ff
        /*0358*/ 	.word	0x000001e0
        /*035c*/ 	.short	0x0100
        /*035e*/ 	.byte	0x04
	.zero		1


	//   ....[40]....
        /*0360*/ 	.word	0x000008f0
        /*0364*/ 	.word	0x000000ff
        /*0368*/ 	.word	0x000000a0
        /*036c*/ 	.short	0x0100
        /*036e*/ 	.byte	0x04
	.zero		1


	//   ....[41]....
        /*0370*/ 	.word	0x00000900
        /*0374*/ 	.word	0x000000ff
        /*0378*/ 	.word	0x000001e8
        /*037c*/ 	.short	0x0100
        /*037e*/ 	.byte	0x04
	.zero		1


	//   ....[42]....
        /*0380*/ 	.word	0x00000910
        /*0384*/ 	.word	0x000000ff
        /*0388*/ 	.word	0x000000a8
        /*038c*/ 	.short	0x0100
        /*038e*/ 	.byte	0x04
	.zero		1


	//   ....[43]....
        /*0390*/ 	.word	0x00000920
        /*0394*/ 	.word	0x000000ff
        /*0398*/ 	.word	0x000001f0
        /*039c*/ 	.short	0x0100
        /*039e*/ 	.byte	0x04
	.zero		1


	//   ....[44]....
        /*03a0*/ 	.word	0x00000930
        /*03a4*/ 	.word	0x000000ff
        /*03a8*/ 	.word	0x000000b0
        /*03ac*/ 	.short	0x0100
        /*03ae*/ 	.byte	0x04
	.zero		1


	//   ....[45]....
        /*03b0*/ 	.word	0x00000940
        /*03b4*/ 	.word	0x000000ff
        /*03b8*/ 	.word	0x000001f8
        /*03bc*/ 	.short	0x0100
        /*03be*/ 	.byte	0x04
	.zero		1


	//   ....[46]....
        /*03c0*/ 	.word	0x00000950
        /*03c4*/ 	.word	0x000000ff
        /*03c8*/ 	.word	0x000000b8
        /*03cc*/ 	.short	0x0100
        /*03ce*/ 	.byte	0x04
	.zero		1


	//   ....[47]....
        /*03d0*/ 	.word	0x00000960
        /*03d4*/ 	.word	0x000000ff
        /*03d8*/ 	.word	0x00000200
        /*03dc*/ 	.short	0x0100
        /*03de*/ 	.byte	0x04
	.zero		1


	//   ....[48]....
        /*03e0*/ 	.word	0x00000970
        /*03e4*/ 	.word	0x000000ff
        /*03e8*/ 	.word	0x000000c0
        /*03ec*/ 	.short	0x0100
        /*03ee*/ 	.byte	0x04
	.zero		1


	//   ....[49]....
        /*03f0*/ 	.word	0x00000980
        /*03f4*/ 	.word	0x000000ff
        /*03f8*/ 	.word	0x00000208
        /*03fc*/ 	.short	0x0100
        /*03fe*/ 	.byte	0x04
	.zero		1


	//   ....[50]....
        /*0400*/ 	.word	0x00000990
        /*0404*/ 	.word	0x000000ff
        /*0408*/ 	.word	0x000000c8
        /*040c*/ 	.short	0x0100
        /*040e*/ 	.byte	0x04
	.zero		1


	//   ....[51]....
        /*0410*/ 	.word	0x000009a0
        /*0414*/ 	.word	0x000000ff
        /*0418*/ 	.word	0x00000210
        /*041c*/ 	.short	0x0100
        /*041e*/ 	.byte	0x04
	.zero		1


	//   ....[52]....
        /*0420*/ 	.word	0x000009b0
        /*0424*/ 	.word	0x000000ff
        /*0428*/ 	.word	0x000000d0
        /*042c*/ 	.short	0x0100
        /*042e*/ 	.byte	0x04
	.zero		1


	//   ....[53]....
        /*0430*/ 	.word	0x000009c0
        /*0434*/ 	.word	0x000000ff
        /*0438*/ 	.word	0x00000218
        /*043c*/ 	.short	0x0100
        /*043e*/ 	.byte	0x04
	.zero		1


	//   ....[54]....
        /*0440*/ 	.word	0x000009d0
        /*0444*/ 	.word	0x000000ff
        /*0448*/ 	.word	0x000000d8
        /*044c*/ 	.short	0x0100
        /*044e*/ 	.byte	0x04
	.zero		1


	//   ....[55]....
        /*0450*/ 	.word	0x000009e0
        /*0454*/ 	.word	0x000000ff
        /*0458*/ 	.word	0x00000220
        /*045c*/ 	.short	0x0100
        /*045e*/ 	.byte	0x04
	.zero		1


	//   ....[56]....
        /*0460*/ 	.word	0x000009f0
        /*0464*/ 	.word	0x000000ff
        /*0468*/ 	.word	0x000000e0
        /*046c*/ 	.short	0x0100
        /*046e*/ 	.byte	0x04
	.zero		1


	//   ....[57]....
        /*0470*/ 	.word	0x00000a00
        /*0474*/ 	.word	0x000000ff
        /*0478*/ 	.word	0x00000228
        /*047c*/ 	.short	0x0100
        /*047e*/ 	.byte	0x04
	.zero		1


	//   ....[58]....
        /*0480*/ 	.word	0x00000a10
        /*0484*/ 	.word	0x000000ff
        /*0488*/ 	.word	0x000000e8
        /*048c*/ 	.short	0x0100
        /*048e*/ 	.byte	0x04
	.zero		1


	//   ....[59]....
        /*0490*/ 	.word	0x00000a20
        /*0494*/ 	.word	0x000000ff
        /*0498*/ 	.word	0x00000230
        /*049c*/ 	.short	0x0100
        /*049e*/ 	.byte	0x04
	.zero		1


	//   ....[60]....
        /*04a0*/ 	.word	0x00000a30
        /*04a4*/ 	.word	0x000000ff
        /*04a8*/ 	.word	0x000000f0
        /*04ac*/ 	.short	0x0100
        /*04ae*/ 	.byte	0x04
	.zero		1


	//   ....[61]....
        /*04b0*/ 	.word	0x00000a40
        /*04b4*/ 	.word	0x000000ff
        /*04b8*/ 	.word	0x00000238
        /*04bc*/ 	.short	0x0100
        /*04be*/ 	.byte	0x04
	.zero		1


	//   ....[62]....
        /*04c0*/ 	.word	0x00000a50
        /*04c4*/ 	.word	0x000000ff
        /*04c8*/ 	.word	0x000000f8
        /*04cc*/ 	.short	0x0100
        /*04ce*/ 	.byte	0x04
	.zero		1


	//   ....[63]....
        /*04d0*/ 	.word	0x00000a60
        /*04d4*/ 	.word	0x000000ff
        /*04d8*/ 	.word	0x00000240
        /*04dc*/ 	.short	0x0100
        /*04de*/ 	.byte	0x04
	.zero		1


	//   ....[64]....
        /*04e0*/ 	.word	0x00000a70
        /*04e4*/ 	.word	0x000000ff
        /*04e8*/ 	.word	0x00000100
        /*04ec*/ 	.short	0x0100
        /*04ee*/ 	.byte	0x04
	.zero		1


	//   ....[65]....
        /*04f0*/ 	.word	0x00000a80
        /*04f4*/ 	.word	0x000000ff
        /*04f8*/ 	.word	0x00000248
        /*04fc*/ 	.short	0x0100
        /*04fe*/ 	.byte	0x04
	.zero		1


	//   ....[66]....
        /*0500*/ 	.word	0x00000a90
        /*0504*/ 	.word	0x000000ff
        /*0508*/ 	.word	0x00000108
        /*050c*/ 	.short	0x0100
        /*050e*/ 	.byte	0x04
	.zero		1


	//   ....[67]....
        /*0510*/ 	.word	0x00000aa0
        /*0514*/ 	.word	0x000000ff
        /*0518*/ 	.word	0x00000250
        /*051c*/ 	.short	0x0100
        /*051e*/ 	.byte	0x04
	.zero		1


	//   ....[68]....
        /*0520*/ 	.word	0x00000ab0
        /*0524*/ 	.word	0x000000ff
        /*0528*/ 	.word	0x00000110
        /*052c*/ 	.short	0x0100
        /*052e*/ 	.byte	0x04
	.zero		1


	//   ....[69]....
        /*0530*/ 	.word	0x00000ac0
        /*0534*/ 	.word	0x000000ff
        /*0538*/ 	.word	0x00000258
        /*053c*/ 	.short	0x0100
        /*053e*/ 	.byte	0x04
	.zero		1


	//   ....[70]....
        /*0540*/ 	.word	0x00000ad0
        /*0544*/ 	.word	0x000000ff
        /*0548*/ 	.word	0x00000118
        /*054c*/ 	.short	0x0100
        /*054e*/ 	.byte	0x04
	.zero		1


	//   ....[71]....
        /*0550*/ 	.word	0x00000ae0
        /*0554*/ 	.word	0x000000ff
        /*0558*/ 	.word	0x00000260
        /*055c*/ 	.short	0x0100
        /*055e*/ 	.byte	0x04
	.zero		1


	//   ....[72]....
        /*0560*/ 	.word	0x00000af0
        /*0564*/ 	.word	0x000000ff
        /*0568*/ 	.word	0x00000120
        /*056c*/ 	.short	0x0100
        /*056e*/ 	.byte	0x04
	.zero		1


	//   ....[73]....
        /*0570*/ 	.word	0x00000b00
        /*0574*/ 	.word	0x000000ff
        /*0578*/ 	.word	0x00000268
        /*057c*/ 	.short	0x0100
        /*057e*/ 	.byte	0x04
	.zero		1


	//   ....[74]....
        /*0580*/ 	.word	0x00000b10
        /*0584*/ 	.word	0x000000ff
        /*0588*/ 	.word	0x00000128
        /*058c*/ 	.short	0x0100
        /*058e*/ 	.byte	0x04
	.zero		1


	//   ....[75]....
        /*0590*/ 	.word	0x00000b20
        /*0594*/ 	.word	0x000000ff
        /*0598*/ 	.word	0x00000270
        /*059c*/ 	.short	0x0100
        /*059e*/ 	.byte	0x04
	.zero		1


	//   ....[76]....
        /*05a0*/ 	.word	0x00000b30
        /*05a4*/ 	.word	0x000000ff
        /*05a8*/ 	.word	0x00000130
        /*05ac*/ 	.short	0x0100
        /*05ae*/ 	.byte	0x04
	.zero		1


	//   ....[77]....
        /*05b0*/ 	.word	0x00000b40
        /*05b4*/ 	.word	0x000000ff
        /*05b8*/ 	.word	0x00000278
        /*05bc*/ 	.short	0x0100
        /*05be*/ 	.byte	0x04
	.zero		1


	//   ....[78]....
        /*05c0*/ 	.word	0x00000b50
        /*05c4*/ 	.word	0x000000ff
        /*05c8*/ 	.word	0x00000138
        /*05cc*/ 	.short	0x0100
        /*05ce*/ 	.byte	0x04
	.zero		1


	//   ....[79]....
        /*05d0*/ 	.word	0x00000b60
        /*05d4*/ 	.word	0x000000ff
        /*05d8*/ 	.word	0x00000280
        /*05dc*/ 	.short	0x0100
        /*05de*/ 	.byte	0x04
	.zero		1


	//   ....[80]....
        /*05e0*/ 	.word	0x00000b70
        /*05e4*/ 	.word	0x000000ff
        /*05e8*/ 	.word	0x00000140
        /*05ec*/ 	.short	0x0100
        /*05ee*/ 	.byte	0x04
	.zero		1


	//   ....[81]....
        /*05f0*/ 	.word	0x00000b80
        /*05f4*/ 	.word	0x000000ff
        /*05f8*/ 	.word	0x00000288
        /*05fc*/ 	.short	0x0100
        /*05fe*/ 	.byte	0x04
	.zero		1


	//   ....[82]....
        /*0600*/ 	.word	0x00000cc0
        /*0604*/ 	.word	0x000000ff
        /*0608*/ 	.word	0x00000290
        /*060c*/ 	.short	0x0100
        /*060e*/ 	.byte	0x04
	.zero		1


	//   ....[83]....
        /*0610*/ 	.word	0x00000cd0
        /*0614*/ 	.word	0x000000ff
        /*0618*/ 	.word	0x00000298
        /*061c*/ 	.short	0x0100
        /*061e*/ 	.byte	0x04
	.zero		1


	//   ....[84]....
        /*0620*/ 	.word	0x00000dc0
        /*0624*/ 	.word	0x000000ff
        /*0628*/ 	.word	0x000002a0
        /*062c*/ 	.short	0x0100
        /*062e*/ 	.byte	0x04
	.zero		1


	//   ....[85]....
        /*0630*/ 	.word	0x00000dd0
        /*0634*/ 	.word	0x000000ff
        /*0638*/ 	.word	0x000002a8
        /*063c*/ 	.short	0x0100
        /*063e*/ 	.byte	0x04
	.zero		1


	//   ....[86]....
        /*0640*/ 	.word	0x00000f10
        /*0644*/ 	.word	0x000000ff
        /*0648*/ 	.word	0x000002b0
        /*064c*/ 	.short	0x0100
        /*064e*/ 	.byte	0x06
	.zero		1


	//   ....[87]....
        /*0650*/ 	.word	0x00000f20
        /*0654*/ 	.word	0x000000ff
        /*0658*/ 	.word	0x000002b8
        /*065c*/ 	.short	0x0100
        /*065e*/ 	.byte	0x06
	.zero		1


	//   ....[88]....
        /*0660*/ 	.word	0x00001060
        /*0664*/ 	.word	0x000000ff
        /*0668*/ 	.word	0x000002c0
        /*066c*/ 	.short	0x0100
        /*066e*/ 	.byte	0x04
	.zero		1


	//   ....[89]....
        /*0670*/ 	.word	0x00001070
        /*0674*/ 	.word	0x000000ff
        /*0678*/ 	.word	0x000002d0
        /*067c*/ 	.short	0x0100
        /*067e*/ 	.byte	0x04
	.zero		1


	//   ....[90]....
        /*0680*/ 	.word	0x00001080
        /*0684*/ 	.word	0x000000ff
        /*0688*/ 	.word	0x000002c8
        /*068c*/ 	.short	0x0100
        /*068e*/ 	.byte	0x04
	.zero		1


	//   ....[91]....
        /*0690*/ 	.word	0x00001090
        /*0694*/ 	.word	0x000000ff
        /*0698*/ 	.word	0x000002d8
        /*069c*/ 	.short	0x0100
        /*069e*/ 	.byte	0x04
	.zero		1


	//   ....[92]....
        /*06a0*/ 	.word	0x00001190
        /*06a4*/ 	.word	0x000000ff
        /*06a8*/ 	.word	0x000002e0
        /*06ac*/ 	.short	0x0100
        /*06ae*/ 	.byte	0x06
	.zero		1


	//   ....[93]....
        /*06b0*/ 	.word	0x00002070
        /*06b4*/ 	.word	0x000000ff
        /*06b8*/ 	.word	0x00000148
        /*06bc*/ 	.short	0x010a
        /*06be*/ 	.byte	0x06
	.zero		1


	//   ....[94]....
        /*06c0*/ 	.word	0x000024f0
        /*06c4*/ 	.word	0x000000ff
        /*06c8*/ 	.word	0x00000148
        /*06cc*/ 	.short	0x010a
        /*06ce*/ 	.byte	0x0b
	.zero		1


	//   ....[95]....
        /*06d0*/ 	.word	0x000026a0
        /*06d4*/ 	.word	0x000000ff
        /*06d8*/ 	.word	0x00000148
        /*06dc*/ 	.short	0x010a
        /*06de*/ 	.byte	0x08
	.zero		1


	//   ....[96]....
        /*06e0*/ 	.word	0x00002920
        /*06e4*/ 	.word	0x000000ff
        /*06e8*/ 	.word	0x000002a8
        /*06ec*/ 	.short	0x0101
        /*06ee*/ 	.byte	0x1e
	.zero		1


	//   ....[97]....
        /*06f0*/ 	.word	0x00002950
        /*06f4*/ 	.word	0x000000ff
        /*06f8*/ 	.word	0x00000148
        /*06fc*/ 	.short	0x010a
        /*06fe*/ 	.byte	0x04
	.zero		1


	//   ....[98]....
        /*0700*/ 	.word	0x00002b10
        /*0704*/ 	.word	0x000000ff
        /*0708*/ 	.word	0x00000148
        /*070c*/ 	.short	0x010a
        /*070e*/ 	.byte	0x1c
	.zero		1


	//   ....[99]....
        /*0710*/ 	.word	0x00002cc0
        /*0714*/ 	.word	0x000000ff
        /*0718*/ 	.word	0x00000148
        /*071c*/ 	.short	0x010a
        /*071e*/ 	.byte	0x08
	.zero		1


	//   ....[100]....
        /*0720*/ 	.word	0x00002f30
        /*0724*/ 	.word	0x000000ff
        /*0728*/ 	.word	0x000002b0
        /*072c*/ 	.short	0x010a
        /*072e*/ 	.byte	0x1e
	.zero		1


	//   ....[101]....
        /*0730*/ 	.word	0x00002ff0
        /*0734*/ 	.word	0x000000ff
        /*0738*/ 	.word	0x00000000
        /*073c*/ 	.short	0x0101
        /*073e*/ 	.byte	0x04
	.zero		1


	//   ....[102]....
        /*0740*/ 	.word	0x000035c0
        /*0744*/ 	.word	0x000000ff
        /*0748*/ 	.word	0x00000000
        /*074c*/ 	.short	0x010a
        /*074e*/ 	.byte	0x04
	.zero		1


	//   ....[103]....
        /*0750*/ 	.word	0x00003660
        /*0754*/ 	.word	0x000000ff
        /*0758*/ 	.word	0x00000000
        /*075c*/ 	.short	0x010a
        /*075e*/ 	.byte	0x05
	.zero		1


	//   ....[104]....
        /*0760*/ 	.word	0x00003700
        /*0764*/ 	.word	0x000000ff
        /*0768*/ 	.word	0x00000000
        /*076c*/ 	.short	0x010a
        /*076e*/ 	.byte	0x05
	.zero		1


	//   ....[105]....
        /*0770*/ 	.word	0x000037a0
        /*0774*/ 	.word	0x000000ff
        /*0778*/ 	.word	0x00000000
        /*077c*/ 	.short	0x010a
        /*077e*/ 	.byte	0x05
	.zero		1


	//   ....[106]....
        /*0780*/ 	.word	0x00003840
        /*0784*/ 	.word	0x000000ff
        /*0788*/ 	.word	0x00000000
        /*078c*/ 	.short	0x010a
        /*078e*/ 	.byte	0x05
	.zero		1


	//   ....[107]....
        /*0790*/ 	.word	0x000038e0
        /*0794*/ 	.word	0x000000ff
        /*0798*/ 	.word	0x00000000
        /*079c*/ 	.short	0x010a
        /*079e*/ 	.byte	0x05
	.zero		1


	//   ....[108]....
        /*07a0*/ 	.word	0x00003980
        /*07a4*/ 	.word	0x000000ff
        /*07a8*/ 	.word	0x00000000
        /*07ac*/ 	.short	0x010a
        /*07ae*/ 	.byte	0x05
	.zero		1


	//   ....[109]....
        /*07b0*/ 	.word	0x00003a20
        /*07b4*/ 	.word	0x000000ff
        /*07b8*/ 	.word	0x00000000
        /*07bc*/ 	.short	0x010a
        /*07be*/ 	.byte	0x05
	.zero		1


	//   ....[110]....
        /*07c0*/ 	.word	0x00003ac0
        /*07c4*/ 	.word	0x000000ff
        /*07c8*/ 	.word	0x00000000
        /*07cc*/ 	.short	0x010a
        /*07ce*/ 	.byte	0x05
	.zero		1


	//   ....[111]....
        /*07d0*/ 	.word	0x00003b60
        /*07d4*/ 	.word	0x000000ff
        /*07d8*/ 	.word	0x00000000
        /*07dc*/ 	.short	0x010a
        /*07de*/ 	.byte	0x05
	.zero		1


	//   ....[112]....
        /*07e0*/ 	.word	0x00003c00
        /*07e4*/ 	.word	0x000000ff
        /*07e8*/ 	.word	0x00000000
        /*07ec*/ 	.short	0x010a
        /*07ee*/ 	.byte	0x05
	.zero		1


	//   ....[113]....
        /*07f0*/ 	.word	0x00003ca0
        /*07f4*/ 	.word	0x000000ff
        /*07f8*/ 	.word	0x00000000
        /*07fc*/ 	.short	0x010a
        /*07fe*/ 	.byte	0x05
	.zero		1


	//   ....[114]....
        /*0800*/ 	.word	0x00003d40
        /*0804*/ 	.word	0x000000ff
        /*0808*/ 	.word	0x00000000
        /*080c*/ 	.short	0x010a
        /*080e*/ 	.byte	0x05
	.zero		1


	//   ....[115]....
        /*0810*/ 	.word	0x00003de0
        /*0814*/ 	.word	0x000000ff
        /*0818*/ 	.word	0x00000000
        /*081c*/ 	.short	0x010a
        /*081e*/ 	.byte	0x05
	.zero		1


	//   ....[116]....
        /*0820*/ 	.word	0x00003e80
        /*0824*/ 	.word	0x000000ff
        /*0828*/ 	.word	0x00000000
        /*082c*/ 	.short	0x010a
        /*082e*/ 	.byte	0x05
	.zero		1


	//   ....[117]....
        /*0830*/ 	.word	0x00003f20
        /*0834*/ 	.word	0x000000ff
        /*0838*/ 	.word	0x00000000
        /*083c*/ 	.short	0x010a
        /*083e*/ 	.byte	0x05
	.zero		1


	//   ....[118]....
        /*0840*/ 	.word	0x00003fc0
        /*0844*/ 	.word	0x000000ff
        /*0848*/ 	.word	0x00000000
        /*084c*/ 	.short	0x010a
        /*084e*/ 	.byte	0x05
	.zero		1


	//   ....[119]....
        /*0850*/ 	.word	0x00004060
        /*0854*/ 	.word	0x000000ff
        /*0858*/ 	.word	0x00000000
        /*085c*/ 	.short	0x010a
        /*085e*/ 	.byte	0x05
	.zero		1


	//   ....[120]....
        /*0860*/ 	.word	0x00004100
        /*0864*/ 	.word	0x000000ff
        /*0868*/ 	.word	0x00000000
        /*086c*/ 	.short	0x010a
        /*086e*/ 	.byte	0x05
	.zero		1


	//   ....[121]....
        /*0870*/ 	.word	0x000041a0
        /*0874*/ 	.word	0x000000ff
        /*0878*/ 	.word	0x00000000
        /*087c*/ 	.short	0x010a
        /*087e*/ 	.byte	0x05
	.zero		1


	//   ....[122]....
        /*0880*/ 	.word	0x00004240
        /*0884*/ 	.word	0x000000ff
        /*0888*/ 	.word	0x00000000
        /*088c*/ 	.short	0x010a
        /*088e*/ 	.byte	0x05
	.zero		1


	//   ....[123]....
        /*0890*/ 	.word	0x000042e0
        /*0894*/ 	.word	0x000000ff
        /*0898*/ 	.word	0x00000000
        /*089c*/ 	.short	0x010a
        /*089e*/ 	.byte	0x05
	.zero		1


	//   ....[124]....
        /*08a0*/ 	.word	0x00004380
        /*08a4*/ 	.word	0x000000ff
        /*08a8*/ 	.word	0x00000000
        /*08ac*/ 	.short	0x010a
        /*08ae*/ 	.byte	0x05
	.zero		1


	//   ....[125]....
        /*08b0*/ 	.word	0x00004420
        /*08b4*/ 	.word	0x000000ff
        /*08b8*/ 	.word	0x00000000
        /*08bc*/ 	.short	0x010a
        /*08be*/ 	.byte	0x05
	.zero		1


	//   ....[126]....
        /*08c0*/ 	.word	0x000044c0
        /*08c4*/ 	.word	0x000000ff
        /*08c8*/ 	.word	0x00000000
        /*08cc*/ 	.short	0x010a
        /*08ce*/ 	.byte	0x05
	.zero		1


	//   ....[127]....
        /*08d0*/ 	.word	0x00004560
        /*08d4*/ 	.word	0x000000ff
        /*08d8*/ 	.word	0x00000000
        /*08dc*/ 	.short	0x010a
        /*08de*/ 	.byte	0x05
	.zero		1


	//   ....[128]....
        /*08e0*/ 	.word	0x00004600
        /*08e4*/ 	.word	0x000000ff
        /*08e8*/ 	.word	0x00000000
        /*08ec*/ 	.short	0x010a
        /*08ee*/ 	.byte	0x05
	.zero		1


	//   ....[129]....
        /*08f0*/ 	.word	0x000046a0
        /*08f4*/ 	.word	0x000000ff
        /*08f8*/ 	.word	0x00000000
        /*08fc*/ 	.short	0x010a
        /*08fe*/ 	.byte	0x05
	.zero		1


	//   ....[130]....
        /*0900*/ 	.word	0x00004740
        /*0904*/ 	.word	0x000000ff
        /*0908*/ 	.word	0x00000000
        /*090c*/ 	.short	0x010a
        /*090e*/ 	.byte	0x05
	.zero		1


	//   ....[131]....
        /*0910*/ 	.word	0x000047e0
        /*0914*/ 	.word	0x000000ff
        /*0918*/ 	.word	0x00000000
        /*091c*/ 	.short	0x010a
        /*091e*/ 	.byte	0x05
	.zero		1


	//   ....[132]....
        /*0920*/ 	.word	0x00004880
        /*0924*/ 	.word	0x000000ff
        /*0928*/ 	.word	0x00000000
        /*092c*/ 	.short	0x010a
        /*092e*/ 	.byte	0x05
	.zero		1


	//   ....[133]....
        /*0930*/ 	.word	0x00004920
        /*0934*/ 	.word	0x000000ff
        /*0938*/ 	.word	0x00000000
        /*093c*/ 	.short	0x010a
        /*093e*/ 	.byte	0x05
	.zero		1


	//   ....[134]....
        /*0940*/ 	.word	0x000049c0
        /*0944*/ 	.word	0x000000ff
        /*0948*/ 	.word	0x00000000
        /*094c*/ 	.short	0x010a
        /*094e*/ 	.byte	0x05
	.zero		1


	//   ....[135]....
        /*0950*/ 	.word	0x00004a60
        /*0954*/ 	.word	0x000000ff
        /*0958*/ 	.word	0x00000000
        /*095c*/ 	.short	0x010a
        /*095e*/ 	.byte	0x05
	.zero		1


	//   ....[136]....
        /*0960*/ 	.word	0x00004b00
        /*0964*/ 	.word	0x000000ff
        /*0968*/ 	.word	0x00000000
        /*096c*/ 	.short	0x010a
        /*096e*/ 	.byte	0x05
	.zero		1


	//   ....[137]....
        /*0970*/ 	.word	0x00004ba0
        /*0974*/ 	.word	0x000000ff
        /*0978*/ 	.word	0x00000000
        /*097c*/ 	.short	0x010a
        /*097e*/ 	.byte	0x05
	.zero		1


	//   ....[138]....
        /*0980*/ 	.word	0x00004c40
        /*0984*/ 	.word	0x000000ff
        /*0988*/ 	.word	0x00000000
        /*098c*/ 	.short	0x010a
        /*098e*/ 	.byte	0x05
	.zero		1


	//   ....[139]....
        /*0990*/ 	.word	0x00004ce0
        /*0994*/ 	.word	0x000000ff
        /*0998*/ 	.word	0x00000000
        /*099c*/ 	.short	0x010a
        /*099e*/ 	.byte	0x05
	.zero		1


	//   ....[140]....
        /*09a0*/ 	.word	0x00004d80
        /*09a4*/ 	.word	0x000000ff
        /*09a8*/ 	.word	0x00000000
        /*09ac*/ 	.short	0x010a
        /*09ae*/ 	.byte	0x05
	.zero		1


	//   ....[141]....
        /*09b0*/ 	.word	0x00004e20
        /*09b4*/ 	.word	0x000000ff
        /*09b8*/ 	.word	0x00000000
        /*09bc*/ 	.short	0x010a
        /*09be*/ 	.byte	0x05
	.zero		1


	//   ....[142]....
        /*09c0*/ 	.word	0x00004ed0
        /*09c4*/ 	.word	0x00000000
        /*09c8*/ 	.word	0x00000000
        /*09cc*/ 	.short	0x010a
        /*09ce*/ 	.byte	0xff
	.zero		1


	//   ....[143]....
        /*09d0*/ 	.word	0x00005020
        /*09d4*/ 	.word	0x000000ff
        /*09d8*/ 	.word	0x000002b8
        /*09dc*/ 	.short	0x010a
        /*09de*/ 	.byte	0x04
	.zero		1


	//   ....[144]....
        /*09e0*/ 	.word	0x000050c0
        /*09e4*/ 	.word	0x000000ff
        /*09e8*/ 	.word	0x000002b0
        /*09ec*/ 	.short	0x010a
        /*09ee*/ 	.byte	0x04
	.zero		1


	//   ....[145]....
        /*09f0*/ 	.word	0x00005160
        /*09f4*/ 	.word	0x000000ff
        /*09f8*/ 	.word	0x00000000
        /*09fc*/ 	.short	0x0101
        /*09fe*/ 	.byte	0x05
	.zero		1


	//   ....[146]....
        /*0a00*/ 	.word	0x000051a0
        /*0a04*/ 	.word	0x000000ff
        /*0a08*/ 	.word	0x000002b8
        /*0a0c*/ 	.short	0x0106
        /*0a0e*/ 	.byte	0x04
	.zero		1


	//   ....[147]....
        /*0a10*/ 	.word	0x000051e0
        /*0a14*/ 	.word	0x00000000
        /*0a18*/ 	.word	0x000002b8
        /*0a1c*/ 	.short	0x010a
        /*0a1e*/ 	.byte	0xff
	.zero		1


	//   ....[148]....
        /*0a20*/ 	.word	0x00005430
        /*0a24*/ 	.word	0x000000ff
        /*0a28*/ 	.word	0x00000008
        /*0a2c*/ 	.short	0x010a
        /*0a2e*/ 	.byte	0x05
	.zero		1


	//   ....[149]....
        /*0a30*/ 	.word	0x00005450
        /*0a34*/ 	.word	0x000000ff
        /*0a38*/ 	.word	0x00000008
        /*0a3c*/ 	.short	0x010a
        /*0a3e*/ 	.byte	0x05
	.zero		1


	//   ....[150]....
        /*0a40*/ 	.word	0x000055e0
        /*0a44*/ 	.word	0x000000ff
        /*0a48*/ 	.word	0x00000008
        /*0a4c*/ 	.short	0x010a
        /*0a4e*/ 	.byte	0x05
	.zero		1


	//   ....[151]....
        /*0a50*/ 	.word	0x00005600
        /*0a54*/ 	.word	0x000000ff
        /*0a58*/ 	.word	0x00000008
        /*0a5c*/ 	.short	0x010a
        /*0a5e*/ 	.byte	0x05
	.zero		1


	//   ....[152]....
        /*0a60*/ 	.word	0x000056c0
        /*0a64*/ 	.word	0x000000ff
        /*0a68*/ 	.word	0x00000000
        /*0a6c*/ 	.short	0x0101
        /*0a6e*/ 	.byte	0x04
	.zero		1


	//   ....[153]....
        /*0a70*/ 	.word	0x000059b0
        /*0a74*/ 	.word	0x000000ff
        /*0a78*/ 	.word	0x000002b0
        /*0a7c*/ 	.short	0x010a
        /*0a7e*/ 	.byte	0x0f
	.zero		1


	//   ....[154]....
        /*0a80*/ 	.word	0x00005a50
        /*0a84*/ 	.word	0x000000ff
        /*0a88*/ 	.word	0x00000000
        /*0a8c*/ 	.short	0x0101
        /*0a8e*/ 	.byte	0x18
	.zero		1


	//   ....[155]....
        /*0a90*/ 	.word	0x00005a90
        /*0a94*/ 	.word	0x000000ff
        /*0a98*/ 	.word	0x000002d0
        /*0a9c*/ 	.short	0x010a
        /*0a9e*/ 	.byte	0x14
	.zero		1


	//   ....[156]....
        /*0aa0*/ 	.word	0x00005b60
        /*0aa4*/ 	.word	0x000000ff
        /*0aa8*/ 	.word	0x00000000
        /*0aac*/ 	.short	0x010a
        /*0aae*/ 	.byte	0x04
	.zero		1


	//   ....[157]....
        /*0ab0*/ 	.word	0x00005bd0
        /*0ab4*/ 	.word	0x000000ff
        /*0ab8*/ 	.word	0x00000000
        /*0abc*/ 	.short	0x010a
        /*0abe*/ 	.byte	0x0a
	.zero		1


	//   ....[158]....
        /*0ac0*/ 	.word	0x00005cf0
        /*0ac4*/ 	.word	0x000000ff
        /*0ac8*/ 	.word	0x00000000
        /*0acc*/ 	.short	0x010a
        /*0ace*/ 	.byte	0x05
	.zero		1


	//   ....[159]....
        /*0ad0*/ 	.word	0x00005ef0
        /*0ad4*/ 	.word	0x000000ff
        /*0ad8*/ 	.word	0x00000000
        /*0adc*/ 	.short	0x010a
        /*0ade*/ 	.byte	0x04
	.zero		1


	//   ....[160]....
        /*0ae0*/ 	.word	0x00005f90
        /*0ae4*/ 	.word	0x00000000
        /*0ae8*/ 	.word	0x00000000
        /*0aec*/ 	.short	0x010a
        /*0aee*/ 	.byte	0xff
	.zero		1


	//   ....[161]....
        /*0af0*/ 	.word	0x00005fd0
        /*0af4*/ 	.word	0x00000000
        /*0af8*/ 	.word	0x00000000
        /*0afc*/ 	.short	0x010a
        /*0afe*/ 	.byte	0xff
	.zero		1


	//   ....[162]....
        /*0b00*/ 	.word	0x00006040
        /*0b04*/ 	.word	0x000000ff
        /*0b08*/ 	.word	0x00000000
        /*0b0c*/ 	.short	0x0101
        /*0b0e*/ 	.byte	0x04
	.zero		1


	//   ....[163]....
        /*0b10*/ 	.word	0x00006080
        /*0b14*/ 	.word	0x000000ff
        /*0b18*/ 	.word	0x000002e0
        /*0b1c*/ 	.short	0x010a
        /*0b1e*/ 	.byte	0x0f
	.zero		1


	//   ....[164]....
        /*0b20*/ 	.word	0x000060e0
        /*0b24*/ 	.word	0x000000ff
        /*0b28*/ 	.word	0x00000000
        /*0b2c*/ 	.short	0x0101
        /*0b2e*/ 	.byte	0x04
	.zero		1


	//   ....[165]....
        /*0b30*/ 	.word	0x00006840
        /*0b34*/ 	.word	0x000000ff
        /*0b38*/ 	.word	0x000002b0
        /*0b3c*/ 	.short	0x010a
        /*0b3e*/ 	.byte	0x13
	.zero		1


	//   ....[166]....
        /*0b40*/ 	.word	0x000068e0
        /*0b44*/ 	.word	0x000000ff
        /*0b48*/ 	.word	0x00000000
        /*0b4c*/ 	.short	0x0101
        /*0b4e*/ 	.byte	0x30
	.zero		1


	//   ....[167]....
        /*0b50*/ 	.word	0x00006e20
        /*0b54*/ 	.word	0x000000ff
        /*0b58*/ 	.word	0x000002a8
        /*0b5c*/ 	.short	0x010a
        /*0b5e*/ 	.byte	0x13
	.zero		1


	//   ....[168]....
        /*0b60*/ 	.word	0x00006fb0
        /*0b64*/ 	.word	0x000000ff
        /*0b68*/ 	.word	0x00000298
        /*0b6c*/ 	.short	0x010a
        /*0b6e*/ 	.byte	0x13
	.zero		1


	//   ....[169]....
        /*0b70*/ 	.word	0x00007500
        /*0b74*/ 	.word	0x000000ff
        /*0b78*/ 	.word	0x00000290
        /*0b7c*/ 	.short	0x010b
        /*0b7e*/ 	.byte	0x13
	.zero		1


	//   ....[170]....
        /*0b80*/ 	.word	0x00007530
        /*0b84*/ 	.word	0x000000ff
        /*0b88*/ 	.word	0x00000000
        /*0b8c*/ 	.short	0x0101
        /*0b8e*/ 	.byte	0x33
	.zero		1


	//   ....[171]....
        /*0b90*/ 	.word	0x000075c0
        /*0b94*/ 	.word	0x00000000
        /*0b98*/ 	.word	0x00000298
        /*0b9c*/ 	.short	0x010a
        /*0b9e*/ 	.byte	0xff
	.zero		1


	//   ....[172]....
        /*0ba0*/ 	.word	0x00007920
        /*0ba4*/ 	.word	0x000000ff
        /*0ba8*/ 	.word	0x000002b0
        /*0bac*/ 	.short	0x010a
        /*0bae*/ 	.byte	0x2c
	.zero		1


	//   ....[173]....
        /*0bb0*/ 	.word	0x000079f0
        /*0bb4*/ 	.word	0x000000ff
        /*0bb8*/ 	.word	0x00000000
        /*0bbc*/ 	.short	0x0101
        /*0bbe*/ 	.byte	0x04
	.zero		1


	//   ....[174]....
        /*0bc0*/ 	.word	0x00008540
        /*0bc4*/ 	.word	0x000000ff
        /*0bc8*/ 	.word	0x00000290
        /*0bcc*/ 	.short	0x010a
        /*0bce*/ 	.byte	0x2c
	.zero		1


	//   ....[175]....
        /*0bd0*/ 	.word	0x00008560
        /*0bd4*/ 	.word	0x00000097
        /*0bd8*/ 	.word	0x000002c0
        /*0bdc*/ 	.short	0x010a
        /*0bde*/ 	.byte	0xff
	.zero		1


	//   ....[176]....
        /*0be0*/ 	.word	0x000086f0
        /*0be4*/ 	.word	0x000000ff
        /*0be8*/ 	.word	0x00000290
        /*0bec*/ 	.short	0x010a
        /*0bee*/ 	.byte	0x2c
	.zero		1


	//   ....[177]....
        /*0bf0*/ 	.word	0x00008800
        /*0bf4*/ 	.word	0x000000ff
        /*0bf8*/ 	.word	0x00000000
        /*0bfc*/ 	.short	0x0101
        /*0bfe*/ 	.byte	0x04
	.zero		1


	//   ....[178]....
        /*0c00*/ 	.word	0x00008860
        /*0c04*/ 	.word	0x00000097
        /*0c08*/ 	.word	0x000002c0
        /*0c0c*/ 	.short	0x010a
        /*0c0e*/ 	.byte	0xff
	.zero		1


	//   ....[179]....
        /*0c10*/ 	.word	0x00008e50
        /*0c14*/ 	.word	0x00000097
        /*0c18*/ 	.word	0x00000000
        /*0c1c*/ 	.short	0x0101
        /*0c1e*/ 	.byte	0xff
	.zero		1


	//   ....[180]....
        /*0c20*/ 	.word	0x0000a2a0
        /*0c24*/ 	.word	0x00000000
        /*0c28*/ 	.word	0x00000148
        /*0c2c*/ 	.short	0x010a
        /*0c2e*/ 	.byte	0xff
	.zero		1


	//   ....[181]....
        /*0c30*/ 	.word	0x0000a300
        /*0c34*/ 	.word	0x00000000
        /*0c38*/ 	.word	0x00000148
        /*0c3c*/ 	.short	0x010a
        /*0c3e*/ 	.byte	0xff
	.zero		1


	//   ....[182]....
        /*0c40*/ 	.word	0x0000a360
        /*0c44*/ 	.word	0x00000000
        /*0c48*/ 	.word	0x000002b0
        /*0c4c*/ 	.short	0x010a
        /*0c4e*/ 	.byte	0xff
	.zero		1


	//   ....[183]....
        /*0c50*/ 	.word	0x0000a3c0
        /*0c54*/ 	.word	0x00000000
        /*0c58*/ 	.word	0x00000000
        /*0c5c*/ 	.short	0x010a
        /*0c5e*/ 	.byte	0xff
	.zero		1


	//   ....[184]....
        /*0c60*/ 	.word	0x0000a420
        /*0c64*/ 	.word	0x00000000
        /*0c68*/ 	.word	0x00000000
        /*0c6c*/ 	.short	0x010a
        /*0c6e*/ 	.byte	0xff
	.zero		1


	//   ....[185]....
        /*0c70*/ 	.word	0x0000a480
        /*0c74*/ 	.word	0x00000000
        /*0c78*/ 	.word	0x00000000
        /*0c7c*/ 	.short	0x010a
        /*0c7e*/ 	.byte	0xff
	.zero		1


	//   ....[186]....
        /*0c80*/ 	.word	0x0000a4e0
        /*0c84*/ 	.word	0x00000000
        /*0c88*/ 	.word	0x00000000
        /*0c8c*/ 	.short	0x010a
        /*0c8e*/ 	.byte	0xff
	.zero		1


	//   ....[187]....
        /*0c90*/ 	.word	0x0000a540
        /*0c94*/ 	.word	0x00000000
        /*0c98*/ 	.word	0x00000000
        /*0c9c*/ 	.short	0x010a
        /*0c9e*/ 	.byte	0xff
	.zero		1


	//   ....[188]....
        /*0ca0*/ 	.word	0x0000a5a0
        /*0ca4*/ 	.word	0x00000000
        /*0ca8*/ 	.word	0x00000000
        /*0cac*/ 	.short	0x010a
        /*0cae*/ 	.byte	0xff
	.zero		1


	//   ....[189]....
        /*0cb0*/ 	.word	0x0000a600
        /*0cb4*/ 	.word	0x00000000
        /*0cb8*/ 	.word	0x00000000
        /*0cbc*/ 	.short	0x010a
        /*0cbe*/ 	.byte	0xff
	.zero		1


	//   ....[190]....
        /*0cc0*/ 	.word	0x0000a660
        /*0cc4*/ 	.word	0x00000000
        /*0cc8*/ 	.word	0x00000000
        /*0ccc*/ 	.short	0x010a
        /*0cce*/ 	.byte	0xff
	.zero		1


	//   ....[191]....
        /*0cd0*/ 	.word	0x0000a6c0
        /*0cd4*/ 	.word	0x00000000
        /*0cd8*/ 	.word	0x00000000
        /*0cdc*/ 	.short	0x010a
        /*0cde*/ 	.byte	0xff
	.zero		1


	//   ....[192]....
        /*0ce0*/ 	.word	0x0000a720
        /*0ce4*/ 	.word	0x00000000
        /*0ce8*/ 	.word	0x00000000
        /*0cec*/ 	.short	0x010a
        /*0cee*/ 	.byte	0xff
	.zero		1


	//   ....[193]....
        /*0cf0*/ 	.word	0x0000a780
        /*0cf4*/ 	.word	0x00000000
        /*0cf8*/ 	.word	0x00000000
        /*0cfc*/ 	.short	0x010a
        /*0cfe*/ 	.byte	0xff
	.zero		1


	//   ....[194]....
        /*0d00*/ 	.word	0x0000a7e0
        /*0d04*/ 	.word	0x00000000
        /*0d08*/ 	.word	0x00000000
        /*0d0c*/ 	.short	0x010a
        /*0d0e*/ 	.byte	0xff
	.zero		1


	//   ....[195]....
        /*0d10*/ 	.word	0x0000a840
        /*0d14*/ 	.word	0x00000000
        /*0d18*/ 	.word	0x00000000
        /*0d1c*/ 	.short	0x010a
        /*0d1e*/ 	.byte	0xff
	.zero		1


	//   ....[196]....
        /*0d20*/ 	.word	0x0000a8a0
        /*0d24*/ 	.word	0x00000000
        /*0d28*/ 	.word	0x00000000
        /*0d2c*/ 	.short	0x010a
        /*0d2e*/ 	.byte	0xff
	.zero		1


	//   ....[197]....
        /*0d30*/ 	.word	0x0000a900
        /*0d34*/ 	.word	0x00000000
        /*0d38*/ 	.word	0x00000000
        /*0d3c*/ 	.short	0x010a
        /*0d3e*/ 	.byte	0xff
	.zero		1


	//   ....[198]....
        /*0d40*/ 	.word	0x0000a960
        /*0d44*/ 	.word	0x00000000
        /*0d48*/ 	.word	0x00000000
        /*0d4c*/ 	.short	0x010a
        /*0d4e*/ 	.byte	0xff
	.zero		1


	//   ....[199]....
        /*0d50*/ 	.word	0x0000a9c0
        /*0d54*/ 	.word	0x00000000
        /*0d58*/ 	.word	0x00000000
        /*0d5c*/ 	.short	0x010a
        /*0d5e*/ 	.byte	0xff
	.zero		1


	//   ....[200]....
        /*0d60*/ 	.word	0x0000aa20
        /*0d64*/ 	.word	0x00000000
        /*0d68*/ 	.word	0x00000000
        /*0d6c*/ 	.short	0x010a
        /*0d6e*/ 	.byte	0xff
	.zero		1


	//   ....[201]....
        /*0d70*/ 	.word	0x0000aa80
        /*0d74*/ 	.word	0x00000000
        /*0d78*/ 	.word	0x00000000
        /*0d7c*/ 	.short	0x010a
        /*0d7e*/ 	.byte	0xff
	.zero		1


	//   ....[202]....
        /*0d80*/ 	.word	0x0000aae0
        /*0d84*/ 	.word	0x00000000
        /*0d88*/ 	.word	0x00000000
        /*0d8c*/ 	.short	0x010a
        /*0d8e*/ 	.byte	0xff
	.zero		1


	//   ....[203]....
        /*0d90*/ 	.word	0x0000ab40
        /*0d94*/ 	.word	0x00000000
        /*0d98*/ 	.word	0x00000000
        /*0d9c*/ 	.short	0x010a
        /*0d9e*/ 	.byte	0xff
	.zero		1


	//   ....[204]....
        /*0da0*/ 	.word	0x0000aba0
        /*0da4*/ 	.word	0x00000000
        /*0da8*/ 	.word	0x00000000
        /*0dac*/ 	.short	0x010a
        /*0dae*/ 	.byte	0xff
	.zero		1


	//   ....[205]....
        /*0db0*/ 	.word	0x0000ac00
        /*0db4*/ 	.word	0x00000000
        /*0db8*/ 	.word	0x00000000
        /*0dbc*/ 	.short	0x010a
        /*0dbe*/ 	.byte	0xff
	.zero		1


	//   ....[206]....
        /*0dc0*/ 	.word	0x0000ac60
        /*0dc4*/ 	.word	0x00000000
        /*0dc8*/ 	.word	0x00000000
        /*0dcc*/ 	.short	0x010a
        /*0dce*/ 	.byte	0xff
	.zero		1


	//   ....[207]....
        /*0dd0*/ 	.word	0x0000acc0
        /*0dd4*/ 	.word	0x00000000
        /*0dd8*/ 	.word	0x00000000
        /*0ddc*/ 	.short	0x010a
        /*0dde*/ 	.byte	0xff
	.zero		1


	//   ....[208]....
        /*0de0*/ 	.word	0x0000ad20
        /*0de4*/ 	.word	0x00000000
        /*0de8*/ 	.word	0x00000000
        /*0dec*/ 	.short	0x010a
        /*0dee*/ 	.byte	0xff
	.zero		1


	//   ....[209]....
        /*0df0*/ 	.word	0x0000ad80
        /*0df4*/ 	.word	0x00000000
        /*0df8*/ 	.word	0x00000000
        /*0dfc*/ 	.short	0x010a
        /*0dfe*/ 	.byte	0xff
	.zero		1


	//   ....[210]....
        /*0e00*/ 	.word	0x0000ade0
        /*0e04*/ 	.word	0x00000000
        /*0e08*/ 	.word	0x00000000
        /*0e0c*/ 	.short	0x010a
        /*0e0e*/ 	.byte	0xff
	.zero		1


	//   ....[211]....
        /*0e10*/ 	.word	0x0000ae40
        /*0e14*/ 	.word	0x00000000
        /*0e18*/ 	.word	0x00000000
        /*0e1c*/ 	.short	0x010a
        /*0e1e*/ 	.byte	0xff
	.zero		1


	//   ....[212]....
        /*0e20*/ 	.word	0x0000aea0
        /*0e24*/ 	.word	0x00000000
        /*0e28*/ 	.word	0x00000000
        /*0e2c*/ 	.short	0x010a
        /*0e2e*/ 	.byte	0xff
	.zero		1


	//   ....[213]....
        /*0e30*/ 	.word	0x0000af00
        /*0e34*/ 	.word	0x00000000
        /*0e38*/ 	.word	0x00000000
        /*0e3c*/ 	.short	0x010a
        /*0e3e*/ 	.byte	0xff
	.zero		1


	//   ....[214]....
        /*0e40*/ 	.word	0x0000af60
        /*0e44*/ 	.word	0x00000000
        /*0e48*/ 	.word	0x00000000
        /*0e4c*/ 	.short	0x010a
        /*0e4e*/ 	.byte	0xff
	.zero		1


	//   ....[215]....
        /*0e50*/ 	.word	0x0000afc0
        /*0e54*/ 	.word	0x00000000
        /*0e58*/ 	.word	0x00000000
        /*0e5c*/ 	.short	0x010a
        /*0e5e*/ 	.byte	0xff
	.zero		1


	//   ....[216]....
        /*0e60*/ 	.word	0x0000b020
        /*0e64*/ 	.word	0x00000000
        /*0e68*/ 	.word	0x00000000
        /*0e6c*/ 	.short	0x010a
        /*0e6e*/ 	.byte	0xff
	.zero		1


	//   ....[217]....
        /*0e70*/ 	.word	0x0000b080
        /*0e74*/ 	.word	0x00000000
        /*0e78*/ 	.word	0x00000000
        /*0e7c*/ 	.short	0x010a
        /*0e7e*/ 	.byte	0xff
	.zero		1


	//   ....[218]....
        /*0e80*/ 	.word	0x0000b0e0
        /*0e84*/ 	.word	0x00000000
        /*0e88*/ 	.word	0x00000000
        /*0e8c*/ 	.short	0x010a
        /*0e8e*/ 	.byte	0xff
	.zero		1


	//   ....[219]....
        /*0e90*/ 	.word	0x0000b140
        /*0e94*/ 	.word	0x00000000
        /*0e98*/ 	.word	0x00000000
        /*0e9c*/ 	.short	0x010a
        /*0e9e*/ 	.byte	0xff
	.zero		1


	//   ....[220]....
        /*0ea0*/ 	.word	0x0000b1a0
        /*0ea4*/ 	.word	0x00000000
        /*0ea8*/ 	.word	0x00000000
        /*0eac*/ 	.short	0x010a
        /*0eae*/ 	.byte	0xff
	.zero		1


	//   ....[221]....
        /*0eb0*/ 	.word	0x0000b200
        /*0eb4*/ 	.word	0x00000000
        /*0eb8*/ 	.word	0x00000000
        /*0ebc*/ 	.short	0x010a
        /*0ebe*/ 	.byte	0xff
	.zero		1


	//   ....[222]....
        /*0ec0*/ 	.word	0x0000b260
        /*0ec4*/ 	.word	0x00000000
        /*0ec8*/ 	.word	0x00000000
        /*0ecc*/ 	.short	0x010a
        /*0ece*/ 	.byte	0xff
	.zero		1


	//   ....[223]....
        /*0ed0*/ 	.word	0x0000b2c0
        /*0ed4*/ 	.word	0x00000004
        /*0ed8*/ 	.word	0x000002b8
        /*0edc*/ 	.short	0x010a
        /*0ede*/ 	.byte	0xff
	.zero		1


	//   ....[224]....
        /*0ee0*/ 	.word	0x0000b320
        /*0ee4*/ 	.word	0x00000004
        /*0ee8*/ 	.word	0x000002b0
        /*0eec*/ 	.short	0x010a
        /*0eee*/ 	.byte	0xff
	.zero		1


	//   ....[225]....
        /*0ef0*/ 	.word	0x0000b380
        /*0ef4*/ 	.word	0x00000005
        /*0ef8*/ 	.word	0x00000008
        /*0efc*/ 	.short	0x010a
        /*0efe*/ 	.byte	0xff
	.zero		1


	//   ....[226]....
        /*0f00*/ 	.word	0x0000b470
        /*0f04*/ 	.word	0x00000003
        /*0f08*/ 	.word	0x00000008
        /*0f0c*/ 	.short	0x010a
        /*0f0e*/ 	.byte	0xff
	.zero		1


	//   ....[227]....
        /*0f10*/ 	.word	0x0000b4d0
        /*0f14*/ 	.word	0x00000004
        /*0f18*/ 	.word	0x000002b0
        /*0f1c*/ 	.short	0x010a
        /*0f1e*/ 	.byte	0xff
	.zero		1


	//   ....[228]....
        /*0f20*/ 	.word	0x0000b530
        /*0f24*/ 	.word	0x00000004
        /*0f28*/ 	.word	0x000002d0
        /*0f2c*/ 	.short	0x010a
        /*0f2e*/ 	.byte	0xff
	.zero		1


	//   ....[229]....
        /*0f30*/ 	.word	0x0000b590
        /*0f34*/ 	.word	0x00000004
        /*0f38*/ 	.word	0x00000000
        /*0f3c*/ 	.short	0x010a
        /*0f3e*/ 	.byte	0xff
	.zero		1


	//   ....[230]....
        /*0f40*/ 	.word	0x0000b5f0
        /*0f44*/ 	.word	0x00000000
        /*0f48*/ 	.word	0x00000000
        /*0f4c*/ 	.short	0x010a
        /*0f4e*/ 	.byte	0xff
	.zero		1


	//   ....[231]....
        /*0f50*/ 	.word	0x0000b650
        /*0f54*/ 	.word	0x00000000
        /*0f58*/ 	.word	0x000002e0
        /*0f5c*/ 	.short	0x010a
        /*0f5e*/ 	.byte	0xff
	.zero		1


	//   ....[232]....
        /*0f60*/ 	.word	0x0000b6b0
        /*0f64*/ 	.word	0x00000000
        /*0f68*/ 	.word	0x000002b0
        /*0f6c*/ 	.short	0x010a
        /*0f6e*/ 	.byte	0xff
	.zero		1


	//   ....[233]....
        /*0f70*/ 	.word	0x0000b710
        /*0f74*/ 	.word	0x00000000
        /*0f78*/ 	.word	0x000002a8
        /*0f7c*/ 	.short	0x010a
        /*0f7e*/ 	.byte	0xff
	.zero		1


	//   ....[234]....
        /*0f80*/ 	.word	0x0000b770
        /*0f84*/ 	.word	0x00000000
        /*0f88*/ 	.word	0x00000298
        /*0f8c*/ 	.short	0x010a
        /*0f8e*/ 	.byte	0xff
	.zero		1


	//   ....[235]....
        /*0f90*/ 	.word	0x0000b7d0
        /*0f94*/ 	.word	0x00000000
        /*0f98*/ 	.word	0x000002b0
        /*0f9c*/ 	.short	0x010a
        /*0f9e*/ 	.byte	0xff
	.zero		1


	//   ....[236]....
        /*0fa0*/ 	.word	0x0000b830
        /*0fa4*/ 	.word	0x00000003
        /*0fa8*/ 	.word	0x00000290
        /*0fac*/ 	.short	0x010a
        /*0fae*/ 	.byte	0xff
	.zero		1


	//   ....[237]....
        /*0fb0*/ 	.word	0x0000b880
        /*0fb4*/ 	.word	0x00000097
        /*0fb8*/ 	.word	0x000002c0
        /*0fbc*/ 	.short	0x010a
        /*0fbe*/ 	.byte	0xff
	.zero		1


	//----- nvinfo : EIATTR_NUM_MBARRIERS
	.align		4
.L_47:
        /*0fc0*/ 	.byte	0x03, 0x38
        /*0fc2*/ 	.short	0x005d


	//----- nvinfo : EIATTR_EXIT_INSTR_OFFSETS
	.align		4
        /*0fc4*/ 	.byte	0x04, 0x1c
        /*0fc6*/ 	.short	(.L_49 - .L_48)


	//   ....[0]....
.L_48:
        /*0fc8*/ 	.word	0x00004f00


	//   ....[1]....
        /*0fcc*/ 	.word	0x000051b0


	//   ....[2]....
        /*0fd0*/ 	.word	0x00005210


	//   ....[3]....
        /*0fd4*/ 	.word	0x00006310


	//   ....[4]....
        /*0fd8*/ 	.word	0x000075f0


	//   ....[5]....
        /*0fdc*/ 	.word	0x00007630


	//   ....[6]....
        /*0fe0*/ 	.word	0x0000a280


	//----- nvinfo : EIATTR_MAX_THREADS
	.align		4
.L_49:
        /*0fe4*/ 	.byte	0x04, 0x05
        /*0fe6*/ 	.short	(.L_51 - .L_50)
.L_50:
        /*0fe8*/ 	.word	0x00000100
        /*0fec*/ 	.word	0x00000001
        /*0ff0*/ 	.word	0x00000001


	//----- nvinfo : EIATTR_CRS_STACK_SIZE
	.align		4
.L_51:
        /*0ff4*/ 	.byte	0x04, 0x1e
        /*0ff6*/ 	.short	(.L_53 - .L_52)
.L_52:
        /*0ff8*/ 	.word	0x00000000


	//----- nvinfo : EIATTR_CBANK_PARAM_SIZE
	.align		4
.L_53:
        /*0ffc*/ 	.byte	0x03, 0x19
        /*0ffe*/ 	.short	0x0900


	//----- nvinfo : EIATTR_PARAM_CBANK
	.align		4
        /*1000*/ 	.byte	0x04, 0x0a
        /*1002*/ 	.short	(.L_55 - .L_54)
	.align		4
.L_54:
        /*1004*/ 	.word	index@(.nv.constant0._ZN7cutlass13device_kernelINS_4conv6kernel13ConvUniversalINS1_16ConvProblemShapeILNS1_8OperatorE2ELi3EEENS1_10collective14CollectiveConvINS1_47MainloopSm100TmaUmmaWarpSpecializedImplicitGemmILS5_2ELi41ELi3ELi1ELi2EN4cute5tupleIJNSA_1CILi2EEENSC_ILi1EEESE_EEEEENSB_IJNSC_ILi256EEENSB_IJNSC_ILi64EEEEEENSB_IJNSC_ILi32EEEEEEEEENS_12float_e4m3_tESN_NSA_8TiledMMAINSA_8MMA_AtomIJNSA_10MMA_TraitsINSA_25SM100_MMA_F8F6F4_2x1SM_SSEJSN_SN_fSH_SI_NSA_17integral_constantINSA_4UMMA5MajorELSU_1EEESV_NSS_INST_7ScaleInELSW_0EEESX_EEEEEENSA_6LayoutINSB_IJSE_SE_SE_EEENSB_IJNSC_ILi0EEES12_S12_EEEEENSB_IJNSA_10UnderscoreES15_S15_EEEEENS7_6detail27Sm100ImplicitGemmTileTraitsINSA_18SM100_TMA_2SM_LOADENSA_14ComposedLayoutINSA_7SwizzleILi3ELi4ELi3EEENSA_18smem_ptr_flag_bitsILi8EEENS10_INSB_IJNSC_ILi128EEENSC_ILi8EEEEEENSB_IJSE_S1G_EEEEEEEvEENS19_INSA_25SM100_TMA_2SM_LOAD_IM2COLENS1B_INS1C_ILi1ELi4ELi3EEES1F_NS10_INSB_IJSK_S1H_EEENSB_IJSE_SK_EEEEEEEvEEEENS_8epilogue10collective18CollectiveEpilogueINS1V_23Sm100TmaWarpSpecializedILi1ELi1ELi64ELb0ELb0EEEJNSB_IJS1G_SJ_SL_EEENSB_IJNS10_IS1G_SE_EENS10_ISI_SE_EEEEESN_NSB_IJlNSB_IJSE_lllEEES12_EEESN_S25_NS1V_6fusion15FusionCallbacksIS1Z_NS26_17LinearCombinationISN_fSN_fLNS_15FloatRoundStyleE2EEES20_S23_JEEENSA_5SM1004TMEM4LOAD26SM100_TMEM_LOAD_32dp32b64xENSA_13SM90_TMA_LOADENS1B_INS1C_ILi2ELi4ELi3EEES1F_NS10_INSB_IJS1H_SI_EEENSB_IJSI_SE_EEEEEEENSA_39AutoVectorizingCopyWithAssumedAlignmentILi128EEENSA_14SM90_TMA_STOREES2L_S2N_S2N_EEEvvEEEEvNT_6ParamsE)
        /*1008*/ 	.short	0x0380
        /*100a*/ 	.short	0x0900


	//----- nvinfo : EIATTR_SW_WAR
	.align		4
.L_55:
        /*100c*/ 	.byte	0x04, 0x36
        /*100e*/ 	.short	(.L_57 - .L_56)
.L_56:
        /*1010*/ 	.word	0x00000008
.L_57:


//--------------------- .nv.callgraph             --------------------------
	.section	.nv.callgraph,"",@"SHT_CUDA_CALLGRAPH"
	.align	4
	.sectionentsize	8
	.align		4
        /*0000*/ 	.word	0x00000000
	.align		4
        /*0004*/ 	.word	0xffffffff
	.align		4
        /*0008*/ 	.word	index@(_ZN7cutlass13device_kernelINS_4conv6kernel13ConvUniversalINS1_16ConvProblemShapeILNS1_8OperatorE2ELi3EEENS1_10collective14CollectiveConvINS1_47MainloopSm100TmaUmmaWarpSpecializedImplicitGemmILS5_2ELi41ELi3ELi1ELi2EN4cute5tupleIJNSA_1CILi2EEENSC_ILi1EEESE_EEEEENSB_IJNSC_ILi256EEENSB_IJNSC_ILi64EEEEEENSB_IJNSC_ILi32EEEEEEEEENS_12float_e4m3_tESN_NSA_8TiledMMAINSA_8MMA_AtomIJNSA_10MMA_TraitsINSA_25SM100_MMA_F8F6F4_2x1SM_SSEJSN_SN_fSH_SI_NSA_17integral_constantINSA_4UMMA5MajorELSU_1EEESV_NSS_INST_7ScaleInELSW_0EEESX_EEEEEENSA_6LayoutINSB_IJSE_SE_SE_EEENSB_IJNSC_ILi0EEES12_S12_EEEEENSB_IJNSA_10UnderscoreES15_S15_EEEEENS7_6detail27Sm100ImplicitGemmTileTraitsINSA_18SM100_TMA_2SM_LOADENSA_14ComposedLayoutINSA_7SwizzleILi3ELi4ELi3EEENSA_18smem_ptr_flag_bitsILi8EEENS10_INSB_IJNSC_ILi128EEENSC_ILi8EEEEEENSB_IJSE_S1G_EEEEEEEvEENS19_INSA_25SM100_TMA_2SM_LOAD_IM2COLENS1B_INS1C_ILi1ELi4ELi3EEES1F_NS10_INSB_IJSK_S1H_EEENSB_IJSE_SK_EEEEEEEvEEEENS_8epilogue10collective18CollectiveEpilogueINS1V_23Sm100TmaWarpSpecializedILi1ELi1ELi64ELb0ELb0EEEJNSB_IJS1G_SJ_SL_EEENSB_IJNS10_IS1G_SE_EENS10_ISI_SE_EEEEESN_NSB_IJlNSB_IJSE_lllEEES12_EEESN_S25_NS1V_6fusion15FusionCallbacksIS1Z_NS26_17LinearCombinationISN_fSN_fLNS_15FloatRoundStyleE2EEES20_S23_JEEENSA_5SM1004TMEM4LOAD26SM100_TMEM_LOAD_32dp32b64xENSA_13SM90_TMA_LOADENS1B_INS1C_ILi2ELi4ELi3EEES1F_NS10_INSB_IJS1H_SI_EEENSB_IJSI_SE_EEEEEEENSA_39AutoVectorizingCopyWithAssumedAlignmentILi128EEENSA_14SM90_TMA_STOREES2L_S2N_S2N_EEEvvEEEEvNT_6ParamsE)
	.align		4
        /*000c*/ 	.word	index@(__assertfail)
	.align		4
        /*0010*/ 	.word	0x00000000
	.align		4
        /*0014*/ 	.word	0xfffffffe
	.align		4
        /*0018*/ 	.word	0x00000000
	.align		4
        /*001c*/ 	.word	0xfffffffd
	.align		4
        /*0020*/ 	.word	0x00000000
	.align		4
        /*0024*/ 	.word	0xfffffffc


//--------------------- .nv.constant4             --------------------------
	.section	.nv.constant4,"a",@progbits
	.align	8
	.align		8
.nv.constant4:
        /*0000*/ 	.dword	__assertfail
	.align		8
        /*0008*/ 	.dword	__unnamed_1
	.align		8
        /*0010*/ 	.dword	__unnamed_2
	.align		8
        /*0018*/ 	.dword	_ZN39_INTERNAL_62b8b242_4_k_cu_e202634d_41254cuda3std3__45__cpo5beginE
	.align		8
        /*0020*/ 	.dword	_ZN39_INTERNAL_62b8b242_4_k_cu_e202634d_41254cuda3std3__45__cpo3endE
	.align		8
        /*0028*/ 	.dword	_ZN39_INTERNAL_62b8b242_4_k_cu_e202634d_41254cuda3std3__45__cpo6cbeginE
	.align		8
        /*0030*/ 	.dword	_ZN39_INTERNAL_62b8b242_4_k_cu_e202634d_41254cuda3std3__45__cpo4cendE
	.align		8
        /*0038*/ 	.dword	_ZN39_INTERNAL_62b8b242_4_k_cu_e202634d_41254cuda3std3__441_GLOBAL__N__62b8b242_4_k_cu_e202634d_41256ignoreE
	.align		8
        /*0040*/ 	.dword	_ZN39_INTERNAL_62b8b242_4_k_cu_e202634d_41254cuda3std3__419piecewise_constructE
	.align		8
        /*0048*/ 	.dword	_ZN39_INTERNAL_62b8b242_4_k_cu_e202634d_41254cuda3std3__48in_placeE
	.align		8
        /*0050*/ 	.dword	_ZN39_INTERNAL_62b8b242_4_k_cu_e202634d_41254cuda3std6ranges3__45__cpo4swapE
	.align		8
        /*0058*/ 	.dword	_ZN39_INTERNAL_62b8b242_4_k_cu_e202634d_41254cuda3std6ranges3__45__cpo9iter_moveE
	.align		8
        /*0060*/ 	.dword	_ZN39_INTERNAL_62b8b242_4_k_cu_e202634d_41254cute7productE
	.align		8
        /*0068*/ 	.dword	_ZN39_INTERNAL_62b8b242_4_k_cu_e202634d_41254cute1_E
	.align		8
        /*0070*/ 	.dword	$str$27
	.align		8
        /*0078*/ 	.dword	$str$28
	.align		8
        /*0080*/ 	.dword	$str$29
	.align		8
        /*0088*/ 	.dword	$str$30


//--------------------- .text._ZN7cutlass13device_kernelINS_4conv6kernel13ConvUniversalINS1_16ConvProblemShapeILNS1_8OperatorE2ELi3EEENS1_10collective14CollectiveConvINS1_47MainloopSm100TmaUmmaWarpSpecializedImplicitGemmILS5_2ELi41ELi3ELi1ELi2EN4cute5tupleIJNSA_1CILi2EEENSC_ILi1EEESE_EEEEENSB_IJNSC_ILi256EEENSB_IJNSC_ILi64EEEEEENSB_IJNSC_ILi32EEEEEEEEENS_12float_e4m3_tESN_NSA_8TiledMMAINSA_8MMA_AtomIJNSA_10MMA_TraitsINSA_25SM100_MMA_F8F6F4_2x1SM_SSEJSN_SN_fSH_SI_NSA_17integral_constantINSA_4UMMA5MajorELSU_1EEESV_NSS_INST_7ScaleInELSW_0EEESX_EEEEEENSA_6LayoutINSB_IJSE_SE_SE_EEENSB_IJNSC_ILi0EEES12_S12_EEEEENSB_IJNSA_10UnderscoreES15_S15_EEEEENS7_6detail27Sm100ImplicitGemmTileTraitsINSA_18SM100_TMA_2SM_LOADENSA_14ComposedLayoutINSA_7SwizzleILi3ELi4ELi3EEENSA_18smem_ptr_flag_bitsILi8EEENS10_INSB_IJNSC_ILi128EEENSC_ILi8EEEEEENSB_IJSE_S1G_EEEEEEEvEENS19_INSA_25SM100_TMA_2SM_LOAD_IM2COLENS1B_INS1C_ILi1ELi4ELi3EEES1F_NS10_INSB_IJSK_S1H_EEENSB_IJSE_SK_EEEEEEEvEEEENS_8epilogue10collective18CollectiveEpilogueINS1V_23Sm100TmaWarpSpecializedILi1ELi1ELi64ELb0ELb0EEEJNSB_IJS1G_SJ_SL_EEENSB_IJNS10_IS1G_SE_EENS10_ISI_SE_EEEEESN_NSB_IJlNSB_IJSE_lllEEES12_EEESN_S25_NS1V_6fusion15FusionCallbacksIS1Z_NS26_17LinearCombinationISN_fSN_fLNS_15FloatRoundStyleE2EEES20_S23_JEEENSA_5SM1004TMEM4LOAD26SM100_TMEM_LOAD_32dp32b64xENSA_13SM90_TMA_LOADENS1B_INS1C_ILi2ELi4ELi3EEES1F_NS10_INSB_IJS1H_SI_EEENSB_IJSI_SE_EEEEEEENSA_39AutoVectorizingCopyWithAssumedAlignmentILi128EEENSA_14SM90_TMA_STOREES2L_S2N_S2N_EEEvvEEEEvNT_6ParamsE --------------------------
	.section	.text._ZN7cutlass13device_kernelINS_4conv6kernel13ConvUniversalINS1_16ConvProblemShapeILNS1_8OperatorE2ELi3EEENS1_10collective14CollectiveConvINS1_47MainloopSm100TmaUmmaWarpSpecializedImplicitGemmILS5_2ELi41ELi3ELi1ELi2EN4cute5tupleIJNSA_1CILi2EEENSC_ILi1EEESE_EEEEENSB_IJNSC_ILi256EEENSB_IJNSC_ILi64EEEEEENSB_IJNSC_ILi32EEEEEEEEENS_12float_e4m3_tESN_NSA_8TiledMMAINSA_8MMA_AtomIJNSA_10MMA_TraitsINSA_25SM100_MMA_F8F6F4_2x1SM_SSEJSN_SN_fSH_SI_NSA_17integral_constantINSA_4UMMA5MajorELSU_1EEESV_NSS_INST_7ScaleInELSW_0EEESX_EEEEEENSA_6LayoutINSB_IJSE_SE_SE_EEENSB_IJNSC_ILi0EEES12_S12_EEEEENSB_IJNSA_10UnderscoreES15_S15_EEEEENS7_6detail27Sm100ImplicitGemmTileTraitsINSA_18SM100_TMA_2SM_LOADENSA_14ComposedLayoutINSA_7SwizzleILi3ELi4ELi3EEENSA_18smem_ptr_flag_bitsILi8EEENS10_INSB_IJNSC_ILi128EEENSC_ILi8EEEEEENSB_IJSE_S1G_EEEEEEEvEENS19_INSA_25SM100_TMA_2SM_LOAD_IM2COLENS1B_INS1C_ILi1ELi4ELi3EEES1F_NS10_INSB_IJSK_S1H_EEENSB_IJSE_SK_EEEEEEEvEEEENS_8epilogue10collective18CollectiveEpilogueINS1V_23Sm100TmaWarpSpecializedILi1ELi1ELi64ELb0ELb0EEEJNSB_IJS1G_SJ_SL_EEENSB_IJNS10_IS1G_SE_EENS10_ISI_SE_EEEEESN_NSB_IJlNSB_IJSE_lllEEES12_EEESN_S25_NS1V_6fusion15FusionCallbacksIS1Z_NS26_17LinearCombinationISN_fSN_fLNS_15FloatRoundStyleE2EEES20_S23_JEEENSA_5SM1004TMEM4LOAD26SM100_TMEM_LOAD_32dp32b64xENSA_13SM90_TMA_LOADENS1B_INS1C_ILi2ELi4ELi3EEES1F_NS10_INSB_IJS1H_SI_EEENSB_IJSI_SE_EEEEEEENSA_39AutoVectorizingCopyWithAssumedAlignmentILi128EEENSA_14SM90_TMA_STOREES2L_S2N_S2N_EEEvvEEEEvNT_6ParamsE,"ax",@progbits
	.align	128
.text._ZN7cutlass13device_kernelINS_4conv6kernel13ConvUniversalINS1_16ConvProblemShapeILNS1_8OperatorE2ELi3EEENS1_10collective14CollectiveConvINS1_47MainloopSm100TmaUmmaWarpSpecializedImplicitGemmILS5_2ELi41ELi3ELi1ELi2EN4cute5tupleIJNSA_1CILi2EEENSC_ILi1EEESE_EEEEENSB_IJNSC_ILi256EEENSB_IJNSC_ILi64EEEEEENSB_IJNSC_ILi32EEEEEEEEENS_12float_e4m3_tESN_NSA_8TiledMMAINSA_8MMA_AtomIJNSA_10MMA_TraitsINSA_25SM100_MMA_F8F6F4_2x1SM_SSEJSN_SN_fSH_SI_NSA_17integral_constantINSA_4UMMA5MajorELSU_1EEESV_NSS_INST_7ScaleInELSW_0EEESX_EEEEEENSA_6LayoutINSB_IJSE_SE_SE_EEENSB_IJNSC_ILi0EEES12_S12_EEEEENSB_IJNSA_10UnderscoreES15_S15_EEEEENS7_6detail27Sm100ImplicitGemmTileTraitsINSA_18SM100_TMA_2SM_LOADENSA_14ComposedLayoutINSA_7SwizzleILi3ELi4ELi3EEENSA_18smem_ptr_flag_bitsILi8EEENS10_INSB_IJNSC_ILi128EEENSC_ILi8EEEEEENSB_IJSE_S1G_EEEEEEEvEENS19_INSA_25SM100_TMA_2SM_LOAD_IM2COLENS1B_INS1C_ILi1ELi4ELi3EEES1F_NS10_INSB_IJSK_S1H_EEENSB_IJSE_SK_EEEEEEEvEEEENS_8epilogue10collective18CollectiveEpilogueINS1V_23Sm100TmaWarpSpecializedILi1ELi1ELi64ELb0ELb0EEEJNSB_IJS1G_SJ_SL_EEENSB_IJNS10_IS1G_SE_EENS10_ISI_SE_EEEEESN_NSB_IJlNSB_IJSE_lllEEES12_EEESN_S25_NS1V_6fusion15FusionCallbacksIS1Z_NS26_17LinearCombinationISN_fSN_fLNS_15FloatRoundStyleE2EEES20_S23_JEEENSA_5SM1004TMEM4LOAD26SM100_TMEM_LOAD_32dp32b64xENSA_13SM90_TMA_LOADENS1B_INS1C_ILi2ELi4ELi3EEES1F_NS10_INSB_IJS1H_SI_EEENSB_IJSI_SE_EEEEEEENSA_39AutoVectorizingCopyWithAssumedAlignmentILi128EEENSA_14SM90_TMA_STOREES2L_S2N_S2N_EEEvvEEEEvNT_6ParamsE:
        .type           _ZN7cutlass13device_kernelINS_4conv6kernel13ConvUniversalINS1_16ConvProblemShapeILNS1_8OperatorE2ELi3EEENS1_10collective14CollectiveConvINS1_47MainloopSm100TmaUmmaWarpSpecializedImplicitGemmILS5_2ELi41ELi3ELi1ELi2EN4cute5tupleIJNSA_1CILi2EEENSC_ILi1EEESE_EEEEENSB_IJNSC_ILi256EEENSB_IJNSC_ILi64EEEEEENSB_IJNSC_ILi32EEEEEEEEENS_12float_e4m3_tESN_NSA_8TiledMMAINSA_8MMA_AtomIJNSA_10MMA_TraitsINSA_25SM100_MMA_F8F6F4_2x1SM_SSEJSN_SN_fSH_SI_NSA_17integral_constantINSA_4UMMA5MajorELSU_1EEESV_NSS_INST_7ScaleInELSW_0EEESX_EEEEEENSA_6LayoutINSB_IJSE_SE_SE_EEENSB_IJNSC_ILi0EEES12_S12_EEEEENSB_IJNSA_10UnderscoreES15_S15_EEEEENS7_6detail27Sm100ImplicitGemmTileTraitsINSA_18SM100_TMA_2SM_LOADENSA_14ComposedLayoutINSA_7SwizzleILi3ELi4ELi3EEENSA_18smem_ptr_flag_bitsILi8EEENS10_INSB_IJNSC_ILi128EEENSC_ILi8EEEEEENSB_IJSE_S1G_EEEEEEEvEENS19_INSA_25SM100_TMA_2SM_LOAD_IM2COLENS1B_INS1C_ILi1ELi4ELi3EEES1F_NS10_INSB_IJSK_S1H_EEENSB_IJSE_SK_EEEEEEEvEEEENS_8epilogue10collective18CollectiveEpilogueINS1V_23Sm100TmaWarpSpecializedILi1ELi1ELi64ELb0ELb0EEEJNSB_IJS1G_SJ_SL_EEENSB_IJNS10_IS1G_SE_EENS10_ISI_SE_EEEEESN_NSB_IJlNSB_IJSE_lllEEES12_EEESN_S25_NS1V_6fusion15FusionCallbacksIS1Z_NS26_17LinearCombinationISN_fSN_fLNS_15FloatRoundStyleE2EEES20_S23_JEEENSA_5SM1004TMEM4LOAD26SM100_TMEM_LOAD_32dp32b64xENSA_13SM90_TMA_LOADENS1B_INS1C_ILi2ELi4ELi3EEES1F_NS10_INSB_IJS1H_SI_EEENSB_IJSI_SE_EEEEEEENSA_39AutoVectorizingCopyWithAssumedAlignmentILi128EEENSA_14SM90_TMA_STOREES2L_S2N_S2N_EEEvvEEEEvNT_6ParamsE,@function
        .size           _ZN7cutlass13device_kernelINS_4conv6kernel13ConvUniversalINS1_16ConvProblemShapeILNS1_8OperatorE2ELi3EEENS1_10collective14CollectiveConvINS1_47MainloopSm100TmaUmmaWarpSpecializedImplicitGemmILS5_2ELi41ELi3ELi1ELi2EN4cute5tupleIJNSA_1CILi2EEENSC_ILi1EEESE_EEEEENSB_IJNSC_ILi256EEENSB_IJNSC_ILi64EEEEEENSB_IJNSC_ILi32EEEEEEEEENS_12float_e4m3_tESN_NSA_8TiledMMAINSA_8MMA_AtomIJNSA_10MMA_TraitsINSA_25SM100_MMA_F8F6F4_2x1SM_SSEJSN_SN_fSH_SI_NSA_17integral_constantINSA_4UMMA5MajorELSU_1EEESV_NSS_INST_7ScaleInELSW_0EEESX_EEEEEENSA_6LayoutINSB_IJSE_SE_SE_EEENSB_IJNSC_ILi0EEES12_S12_EEEEENSB_IJNSA_10UnderscoreES15_S15_EEEEENS7_6detail27Sm100ImplicitGemmTileTraitsINSA_18SM100_TMA_2SM_LOADENSA_14ComposedLayoutINSA_7SwizzleILi3ELi4ELi3EEENSA_18smem_ptr_flag_bitsILi8EEENS10_INSB_IJNSC_ILi128EEENSC_ILi8EEEEEENSB_IJSE_S1G_EEEEEEEvEENS19_INSA_25SM100_TMA_2SM_LOAD_IM2COLENS1B_INS1C_ILi1ELi4ELi3EEES1F_NS10_INSB_IJSK_S1H_EEENSB_IJSE_SK_EEEEEEEvEEEENS_8epilogue10collective18CollectiveEpilogueINS1V_23Sm100TmaWarpSpecializedILi1ELi1ELi64ELb0ELb0EEEJNSB_IJS1G_SJ_SL_EEENSB_IJNS10_IS1G_SE_EENS10_ISI_SE_EEEEESN_NSB_IJlNSB_IJSE_lllEEES12_EEESN_S25_NS1V_6fusion15FusionCallbacksIS1Z_NS26_17LinearCombinationISN_fSN_fLNS_15FloatRoundStyleE2EEES20_S23_JEEENSA_5SM1004TMEM4LOAD26SM100_TMEM_LOAD_32dp32b64xENSA_13SM90_TMA_LOADENS1B_INS1C_ILi2ELi4ELi3EEES1F_NS10_INSB_IJS1H_SI_EEENSB_IJSI_SE_EEEEEEENSA_39AutoVectorizingCopyWithAssumedAlignmentILi128EEENSA_14SM90_TMA_STOREES2L_S2N_S2N_EEEvvEEEEvNT_6ParamsE,(.L_x_253 - _ZN7cutlass13device_kernelINS_4conv6kernel13ConvUniversalINS1_16ConvProblemShapeILNS1_8OperatorE2ELi3EEENS1_10collective14CollectiveConvINS1_47MainloopSm100TmaUmmaWarpSpecializedImplicitGemmILS5_2ELi41ELi3ELi1ELi2EN4cute5tupleIJNSA_1CILi2EEENSC_ILi1EEESE_EEEEENSB_IJNSC_ILi256EEENSB_IJNSC_ILi64EEEEEENSB_IJNSC_ILi32EEEEEEEEENS_12float_e4m3_tESN_NSA_8TiledMMAINSA_8MMA_AtomIJNSA_10MMA_TraitsINSA_25SM100_MMA_F8F6F4_2x1SM_SSEJSN_SN_fSH_SI_NSA_17integral_constantINSA_4UMMA5MajorELSU_1EEESV_NSS_INST_7ScaleInELSW_0EEESX_EEEEEENSA_6LayoutINSB_IJSE_SE_SE_EEENSB_IJNSC_ILi0EEES12_S12_EEEEENSB_IJNSA_10UnderscoreES15_S15_EEEEENS7_6detail27Sm100ImplicitGemmTileTraitsINSA_18SM100_TMA_2SM_LOADENSA_14ComposedLayoutINSA_7SwizzleILi3ELi4ELi3EEENSA_18smem_ptr_flag_bitsILi8EEENS10_INSB_IJNSC_ILi128EEENSC_ILi8EEEEEENSB_IJSE_S1G_EEEEEEEvEENS19_INSA_25SM100_TMA_2SM_LOAD_IM2COLENS1B_INS1C_ILi1ELi4ELi3EEES1F_NS10_INSB_IJSK_S1H_EEENSB_IJSE_SK_EEEEEEEvEEEENS_8epilogue10collective18CollectiveEpilogueINS1V_23Sm100TmaWarpSpecializedILi1ELi1ELi64ELb0ELb0EEEJNSB_IJS1G_SJ_SL_EEENSB_IJNS10_IS1G_SE_EENS10_ISI_SE_EEEEESN_NSB_IJlNSB_IJSE_lllEEES12_EEESN_S25_NS1V_6fusion15FusionCallbacksIS1Z_NS26_17LinearCombinationISN_fSN_fLNS_15FloatRoundStyleE2EEES20_S23_JEEENSA_5SM1004TMEM4LOAD26SM100_TMEM_LOAD_32dp32b64xENSA_13SM90_TMA_LOADENS1B_INS1C_ILi2ELi4ELi3EEES1F_NS10_INSB_IJS1H_SI_EEENSB_IJSI_SE_EEEEEEENSA_39AutoVectorizingCopyWithAssumedAlignmentILi128EEENSA_14SM90_TMA_STOREES2L_S2N_S2N_EEEvvEEEEvNT_6ParamsE)
        .other          _ZN7cutlass13device_kernelINS_4conv6kernel13ConvUniversalINS1_16ConvProblemShapeILNS1_8OperatorE2ELi3EEENS1_10collective14CollectiveConvINS1_47MainloopSm100TmaUmmaWarpSpecializedImplicitGemmILS5_2ELi41ELi3ELi1ELi2EN4cute5tupleIJNSA_1CILi2EEENSC_ILi1EEESE_EEEEENSB_IJNSC_ILi256EEENSB_IJNSC_ILi64EEEEEENSB_IJNSC_ILi32EEEEEEEEENS_12float_e4m3_tESN_NSA_8TiledMMAINSA_8MMA_AtomIJNSA_10MMA_TraitsINSA_25SM100_MMA_F8F6F4_2x1SM_SSEJSN_SN_fSH_SI_NSA_17integral_constantINSA_4UMMA5MajorELSU_1EEESV_NSS_INST_7ScaleInELSW_0EEESX_EEEEEENSA_6LayoutINSB_IJSE_SE_SE_EEENSB_IJNSC_ILi0EEES12_S12_EEEEENSB_IJNSA_10UnderscoreES15_S15_EEEEENS7_6detail27Sm100ImplicitGemmTileTraitsINSA_18SM100_TMA_2SM_LOADENSA_14ComposedLayoutINSA_7SwizzleILi3ELi4ELi3EEENSA_18smem_ptr_flag_bitsILi8EEENS10_INSB_IJNSC_ILi128EEENSC_ILi8EEEEEENSB_IJSE_S1G_EEEEEEEvEENS19_INSA_25SM100_TMA_2SM_LOAD_IM2COLENS1B_INS1C_ILi1ELi4ELi3EEES1F_NS10_INSB_IJSK_S1H_EEENSB_IJSE_SK_EEEEEEEvEEEENS_8epilogue10collective18CollectiveEpilogueINS1V_23Sm100TmaWarpSpecializedILi1ELi1ELi64ELb0ELb0EEEJNSB_IJS1G_SJ_SL_EEENSB_IJNS10_IS1G_SE_EENS10_ISI_SE_EEEEESN_NSB_IJlNSB_IJSE_lllEEES12_EEESN_S25_NS1V_6fusion15FusionCallbacksIS1Z_NS26_17LinearCombinationISN_fSN_fLNS_15FloatRoundStyleE2EEES20_S23_JEEENSA_5SM1004TMEM4LOAD26SM100_TMEM_LOAD_32dp32b64xENSA_13SM90_TMA_LOADENS1B_INS1C_ILi2ELi4ELi3EEES1F_NS10_INSB_IJS1H_SI_EEENSB_IJSI_SE_EEEEEEENSA_39AutoVectorizingCopyWithAssumedAlignmentILi128EEENSA_14SM90_TMA_STOREES2L_S2N_S2N_EEEvvEEEEvNT_6ParamsE,@"STO_CUDA_ENTRY STV_DEFAULT"
_ZN7cutlass13device_kernelINS_4conv6kernel13ConvUniversalINS1_16ConvProblemShapeILNS1_8OperatorE2ELi3EEENS1_10collective14CollectiveConvINS1_47MainloopSm100TmaUmmaWarpSpecializedImplicitGemmILS5_2ELi41ELi3ELi1ELi2EN4cute5tupleIJNSA_1CILi2EEENSC_ILi1EEESE_EEEEENSB_IJNSC_ILi256EEENSB_IJNSC_ILi64EEEEEENSB_IJNSC_ILi32EEEEEEEEENS_12float_e4m3_tESN_NSA_8TiledMMAINSA_8MMA_AtomIJNSA_10MMA_TraitsINSA_25SM100_MMA_F8F6F4_2x1SM_SSEJSN_SN_fSH_SI_NSA_17integral_constantINSA_4UMMA5MajorELSU_1EEESV_NSS_INST_7ScaleInELSW_0EEESX_EEEEEENSA_6LayoutINSB_IJSE_SE_SE_EEENSB_IJNSC_ILi0EEES12_S12_EEEEENSB_IJNSA_10UnderscoreES15_S15_EEEEENS7_6detail27Sm100ImplicitGemmTileTraitsINSA_18SM100_TMA_2SM_LOADENSA_14ComposedLayoutINSA_7SwizzleILi3ELi4ELi3EEENSA_18smem_ptr_flag_bitsILi8EEENS10_INSB_IJNSC_ILi128EEENSC_ILi8EEEEEENSB_IJSE_S1G_EEEEEEEvEENS19_INSA_25SM100_TMA_2SM_LOAD_IM2COLENS1B_INS1C_ILi1ELi4ELi3EEES1F_NS10_INSB_IJSK_S1H_EEENSB_IJSE_SK_EEEEEEEvEEEENS_8epilogue10collective18CollectiveEpilogueINS1V_23Sm100TmaWarpSpecializedILi1ELi1ELi64ELb0ELb0EEEJNSB_IJS1G_SJ_SL_EEENSB_IJNS10_IS1G_SE_EENS10_ISI_SE_EEEEESN_NSB_IJlNSB_IJSE_lllEEES12_EEESN_S25_NS1V_6fusion15FusionCallbacksIS1Z_NS26_17LinearCombinationISN_fSN_fLNS_15FloatRoundStyleE2EEES20_S23_JEEENSA_5SM1004TMEM4LOAD26SM100_TMEM_LOAD_32dp32b64xENSA_13SM90_TMA_LOADENS1B_INS1C_ILi2ELi4ELi3EEES1F_NS10_INSB_IJS1H_SI_EEENSB_IJSI_SE_EEEEEEENSA_39AutoVectorizingCopyWithAssumedAlignmentILi128EEENSA_14SM90_TMA_STOREES2L_S2N_S2N_EEEvvEEEEvNT_6ParamsE:
[----:B------:R-:W1:Y:S01]  /*0000*/  LDC R1, c[0x0][0x37c] ;  /* 0x0000df00ff017b82 */ /* 0x000e620000000800 */
[----:B------:R-:W2:Y:S01]  /*0010*/  S2R R131, SR_TID.X ;  /* 0x0000000000837919 */ /* 0x000ea20000002100 */
[----:B------:R-:W3:Y:S06]  /*0020*/  LDCU.64 UR8, c[0x0][0x990] ;  /* 0x00013200ff0877ac */ /* 0x000eec0008000a00 */
[----:B------:R-:W4:Y:S01]  /*0030*/  S2UR UR4, SR_CgaCtaId ;  /* 0x00000000000479c3 */ /* 0x000f220000008800 */
[----:B-1----:R-:W-:Y:S01]  /*0040*/  VIADD R1, R1, 0xfffffff8 ;  /* 0xfffffff801017836 */ /* 0x002fe20000000000 */
[----:B------:R-:W-:-:S02]  /*0050*/  PRMT R145, RZ, 0x7610, R145 ;  /* 0x00007610ff917816 */ /* 0x000fc40000000091 */
[----:B------:R-:W-:Y:S02]  /*0060*/  ELECT P1, URZ, PT ;  /* 0x0000000000ff782f */ /* 0x000fe40003820000 */
[----:B------:R-:W-:Y:S01]  /*0070*/  R2UR UR43, R1 ;  /* 0x00000000012b72ca */ /* 0x000fe200000e0000 */
[----:B---3--:R-:W-:-:S04]  /*0080*/  UISETP.NE.U32.AND UP0, UPT, UR8, URZ, UPT ;  /* 0x000000ff0800728c */ /* 0x008fc8000bf05070 */
[----:B------:R-:W-:Y:S02]  /*0090*/  UISETP.NE.AND.EX UP0, UPT, UR9, URZ, UPT, UP0 ;  /* 0x000000ff0900728c */ /* 0x000fe4000bf05300 */
[----:B----4-:R-:W-:Y:S02]  /*00a0*/  ULOP3.LUT UR28, UR4, 0x1, URZ, 0xc0, !UPT ;  /* 0x00000001041c7892 */ /* 0x010fe4000f8ec0ff */
[----:B------:R-:W-:Y:S01]  /*00b0*/  ULOP3.LUT UR27, UR4, 0x1, URZ, 0x3c, !UPT ;  /* 0x00000001041b7892 */ /* 0x000fe2000f8e3cff */
[----:B--2---:R-:W-:-:S05]  /*00c0*/  SHF.R.U32.HI R146, RZ, 0x5, R131 ;  /* 0x00000005ff927819 */ /* 0x004fca0000011683 */
[----:B------:R-:W1:Y:S02]  /*00d0*/  SHFL.IDX PT, R0, R146, RZ, 0x1f ;  /* 0x00001fff92007589 */ /* 0x000e6400000e0000 */
[----:B-1----:R-:W-:Y:S01]  /*00e0*/  R2UR UR18, R0 ;  /* 0x00000000001272ca */ /* 0x002fe200000e0000 */
[----:B------:R-:W-:-:S14]  /*00f0*/  BRA.U UP0, `(.L_x_0) ;  /* 0x0000000100307547 */ /* 0x000fdc000b800000 */
[----:B------:R-:W1:Y:S02]  /*0100*/  LDCU.64 UR4, c[0x0][0x988] ;  /* 0x00013100ff0477ac */ /* 0x000e640008000a00 */
[----:B-1----:R-:W-:-:S04]  /*0110*/  UISETP.NE.U32.AND UP0, UPT, UR4, URZ, UPT ;  /* 0x000000ff0400728c */ /* 0x002fc8000bf05070 */
[----:B------:R-:W-:-:S09]  /*0120*/  UISETP.NE.AND.EX UP0, UPT, UR5, URZ, UPT, UP0 ;  /* 0x000000ff0500728c */ /* 0x000fd2000bf05300 */
[----:B------:R-:W-:Y:S05]  /*0130*/  BRA.U !UP0, `(.L_x_1) ;  /* 0x0000000108147547 */ /* 0x000fea000b800000 */
[----:B------:R-:W1:Y:S01]  /*0140*/  LDC.64 R2, c[0x0][0x988] ;  /* 0x00026200ff027b82 */ /* 0x000e620000000a00 */
[----:B------:R-:W1:Y:S02]  /*0150*/  LDCU.64 UR4, c[0x0][0x358] ;  /* 0x00006b00ff0477ac */ /* 0x000e640008000a00 */
[----:B-1----:R1:W5:Y:S01]  /*0160*/  LDG.E R71, desc[UR4][R2.64] ;  /* 0x0000000402477981 */ /* 0x002362000c1e1900 */
[----:B------:R-:W-:Y:S01]  /*0170*/  HFMA2 R145, -RZ, RZ, 0, 5.9604644775390625e-08 ;  /* 0x00000001ff917431 */ /* 0x000fe200000001ff */
[----:B------:R-:W-:Y:S05]  /*0180*/  BRA `(.L_x_0) ;  /* 0x00000000000c7947 */ /* 0x000fea0003800000 */
.L_x_1:
[----:B------:R-:W1:Y:S01]  /*0190*/  LDCU UR4, c[0x0][0x980] ;  /* 0x00013000ff0477ac */ /* 0x000e620008000800 */
[----:B------:R-:W-:Y:S01]  /*01a0*/  HFMA2 R145, -RZ, RZ, 0, 5.9604644775390625e-08 ;  /* 0x00000001ff917431 */ /* 0x000fe200000001ff */
[----:B-1----:R-:W-:-:S07]  /*01b0*/  MOV R71, UR4 ;  /* 0x0000000400477c02 */ /* 0x002fce0008000f00 */
.L_x_0:
[----:B------:R-:W2:Y:S02]  /*01c0*/  LDCU.64 UR4, c[0x0][0x9b0] ;  /* 0x00013600ff0477ac */ /* 0x000ea40008000a00 */
[----:B--2---:R-:W-:-:S04]  /*01d0*/  UISETP.NE.U32.AND UP0, UPT, UR4, URZ, UPT ;  /* 0x000000ff0400728c */ /* 0x004fc8000bf05070 */
[----:B------:R-:W-:-:S09]  /*01e0*/  UISETP.NE.AND.EX UP0, UPT, UR5, URZ, UPT, UP0 ;  /* 0x000000ff0500728c */ /* 0x000fd2000bf05300 */
[----:B------:R-:W-:Y:S05]  /*01f0*/  BRA.U UP0, `(.L_x_2) ;  /* 0x0000000100287547 */ /* 0x000fea000b800000 */
[----:B------:R-:W2:Y:S02]  /*0200*/  LDCU.64 UR4, c[0x0][0x9a8] ;  /* 0x00013500ff0477ac */ /* 0x000ea40008000a00 */
[----:B--2---:R-:W-:-:S04]  /*0210*/  UISETP.NE.U32.AND UP0, UPT, UR4, URZ, UPT ;  /* 0x000000ff0400728c */ /* 0x004fc8000bf05070 */
[----:B------:R-:W-:-:S09]  /*0220*/  UISETP.NE.AND.EX UP0, UPT, UR5, URZ, UPT, UP0 ;  /* 0x000000ff0500728c */ /* 0x000fd2000bf05300 */
[----:B------:R-:W-:Y:S05]  /*0230*/  BRA.U !UP0, `(.L_x_3) ;  /* 0x0000000108107547 */ /* 0x000fea000b800000 */
[----:B-1----:R-:W1:Y:S01]  /*0240*/  LDC.64 R2, c[0x0][0x9a8] ;  /* 0x00026a00ff027b82 */ /* 0x002e620000000a00 */
[----:B------:R-:W1:Y:S02]  /*0250*/  LDCU.64 UR4, c[0x0][0x358] ;  /* 0x00006b00ff0477ac */ /* 0x000e640008000a00 */
[----:B-1----:R2:W5:Y:S01]  /*0260*/  LDG.E R70, desc[UR4][R2.64] ;  /* 0x0000000402467981 */ /* 0x002562000c1e1900 */
[----:B------:R-:W-:Y:S05]  /*0270*/  BRA `(.L_x_2) ;  /* 0x0000000000087947 */ /* 0x000fea0003800000 */
.L_x_3:
[----:B------:R-:W2:Y:S02]  /*0280*/  LDCU UR4, c[0x0][0x9a0] ;  /* 0x00013400ff0477ac */ /* 0x000ea40008000800 */
[----:B--2---:R-:W-:Y:S02]  /*0290*/  MOV R70, UR4 ;  /* 0x0000000400467c02 */ /* 0x004fe40008000f00 */
.L_x_2:
[----:B------:R-:W-:Y:S01]  /*02a0*/  IMAD.U32 R0, RZ, RZ, UR18 ;  /* 0x00000012ff007e24 */ /* 0x000fe2000f8e00ff */
[----:B------:R-:W-:Y:S04]  /*02b0*/  BSSY.RECONVERGENT B0, `(.L_x_4) ;  /* 0x000000c000007945 */ /* 0x000fe80003800200 */
[C---:B------:R-:W-:Y:S02]  /*02c0*/  ISETP.NE.OR P2, PT, R0.reuse, 0x1, !P1 ;  /* 0x000000010000780c */ /* 0x040fe40004f45670 */
[----:B------:R-:W-:-:S11]  /*02d0*/  ISETP.NE.OR P0, PT, R0, 0x3, !P1 ;  /* 0x000000030000780c */ /* 0x000fd60004f05670 */
[----:B------:R-:W-:Y:S05]  /*02e0*/  @P2 BRA `(.L_x_5) ;  /* 0x0000000000202947 */ /* 0x000fea0003800000 */
[----:B------:R-:W3:Y:S02]  /*02f0*/  LDCU.64 UR4, c[0x0][0x348] ;  /* 0x00006900ff0477ac */ /* 0x000ee40008000a00 */
[----:B---3--:R-:W-:Y:S02]  /*0300*/  UIADD3 UR6, UP1, UPT, UR4, 0x80, URZ ;  /* 0x0000008004067890 */ /* 0x008fe4000ff3e0ff */
[----:B------:R-:W-:Y:S02]  /*0310*/  UIADD3 UR4, UP0, UPT, UR4, 0x180, URZ ;  /* 0x0000018004047890 */ /* 0x000fe4000ff1e0ff */
[----:B------:R-:W-:Y:S02]  /*0320*/  UIADD3.X UR7, UPT, UPT, URZ, UR5, URZ, UP1, !UPT ;  /* 0x00000005ff077290 */ /* 0x000fe40008ffe4ff */
[----:B------:R-:W-:-:S07]  /*0330*/  UIADD3.X UR5, UPT, UPT, URZ, UR5, URZ, UP0, !UPT ;  /* 0x00000005ff057290 */ /* 0x000fce00087fe4ff */
[----:B------:R3:W-:Y:S02]  /*0340*/  UTMACCTL.PF [UR6] ;  /* 0x00000000060079b9 */ /* 0x0007e40008040000 */
[----:B------:R3:W-:Y:S02]  /*0350*/  UTMACCTL.PF [UR4] ;  /* 0x00000000040079b9 */ /* 0x0007e40008040000 */
[----:B---3--:R-:W-:Y:S01]  /*0360*/  NOP ;  /* 0x0000000000007918 */ /* 0x008fe20000000000 */
.L_x_5:
[----:B------:R-:W-:Y:S05]  /*0370*/  BSYNC.RECONVERGENT B0 ;  /* 0x0000000000007941 */ /* 0x000fea0003800200 */
.L_x_4:
[----:B------:R-:W-:Y:S04]  /*0380*/  BSSY.RECONVERGENT B0, `(.L_x_6) ;  /* 0x000000a000007945 */ /* 0x000fe80003800200 */
        /* <DEDUP_REMOVED lines=9> */
.L_x_7:
[----:B------:R-:W-:Y:S05]  /*0420*/  BSYNC.RECONVERGENT B0 ;  /* 0x0000000000007941 */ /* 0x000fea0003800200 */
.L_x_6:
[----:B------:R-:W3:Y:S01]  /*0430*/  LDCU.64 UR4, c[0x0][0x988] ;  /* 0x00013100ff0477ac */ /* 0x000ee20008000a00 */
[----:B------:R-:W-:Y:S02]  /*0440*/  UISETP.EQ.U32.AND UP2, UPT, UR8, URZ, UPT ;  /* 0x000000ff0800728c */ /* 0x000fe4000bf42070 */
[----:B------:R-:W-:Y:S02]  /*0450*/  UPLOP3.LUT UP3, UPT, UPT, UPT, UPT, 0x80, 0x8 ;  /* 0x000000000008789c */ /* 0x000fe40003f6f070 */
[----:B---3--:R-:W-:-:S04]  /*0460*/  UISETP.NE.U32.AND UP0, UPT, UR4, URZ, UPT ;  /* 0x000000ff0400728c */ /* 0x008fc8000bf05070 */
[----:B------:R-:W-:-:S04]  /*0470*/  UISETP.NE.AND.EX UP1, UPT, UR5, URZ, UPT, UP0 ;  /* 0x000000ff0500728c */ /* 0x000fc8000bf25300 */
[----:B------:R-:W-:-:S04]  /*0480*/  UISETP.EQ.OR.EX UP4, UPT, UR9, URZ, !UP1, UP2 ;  /* 0x000000ff0900728c */ /* 0x000fc8000cf82720 */
[----:B------:R-:W-:-:S06]  /*0490*/  UP2UR UR4, UPR, URZ, 0x10 ;  /* 0x00000010ff047883 */ /* 0x000fcc0008000000 */
[----:B------:R-:W-:Y:S01]  /*04a0*/  MOV R147, UR4 ;  /* 0x0000000400937c02 */ /* 0x000fe20008000f00 */
[----:B------:R-:W-:Y:S06]  /*04b0*/  BRA.U !UP4, `(.L_x_8) ;  /* 0x000000010c207547 */ /* 0x000fec000b800000 */
[----:B------:R-:W-:Y:S01]  /*04c0*/  UISETP.NE.U32.AND UP2, UPT, UR8, URZ, UPT ;  /* 0x000000ff0800728c */ /* 0x000fe2000bf45070 */
[----:B-----5:R-:W-:Y:S01]  /*04d0*/  FSETP.NEU.AND P0, PT, R71, RZ, PT ;  /* 0x000000ff4700720b */ /* 0x020fe20003f0d000 */
[----:B------:R-:W-:Y:S02]  /*04e0*/  USEL UR4, URZ, 0xffffffff, UP1 ;  /* 0xffffffffff047887 */ /* 0x000fe40008800000 */
[----:B------:R-:W-:-:S10]  /*04f0*/  UISETP.NE.AND.EX UP2, UPT, UR9, URZ, UPT, UP2 ;  /* 0x000000ff0900728c */ /* 0x000fd4000bf45320 */
[----:B------:R-:W-:Y:S01]  /*0500*/  VOTEU.ANY UP0, P0 ;  /* 0x0000000000ff7886 */ /* 0x000fe20000000100 */
[----:B------:R-:W-:-:S04]  /*0510*/  @!UP2 USEL UR4, URZ, 0xffffffff, UP0 ;  /* 0xffffffffff04a887 */ /* 0x000fc80008000000 */
[----:B------:R-:W-:-:S04]  /*0520*/  ULOP3.LUT UR4, UR4, 0x1, URZ, 0xc0, !UPT ;  /* 0x0000000104047892 */ /* 0x000fc8000f8ec0ff */
[----:B------:R-:W-:-:S11]  /*0530*/  UISETP.NE.U32.AND UP3, UPT, UR4, 0x1, UPT ;  /* 0x000000010400788c */ /* 0x000fd6000bf65070 */
.L_x_8:
[----:B------:R-:W3:Y:S01]  /*0540*/  SHFL.IDX PT, R0, R146, RZ, 0x1f ;  /* 0x00001fff92007589 */ /* 0x000ee200000e0000 */
[----:B------:R-:W-:Y:S02]  /*0550*/  UISETP.NE.AND UP5, UPT, UR18, 0x2, UPT ;  /* 0x000000021200788c */ /* 0x000fe4000bfa5270 */
[----:B------:R-:W-:Y:S02]  /*0560*/  UISETP.NE.AND UP0, UPT, UR18, 0x2, UPT ;  /* 0x000000021200788c */ /* 0x000fe4000bf05270 */
[----:B------:R-:W-:Y:S02]  /*0570*/  UISETP.NE.OR UP2, UPT, UR28, URZ, UP5 ;  /* 0x000000ff1c00728c */ /* 0x000fe4000af45670 */
[----:B------:R-:W-:-:S04]  /*0580*/  USEL UR53, URZ, 0x1, UP0 ;  /* 0x00000001ff357887 */ /* 0x000fc80008000000 */
[----:B------:R-:W-:Y:S02]  /*0590*/  PLOP3.LUT P3, PT, P1, PT, UP2, 0xae, 0xea ;  /* 0x0000000000ea781c */ /* 0x000fe40000f6f52e */
[----:B---3--:R-:W-:-:S13]  /*05a0*/  ISETP.NE.AND P0, PT, R0, RZ, PT ;  /* 0x000000ff0000720c */ /* 0x008fda0003f05270 */
[----:B------:R-:W-:Y:S05]  /*05b0*/  @P0 BRA `(.L_x_9) ;  /* 0x00000004007c0947 */ /* 0x000fea0003800000 */
[----:B------:R-:W-:Y:S01]  /*05c0*/  ELECT P0, URZ, PT ;  /* 0x0000000000ff782f */ /* 0x000fe20003800000 */
[----:B------:R-:W-:-:S12]  /*05d0*/  BSSY.RECONVERGENT B0, `(.L_x_9) ;  /* 0x000005d000007945 */ /* 0x000fd80003800200 */
[----:B------:R-:W-:Y:S05]  /*05e0*/  @!P0 BRA `(.L_x_10) ;  /* 0x00000004006c8947 */ /* 0x000fea0003800000 */
[----:B------:R-:W3:Y:S01]  /*05f0*/  S2UR UR5, SR_CgaCtaId ;  /* 0x00000000000579c3 */ /* 0x000ee20000008800 */
[----:B------:R-:W-:Y:S01]  /*0600*/  UMOV UR4, 0x400 ;  /* 0x0000040000047882 */ /* 0x000fe20000000000 */
[----:B------:R-:W-:Y:S02]  /*0610*/  UMOV UR6, 0x1 ;  /* 0x0000000100067882 */ /* 0x000fe40000000000 */
[----:B------:R-:W-:-:S04]  /*0620*/  UIADD3 UR6, UPT, UPT, -UR6, 0x100000, URZ ;  /* 0x0010000006067890 */ /* 0x000fc8000fffe1ff */
[----:B------:R-:W-:Y:S02]  /*0630*/  USHF.L.U32 UR7, UR6, 0xb, URZ ;  /* 0x0000000b06077899 */ /* 0x000fe400080006ff */
[----:B------:R-:W-:Y:S02]  /*0640*/  USHF.L.U32 UR6, UR6, 0x1, URZ ;  /* 0x0000000106067899 */ /* 0x000fe400080006ff */
[----:B---3--:R-:W-:Y:S01]  /*0650*/  ULEA UR4, UR5, UR4, 0x18 ;  /* 0x0000000405047291 */ /* 0x008fe2000f8ec0ff */
[----:B------:R-:W3:Y:S11]  /*0660*/  FENCE.VIEW.ASYNC.S ;  /* 0x00000000000073c6 */ /* 0x000ef60000000000 */
[----:B---3--:R3:W4:Y:S01]  /*0670*/  SYNCS.EXCH.64 URZ, [UR4], UR6 ;  /* 0x0000000604ff75b2 */ /* 0x0087220008000100 */
[----:B------:R3:W1:Y:S01]  /*0680*/  SYNCS.EXCH.64 URZ, [UR4+0x148], UR6 ;  /* 0x0001480604ff75b2 */ /* 0x0006620008000100 */
        /* <DEDUP_REMOVED lines=79> */
[----:B------:R3:W1:Y:S02]  /*0b80*/  SYNCS.EXCH.64 URZ, [UR4+0x288], UR6 ;  /* 0x0002880604ff75b2 */ /* 0x0006640008000100 */
[----:B---34-:R-:W-:Y:S01]  /*0b90*/  NOP ;  /* 0x0000000000007918 */ /* 0x018fe20000000000 */
.L_x_10:
[----:B------:R-:W-:Y:S05]  /*0ba0*/  BSYNC.RECONVERGENT B0 ;  /* 0x0000000000007941 */ /* 0x000fea0003800200 */
.L_x_9:
[----:B------:R-:W3:Y:S01]  /*0bb0*/  SHFL.IDX PT, R0, R146, RZ, 0x1f ;  /* 0x00001fff92007589 */ /* 0x000ee200000e0000 */
[----:B------:R-:W-:Y:S01]  /*0bc0*/  NOP ;  /* 0x0000000000007918 */ /* 0x000fe20000000000 */
[----:B---3--:R-:W-:-:S13]  /*0bd0*/  ISETP.NE.AND P0, PT, R0, 0x1, PT ;  /* 0x000000010000780c */ /* 0x008fda0003f05270 */
[----:B------:R-:W-:Y:S05]  /*0be0*/  @P0 BRA `(.L_x_11) ;  /* 0x0000000000400947 */ /* 0x000fea0003800000 */
[----:B------:R-:W3:Y:S01]  /*0bf0*/  S2UR UR5, SR_CgaCtaId ;  /* 0x00000000000579c3 */ /* 0x000ee20000008800 */
[----:B------:R-:W-:Y:S01]  /*0c00*/  UMOV UR4, 0x400 ;  /* 0x0000040000047882 */ /* 0x000fe20000000000 */
[----:B------:R-:W-:Y:S01]  /*0c10*/  UMOV UR8, 0x20 ;  /* 0x0000002000087882 */ /* 0x000fe20000000000 */
[----:B------:R-:W-:Y:S01]  /*0c20*/  UMOV UR6, 0x80 ;  /* 0x0000008000067882 */ /* 0x000fe20000000000 */
[----:B------:R-:W-:-:S04]  /*0c30*/  UIADD3 UR8, UPT, UPT, -UR8, 0x100000, URZ ;  /* 0x0010000008087890 */ /* 0x000fc8000fffe1ff */
[----:B------:R-:W-:Y:S02]  /*0c40*/  USHF.L.U32 UR9, UR8, 0xb, URZ ;  /* 0x0000000b08097899 */ /* 0x000fe400080006ff */
[----:B------:R-:W-:Y:S02]  /*0c50*/  USHF.L.U32 UR8, UR8, 0x1, URZ ;  /* 0x0000000108087899 */ /* 0x000fe400080006ff */
[----:B------:R-:W-:-:S04]  /*0c60*/  UIADD3 UR6, UPT, UPT, -UR6, 0x100000, URZ ;  /* 0x0010000006067890 */ /* 0x000fc8000fffe1ff */
[----:B------:R-:W-:Y:S02]  /*0c70*/  USHF.L.U32 UR7, UR6, 0xb, URZ ;  /* 0x0000000b06077899 */ /* 0x000fe400080006ff */
[----:B------:R-:W-:Y:S01]  /*0c80*/  USHF.L.U32 UR6, UR6, 0x1, URZ ;  /* 0x0000000106067899 */ /* 0x000fe200080006ff */
[----:B------:R-:W-:Y:S01]  /*0c90*/  ELECT P0, URZ, PT ;  /* 0x0000000000ff782f */ /* 0x000fe20003800000 */
[----:B---3--:R-:W-:Y:S01]  /*0ca0*/  ULEA UR4, UR5, UR4, 0x18 ;  /* 0x0000000405047291 */ /* 0x008fe2000f8ec0ff */
[----:B------:R-:W3:Y:S11]  /*0cb0*/  FENCE.VIEW.ASYNC.S ;  /* 0x00000000000073c6 */ /* 0x000ef60000000000 */
[----:B---3--:R3:W4:Y:S01]  /*0cc0*/  SYNCS.EXCH.64 URZ, [UR4+0x290], UR8 ;  /* 0x0002900804ff75b2 */ /* 0x0087220008000100 */
[----:B------:R3:W1:Y:S01]  /*0cd0*/  SYNCS.EXCH.64 URZ, [UR4+0x298], UR6 ;  /* 0x0002980604ff75b2 */ /* 0x0006620008000100 */
[----:B------:R-:W-:Y:S01]  /*0ce0*/  NOP ;  /* 0x0000000000007918 */ /* 0x000fe20000000000 */
.L_x_11:
[----:B------:R-:W2:Y:S01]  /*0cf0*/  SHFL.IDX PT, R0, R146, RZ, 0x1f ;  /* 0x00001fff92007589 */ /* 0x000ea200000e0000 */
[----:B------:R-:W-:Y:S01]  /*0d00*/  NOP ;  /* 0x0000000000007918 */ /* 0x000fe20000000000 */
[----:B--2---:R-:W-:-:S13]  /*0d10*/  ISETP.NE.AND P0, PT, R0, 0x3, PT ;  /* 0x000000030000780c */ /* 0x004fda0003f05270 */
[----:B------:R-:W-:Y:S05]  /*0d20*/  @P0 BRA `(.L_x_12) ;  /* 0x0000000000300947 */ /* 0x000fea0003800000 */
[----:B------:R-:W2:Y:S01]  /*0d30*/  S2UR UR5, SR_CgaCtaId ;  /* 0x00000000000579c3 */ /* 0x000ea20000008800 */
[----:B---3--:R-:W-:Y:S01]  /*0d40*/  UMOV UR4, 0x400 ;  /* 0x0000040000047882 */ /* 0x008fe20000000000 */
[----:B------:R-:W-:Y:S01]  /*0d50*/  UMOV UR6, 0x20 ;  /* 0x0000002000067882 */ /* 0x000fe20000000000 */
[----:B------:R-:W-:Y:S01]  /*0d60*/  ELECT P0, URZ, PT ;  /* 0x0000000000ff782f */ /* 0x000fe20003800000 */
[----:B------:R-:W-:-:S04]  /*0d70*/  UIADD3 UR6, UPT, UPT, -UR6, 0x100000, URZ ;  /* 0x0010000006067890 */ /* 0x000fc8000fffe1ff */
[----:B------:R-:W-:Y:S02]  /*0d80*/  USHF.L.U32 UR7, UR6, 0xb, URZ ;  /* 0x0000000b06077899 */ /* 0x000fe400080006ff */
[----:B------:R-:W-:Y:S02]  /*0d90*/  USHF.L.U32 UR6, UR6, 0x1, URZ ;  /* 0x0000000106067899 */ /* 0x000fe400080006ff */
[----:B--2---:R-:W-:Y:S01]  /*0da0*/  ULEA UR4, UR5, UR4, 0x18 ;  /* 0x0000000405047291 */ /* 0x004fe2000f8ec0ff */
[----:B------:R-:W2:Y:S11]  /*0db0*/  FENCE.VIEW.ASYNC.S ;  /* 0x00000000000073c6 */ /* 0x000eb60000000000 */
[----:B--2---:R2:W3:Y:S01]  /*0dc0*/  SYNCS.EXCH.64 URZ, [UR4+0x2a0], UR6 ;  /* 0x0002a00604ff75b2 */ /* 0x0044e20008000100 */
[----:B------:R2:W1:Y:S01]  /*0dd0*/  SYNCS.EXCH.64 URZ, [UR4+0x2a8], UR6 ;  /* 0x0002a80604ff75b2 */ /* 0x0004620008000100 */
[----:B------:R-:W-:Y:S01]  /*0de0*/  NOP ;  /* 0x0000000000007918 */ /* 0x000fe20000000000 */
.L_x_12:
[----:B------:R-:W4:Y:S01]  /*0df0*/  SHFL.IDX PT, R0, R146, RZ, 0x1f ;  /* 0x00001fff92007589 */ /* 0x000f2200000e0000 */
[----:B------:R-:W-:Y:S01]  /*0e00*/  NOP ;  /* 0x0000000000007918 */ /* 0x000fe20000000000 */
[----:B----4-:R-:W-:-:S13]  /*0e10*/  ISETP.NE.AND P0, PT, R0, 0x4, PT ;  /* 0x000000040000780c */ /* 0x010fda0003f05270 */
[----:B------:R-:W-:Y:S05]  /*0e20*/  @P0 BRA `(.L_x_13) ;  /* 0x0000000000440947 */ /* 0x000fea0003800000 */
[----:B------:R-:W4:Y:S01]  /*0e30*/  S2UR UR5, SR_CgaCtaId ;  /* 0x00000000000579c3 */ /* 0x000f220000008800 */
[----:B--23--:R-:W-:Y:S01]  /*0e40*/  UMOV UR4, 0x1e0 ;  /* 0x000001e000047882 */ /* 0x00cfe20000000000 */
[----:B------:R-:W-:Y:S01]  /*0e50*/  UMOV UR6, 0x400 ;  /* 0x0000040000067882 */ /* 0x000fe20000000000 */
[----:B------:R-:W-:Y:S01]  /*0e60*/  USEL UR4, UR4, 0x1a0, UP3 ;  /* 0x000001a004047887 */ /* 0x000fe20009800000 */
[----:B------:R-:W-:Y:S01]  /*0e70*/  UMOV UR8, 0x1 ;  /* 0x0000000100087882 */ /* 0x000fe20000000000 */
[----:B------:R-:W-:Y:S01]  /*0e80*/  ELECT P0, URZ, PT ;  /* 0x0000000000ff782f */ /* 0x000fe20003800000 */
[----:B------:R-:W-:-:S04]  /*0e90*/  UIADD3 UR8, UPT, UPT, -UR8, 0x100000, URZ ;  /* 0x0010000008087890 */ /* 0x000fc8000fffe1ff */
[----:B------:R-:W-:Y:S02]  /*0ea0*/  USHF.L.U32 UR9, UR8, 0xb, URZ ;  /* 0x0000000b08097899 */ /* 0x000fe400080006ff */
[----:B------:R-:W-:Y:S02]  /*0eb0*/  USHF.L.U32 UR8, UR8, 0x1, URZ ;  /* 0x0000000108087899 */ /* 0x000fe400080006ff */
[----:B----4-:R-:W-:Y:S02]  /*0ec0*/  ULEA UR6, UR5, UR6, 0x18 ;  /* 0x0000000605067291 */ /* 0x010fe4000f8ec0ff */
[----:B------:R-:W-:-:S04]  /*0ed0*/  UIADD3 UR4, UPT, UPT, -UR4, 0x100000, URZ ;  /* 0x0010000004047890 */ /* 0x000fc8000fffe1ff */
[----:B------:R-:W-:Y:S02]  /*0ee0*/  USHF.L.U32 UR5, UR4, 0xb, URZ ;  /* 0x0000000b04057899 */ /* 0x000fe400080006ff */
[----:B------:R-:W-:Y:S01]  /*0ef0*/  USHF.L.U32 UR4, UR4, 0x1, URZ ;  /* 0x0000000104047899 */ /* 0x000fe200080006ff */
[----:B------:R-:W2:Y:S03]  /*0f00*/  FENCE.VIEW.ASYNC.S ;  /* 0x00000000000073c6 */ /* 0x000ea60000000000 */
[----:B--2---:R4:W2:Y:S08]  /*0f10*/  SYNCS.EXCH.64 URZ, [UR6+0x2b0], UR8 ;  /* 0x0002b00806ff75b2 */ /* 0x0048b00008000100 */
[----:B------:R4:W3:Y:S02]  /*0f20*/  SYNCS.EXCH.64 URZ, [UR6+0x2b8], UR4 ;  /* 0x0002b80406ff75b2 */ /* 0x0008e40008000100 */
[----:B----4-:R-:W-:Y:S01]  /*0f30*/  NOP ;  /* 0x0000000000007918 */ /* 0x010fe20000000000 */
.L_x_13:
[----:B------:R-:W4:Y:S01]  /*0f40*/  SHFL.IDX PT, R0, R146, RZ, 0x1f ;  /* 0x00001fff92007589 */ /* 0x000f2200000e0000 */
[----:B------:R-:W-:Y:S01]  /*0f50*/  ISETP.NE.OR P1, PT, RZ, UR18, !P1 ;  /* 0x00000012ff007c0c */ /* 0x000fe2000cf25670 */
[----:B------:R-:W-:Y:S01]  /*0f60*/  NOP ;  /* 0x0000000000007918 */ /* 0x000fe20000000000 */
[----:B----4-:R-:W-:-:S13]  /*0f70*/  ISETP.NE.AND P0, PT, R0, 0x5, PT ;  /* 0x000000050000780c */ /* 0x010fda0003f05270 */
[----:B------:R-:W-:Y:S05]  /*0f80*/  @P0 BRA `(.L_x_14) ;  /* 0x0000000000480947 */ /* 0x000fea0003800000 */
[----:B------:R-:W4:Y:S01]  /*0f90*/  S2UR UR5, SR_CgaCtaId ;  /* 0x00000000000579c3 */ /* 0x000f220000008800 */
[----:B--23--:R-:W-:Y:S01]  /*0fa0*/  UMOV UR4, 0x400 ;  /* 0x0000040000047882 */ /* 0x00cfe20000000000 */
        /* <DEDUP_REMOVED lines=9> */
[----:B----4-:R-:W-:Y:S01]  /*1040*/  ULEA UR4, UR5, UR4, 0x18 ;  /* 0x0000000405047291 */ /* 0x010fe2000f8ec0ff */
[----:B------:R-:W2:Y:S11]  /*1050*/  FENCE.VIEW.ASYNC.S ;  /* 0x00000000000073c6 */ /* 0x000eb60000000000 */
[----:B--2---:R4:W2:Y:S01]  /*1060*/  SYNCS.EXCH.64 URZ, [UR4+0x2c0], UR6 ;  /* 0x0002c00604ff75b2 */ /* 0x0048a20008000100 */
[----:B------:R4:W3:Y:S01]  /*1070*/  SYNCS.EXCH.64 URZ, [UR4+0x2d0], UR8 ;  /* 0x0002d00804ff75b2 */ /* 0x0008e20008000100 */
[----:B------:R4:W1:Y:S01]  /*1080*/  SYNCS.EXCH.64 URZ, [UR4+0x2c8], UR6 ;  /* 0x0002c80604ff75b2 */ /* 0x0008620008000100 */
[----:B------:R4:W1:Y:S02]  /*1090*/  SYNCS.EXCH.64 URZ, [UR4+0x2d8], UR8 ;  /* 0x0002d80804ff75b2 */ /* 0x0008640008000100 */
[----:B----4-:R-:W-:Y:S01]  /*10a0*/  NOP ;  /* 0x0000000000007918 */ /* 0x010fe20000000000 */
.L_x_14:
[----:B--23--:R-:W2:Y:S01]  /*10b0*/  S2UR UR7, SR_CgaCtaId ;  /* 0x00000000000779c3 */ /* 0x00cea20000008800 */
[----:B------:R-:W-:Y:S01]  /*10c0*/  VOTEU.ALL UP0, P1 ;  /* 0x0000000000ff7886 */ /* 0x000fe20000800000 */
[----:B------:R-:W-:Y:S01]  /*10d0*/  UMOV UR4, 0x20 ;  /* 0x0000002000047882 */ /* 0x000fe20000000000 */
[----:B------:R-:W-:Y:S01]  /*10e0*/  NOP ;  /* 0x0000000000007918 */ /* 0x000fe20000000000 */
[----:B-1----:R-:W-:Y:S01]  /*10f0*/  LOP3.LUT R3, R131, 0x1f, RZ, 0xc0, !PT ;  /* 0x0000001f83037812 */ /* 0x002fe200078ec0ff */
[----:B------:R-:W-:Y:S01]  /*1100*/  UISETP.NE.AND UP4, UPT, UR18, URZ, UPT ;  /* 0x000000ff1200728c */ /* 0x000fe2000bf85270 */
[----:B------:R-:W-:Y:S01]  /*1110*/  @!UP0 UMOV UR6, 0x400 ;  /* 0x0000040000068882 */ /* 0x000fe20000000000 */
[----:B------:R-:W-:-:S04]  /*1120*/  @!UP0 UIADD3 UR4, UPT, UPT, -UR4, 0x100000, URZ ;  /* 0x0010000004048890 */ /* 0x000fc8000fffe1ff */
[----:B------:R-:W-:Y:S02]  /*1130*/  @!UP0 USHF.L.U32 UR5, UR4, 0xb, URZ ;  /* 0x0000000b04058899 */ /* 0x000fe400080006ff */
[----:B------:R-:W-:Y:S02]  /*1140*/  @!UP0 USHF.L.U32 UR4, UR4, 0x1, URZ ;  /* 0x0000000104048899 */ /* 0x000fe400080006ff */
[----:B--2---:R-:W-:Y:S01]  /*1150*/  @!UP0 ULEA UR6, UR7, UR6, 0x18 ;  /* 0x0000000607068291 */ /* 0x004fe2000f8ec0ff */
[----:B------:R-:W1:Y:S01]  /*1160*/  LDCU UR7, c[0x0][0x36c] ;  /* 0x00006d80ff0777ac */ /* 0x000e620008000800 */
[----:B------:R-:W-:Y:S01]  /*1170*/  VOTEU.ALL UP0, P1 ;  /* 0x0000000000ff7886 */ /* 0x000fe20000800000 */
[----:B------:R-:W2:Y:S09]  /*1180*/  FENCE.VIEW.ASYNC.S ;  /* 0x00000000000073c6 */ /* 0x000eb20000000000 */
[----:B--2---:R2:W3:Y:S01]  /*1190*/  @!UP0 SYNCS.EXCH.64 URZ, [UR6+0x2e0], UR4 ;  /* 0x0002e00406ff85b2 */ /* 0x0044e20008000100 */
[----:B-1----:R-:W-:-:S09]  /*11a0*/  UISETP.EQ.U32.AND UP6, UPT, UR7, 0x1, UPT ;  /* 0x000000010700788c */ /* 0x002fd2000bfc2070 */
[----:B--2---:R-:W-:Y:S05]  /*11b0*/  BRA.U !UP6, `(.L_x_15) ;  /* 0x000000010e087547 */ /* 0x004fea000b800000 */
[----:B---3--:R-:W-:Y:S01]  /*11c0*/  UCGABAR_ARV ;  /* 0x00000000000079c7 */ /* 0x008fe20008000000 */
[----:B------:R-:W-:Y:S05]  /*11d0*/  BRA `(.L_x_16) ;  /* 0x0000000000047947 */ /* 0x000fea0003800000 */
.L_x_15:
[----:B---3--:R-:W-:Y:S01]  /*11e0*/  NOP ;  /* 0x0000000000007918 */ /* 0x008fe20000000000 */
.L_x_16:
[----:B------:R-:W1:Y:S01]  /*11f0*/  S2UR UR20, SR_CTAID.X ;  /* 0x00000000001479c3 */ /* 0x000e620000002500 */
[----:B------:R-:W-:-:S05]  /*1200*/  CS2R.32 R2, SR_CgaSize ;  /* 0x0000000000027805 */ /* 0x000fca0000008a00 */
[----:B------:R-:W-:-:S05]  /*1210*/  IMAD R2, R2, -0xa0, RZ ;  /* 0xffffff6002027824 */ /* 0x000fca00078e02ff */
[----:B------:R-:W-:-:S14]  /*1220*/  R2UR UR5, R2 ;  /* 0x00000000020572ca */ /* 0x000fdc00000e0000 */
[----:B------:R-:W2:Y:S01]  /*1230*/  LDCU UR5, c[0x0][UR5+0x2b0] ;  /* 0x00005600050577ac */ /* 0x000ea20008000800 */
[----:B------:R-:W-:-:S05]  /*1240*/  CS2R.32 R2, SR_CgaSize ;  /* 0x0000000000027805 */ /* 0x000fca0000008a00 */
[----:B------:R-:W-:-:S05]  /*1250*/  IMAD R2, R2, -0xa0, RZ ;  /* 0xffffff6002027824 */ /* 0x000fca00078e02ff */
[----:B------:R-:W-:-:S14]  /*1260*/  R2UR UR4, R2 ;  /* 0x00000000020472ca */ /* 0x000fdc00000e0000 */
[----:B------:R-:W3:Y:S01]  /*1270*/  LDCU UR4, c[0x0][UR4+0x2b4] ;  /* 0x00005680040477ac */ /* 0x000ee20008000800 */
[----:B------:R-:W4:Y:S01]  /*1280*/  S2UR UR46, SR_CTAID.Y ;  /* 0x00000000002e79c3 */ /* 0x000f220000002600 */
[----:B------:R-:W-:-:S05]  /*1290*/  CS2R.32 R2, SR_CgaSize ;  /* 0x0000000000027805 */ /* 0x000fca0000008a00 */
[----:B------:R-:W-:-:S05]  /*12a0*/  IMAD R2, R2, -0xa0, RZ ;  /* 0xffffff6002027824 */ /* 0x000fca00078e02ff */
[----:B------:R-:W-:-:S14]  /*12b0*/  R2UR UR62, R2 ;  /* 0x00000000023e72ca */ /* 0x000fdc00000e0000 */
[----:B------:R-:W3:Y:S01]  /*12c0*/  LDCU UR62, c[0x0][UR62+0x2a0] ;  /* 0x000054003e3e77ac */ /* 0x000ee20008000800 */
[----:B------:R-:W-:-:S05]  /*12d0*/  CS2R.32 R2, SR_CgaSize ;  /* 0x0000000000027805 */ /* 0x000fca0000008a00 */
[----:B------:R-:W-:-:S05]  /*12e0*/  IMAD R2, R2, -0xa0, RZ ;  /* 0xffffff6002027824 */ /* 0x000fca00078e02ff */
[----:B------:R-:W-:-:S14]  /*12f0*/  R2UR UR63, R2 ;  /* 0x00000000023f72ca */ /* 0x000fdc00000e0000 */
[----:B------:R-:W3:Y:S01]  /*1300*/  LDCU UR63, c[0x0][UR63+0x2a4] ;  /* 0x000054803f3f77ac */ /* 0x000ee20008000800 */
[----:B------:R-:W3:Y:S01]  /*1310*/  LDCU UR19, c[0x0][0xc24] ;  /* 0x00018480ff1377ac */ /* 0x000ee20008000800 */
[----:B------:R-:W3:Y:S01]  /*1320*/  LDCU UR39, c[0x0][0xc24] ;  /* 0x00018480ff2777ac */ /* 0x000ee20008000800 */
[----:B-1----:R-:W-:Y:S01]  /*1330*/  I2FP.F32.U32 R2, UR20 ;  /* 0x0000001400027c45 */ /* 0x002fe20008201000 */
[----:B------:R-:W1:Y:S04]  /*1340*/  LDCU UR23, c[0x0][0xc30] ;  /* 0x00018600ff1777ac */ /* 0x000e680008000800 */
[----:B--2---:R-:W-:Y:S01]  /*1350*/  FMUL R2, R2, UR5 ;  /* 0x0000000502027c20 */ /* 0x004fe20008400000 */
[----:B----4-:R-:W-:-:S05]  /*1360*/  I2FP.F32.U32 R0, UR46 ;  /* 0x0000002e00007c45 */ /* 0x010fca0008201000 */
[----:B------:R-:W2:Y:S01]  /*1370*/  F2I.U32.TRUNC.NTZ R2, R2 ;  /* 0x0000000200027305 */ /* 0x000ea2000020f000 */
[----:B---3--:R-:W-:-:S07]  /*1380*/  FMUL R0, R0, UR4 ;  /* 0x0000000400007c20 */ /* 0x008fce0008400000 */
[----:B------:R-:W3:Y:S01]  /*1390*/  F2I.U32.TRUNC.NTZ R0, R0 ;  /* 0x0000000000007305 */ /* 0x000ee2000020f000 */
[----:B--2---:R-:W-:Y:S02]  /*13a0*/  R2UR UR4, R2 ;  /* 0x00000000020472ca */ /* 0x004fe400000e0000 */
[----:B------:R-:W-:Y:S02]  /*13b0*/  PRMT R2, RZ, 0x7610, R2 ;  /* 0x00007610ff027816 */ /* 0x000fe40000000002 */
[----:B---3--:R-:W-:Y:S02]  /*13c0*/  R2UR UR6, R0 ;  /* 0x00000000000672ca */ /* 0x008fe400000e0000 */
[----:B------:R-:W-:-:S07]  /*13d0*/  PRMT R0, RZ, 0x7610, R0 ;  /* 0x00007610ff007816 */ /* 0x000fce0000000000 */
[----:B------:R-:W-:-:S04]  /*13e0*/  UIADD3 UR5, UPT, UPT, -UR4, URZ, URZ ;  /* 0x000000ff04057290 */ /* 0x000fc8000fffe1ff */
[----:B------:R-:W-:Y:S02]  /*13f0*/  UIMAD UR62, UR62, UR5, UR20 ;  /* 0x000000053e3e72a4 */ /* 0x000fe4000f8e0214 */
[----:B------:R-:W-:-:S04]  /*1400*/  UIADD3 UR4, UPT, UPT, -UR6, URZ, URZ ;  /* 0x000000ff06047290 */ /* 0x000fc8000fffe1ff */
[----:B------:R-:W-:Y:S01]  /*1410*/  UIMAD UR63, UR63, UR4, UR46 ;  /* 0x000000043f3f72a4 */ /* 0x000fe2000f8e022e */
[----:B-1----:R-:W-:Y:S11]  /*1420*/  BRA.U UP4, `(.L_x_17) ;  /* 0x0000000104287547 */ /* 0x002ff6000b800000 */
[----:B------:R-:W-:Y:S02]  /*1430*/  UISETP.NE.AND UP0, UPT, UR63, URZ, UPT ;  /* 0x000000ff3f00728c */ /* 0x000fe4000bf05270 */
[----:B------:R-:W-:Y:S02]  /*1440*/  ULOP3.LUT UR4, UR62, 0xfffffffe, URZ, 0xc0, !UPT ;  /* 0xfffffffe3e047892 */ /* 0x000fe4000f8ec0ff */
[----:B------:R-:W-:Y:S01]  /*1450*/  UISETP.LT.U32.OR UP0, UPT, UR62, 0x2, !UP0 ;  /* 0x000000023e00788c */ /* 0x000fe2000c701470 */
[----:B------:R-:W-:-:S03]  /*1460*/  UMOV UR7, 0x3 ;  /* 0x0000000300077882 */ /* 0x000fc60000000000 */
[----:B------:R-:W-:Y:S02]  /*1470*/  USEL UR6, URZ, 0x1, !UP0 ;  /* 0x00000001ff067887 */ /* 0x000fe4000c000000 */
[----:B------:R-:W-:Y:S02]  /*1480*/  USEL UR5, URZ, 0x2, !UP0 ;  /* 0x00000002ff057887 */ /* 0x000fe4000c000000 */
[----:B------:R-:W-:Y:S02]  /*1490*/  USHF.L.U32 UR4, UR7, UR4, URZ ;  /* 0x0000000407047299 */ /* 0x000fe400080006ff */
[----:B------:R-:W-:-:S04]  /*14a0*/  UIADD3 UR5, UPT, UPT, UR6, UR5, URZ ;  /* 0x0000000506057290 */ /* 0x000fc8000fffe0ff */
[----:B------:R-:W-:Y:S02]  /*14b0*/  MOV R0, UR4 ;  /* 0x0000000400007c02 */ /* 0x000fe40008000f00 */
[----:B------:R-:W-:-:S07]  /*14c0*/  MOV R2, UR5 ;  /* 0x0000000500027c02 */ /* 0x000fce0008000f00 */
.L_x_17:
[----:B------:R-:W1:Y:S01]  /*14d0*/  S2UR UR45, SR_CTAID.Z ;  /* 0x00000000002d79c3 */ /* 0x000e620000002700 */
[----:B------:R-:W-:Y:S01]  /*14e0*/  UISETP.GE.AND UP0, UPT, UR19, 0x1, UPT ;  /* 0x000000011300788c */ /* 0x000fe2000bf06270 */
[----:B------:R-:W-:-:S08]  /*14f0*/  UMOV UR49, UR20 ;  /* 0x0000001400317c82 */ /* 0x000fd00008000000 */
[----:B------:R-:W-:Y:S05]  /*1500*/  BRA.U !UP0, `(.L_x_18) ;  /* 0x0000000108d47547 */ /* 0x000fea000b800000 */
[----:B------:R-:W2:Y:S01]  /*1510*/  LDCU.128 UR12, c[0x0][0xc10] ;  /* 0x00018200ff0c77ac */ /* 0x000ea20008000c00 */
[----:B------:R-:W3:Y:S01]  /*1520*/  LDCU UR21, c[0x0][0xc0c] ;  /* 0x00018180ff1577ac */ /* 0x000ee20008000800 */
[----:B------:R-:W4:Y:S01]  /*1530*/  LDCU UR6, c[0x0][0x370] ;  /* 0x00006e00ff0677ac */ /* 0x000f220008000800 */
[----:B------:R-:W1:Y:S01]  /*1540*/  LDCU UR7, c[0x0][0x374] ;  /* 0x00006e80ff0777ac */ /* 0x000e620008000800 */
[----:B------:R-:W1:Y:S01]  /*1550*/  LDCU UR22, c[0x0][0xc20] ;  /* 0x00018400ff1677ac */ /* 0x000e620008000800 */
[----:B--2---:R-:W-:Y:S02]  /*1560*/  UIMAD.WIDE.U32 UR4, UR20, UR12, URZ ;  /* 0x0000000c140472a5 */ /* 0x004fe4000f8e00ff */
[----:B---3--:R-:W-:Y:S01]  /*1570*/  UISETP.NE.AND UP0, UPT, UR21, 0x1, UPT ;  /* 0x000000011500788c */ /* 0x008fe2000bf05270 */
[----:B------:R-:W2:Y:S01]  /*1580*/  LDCU.64 UR8, c[0x0][0xc28] ;  /* 0x00018500ff0877ac */ /* 0x000ea20008000a00 */
[----:B----4-:R-:W-:-:S03]  /*1590*/  UIMAD.WIDE.U32 UR10, UR6, UR12, URZ ;  /* 0x0000000c060a72a5 */ /* 0x010fc6000f8e00ff */
[----:B------:R-:W-:Y:S01]  /*15a0*/  UMOV UR4, UR5 ;  /* 0x0000000500047c82 */ /* 0x000fe20008000000 */
[----:B------:R-:W-:Y:S02]  /*15b0*/  UISETP.NE.AND UP2, UPT, UR19, 0x1, UPT ;  /* 0x000000011300788c */ /* 0x000fe4000bf45270 */
[----:B------:R-:W-:Y:S01]  /*15c0*/  USHF.R.U32.HI UR4, URZ, UR13, UR4 ;  /* 0x0000000dff047299 */ /* 0x000fe20008011604 */
[----:B------:R-:W-:Y:S01]  /*15d0*/  UMOV UR10, UR11 ;  /* 0x0000000b000a7c82 */ /* 0x000fe20008000000 */
[----:B------:R-:W-:Y:S02]  /*15e0*/  UIMAD.WIDE.U32 UR16, UR46, UR15, URZ ;  /* 0x0000000f2e1072a5 */ /* 0x000fe4000f8e00ff */
[----:B------:R-:W-:Y:S02]  /*15f0*/  USEL UR5, UR20, UR4, !UP0 ;  /* 0x0000000414057287 */ /* 0x000fe4000c000000 */
[----:B------:R-:W-:Y:S02]  /*1600*/  @UP0 USHF.R.U32.HI UR6, URZ, UR13, UR10 ;  /* 0x0000000dff060299 */ /* 0x000fe4000801160a */
[----:B------:R-:W-:-:S02]  /*1610*/  UISETP.NE.AND UP0, UPT, UR14, 0x1, UPT ;  /* 0x000000010e00788c */ /* 0x000fc4000bf05270 */
[----:B-1----:R-:W-:Y:S02]  /*1620*/  UIMAD.WIDE.U32 UR10, UR7, UR15, URZ ;  /* 0x0000000f070a72a5 */ /* 0x002fe4000f8e00ff */
[----:B--2---:R-:W-:Y:S01]  /*1630*/  UIMAD.WIDE.U32 UR12, UR6, UR8, URZ ;  /* 0x00000008060c72a5 */ /* 0x004fe2000f8e00ff */
[----:B------:R-:W-:Y:S01]  /*1640*/  UMOV UR4, UR17 ;  /* 0x0000001100047c82 */ /* 0x000fe20008000000 */
[----:B------:R-:W-:-:S03]  /*1650*/  UIADD3 UR49, UPT, UPT, -UR5, URZ, URZ ;  /* 0x000000ff05317290 */ /* 0x000fc6000fffe1ff */
[----:B------:R-:W-:Y:S01]  /*1660*/  UMOV UR10, UR11 ;  /* 0x0000000b000a7c82 */ /* 0x000fe20008000000 */
[----:B------:R-:W-:Y:S02]  /*1670*/  USHF.R.U32.HI UR4, URZ, UR22, UR4 ;  /* 0x00000016ff047299 */ /* 0x000fe40008011604 */
[----:B------:R-:W-:Y:S01]  /*1680*/  @UP0 USHF.R.U32.HI UR7, URZ, UR22, UR10 ;  /* 0x00000016ff070299 */ /* 0x000fe2000801160a */
[----:B------:R-:W-:Y:S01]  /*1690*/  UMOV UR12, UR13 ;  /* 0x0000000d000c7c82 */ /* 0x000fe20008000000 */
[----:B------:R-:W-:Y:S02]  /*16a0*/  USEL UR4, UR46, UR4, !UP0 ;  /* 0x000000042e047287 */ /* 0x000fe4000c000000 */
[----:B------:R-:W-:Y:S02]  /*16b0*/  UIMAD.WIDE.U32 UR10, UR7, UR8, URZ ;  /* 0x00000008070a72a5 */ /* 0x000fe4000f8e00ff */
[----:B------:R-:W-:Y:S02]  /*16c0*/  @UP2 USHF.R.U32.HI UR6, URZ, UR9, UR12 ;  /* 0x00000009ff062299 */ /* 0x000fe4000801160c */
[----:B------:R-:W-:-:S02]  /*16d0*/  UIMAD.WIDE.U32 UR12, UR4, UR8, URZ ;  /* 0x00000008040c72a5 */ /* 0x000fc4000f8e00ff */
[----:B------:R-:W-:Y:S01]  /*16e0*/  UIMAD UR49, UR21, UR49, UR20 ;  /* 0x00000031153172a4 */ /* 0x000fe2000f8e0214 */
[----:B------:R-:W-:Y:S02]  /*16f0*/  UMOV UR10, UR11 ;  /* 0x0000000b000a7c82 */ /* 0x000fe40008000000 */
[----:B------:R-:W-:Y:S02]  /*1700*/  @UP2 USHF.R.U32.HI UR7, URZ, UR9, UR10 ;  /* 0x00000009ff072299 */ /* 0x000fe4000801160a */
[----:B------:R-:W-:Y:S02]  /*1710*/  UIMAD UR10, UR6, UR19, URZ ;  /* 0x00000013060a72a4 */ /* 0x000fe4000f8e02ff */
[----:B------:R-:W-:-:S04]  /*1720*/  UIMAD UR7, UR7, UR19, URZ ;  /* 0x00000013070772a4 */ /* 0x000fc8000f8e02ff */
[----:B------:R-:W-:-:S03]  /*1730*/  UISETP.GE.AND UP0, UPT, UR4, UR7, UPT ;  /* 0x000000070400728c */ /* 0x000fc6000bf06270 */
[----:B------:R-:W-:Y:S01]  /*1740*/  UMOV UR7, UR13 ;  /* 0x0000000d00077c82 */ /* 0x000fe20008000000 */
[----:B------:R-:W-:Y:S02]  /*1750*/  UISETP.GE.OR UP0, UPT, UR5, UR10, UP0 ;  /* 0x0000000a0500728c */ /* 0x000fe40008706670 */
[----:B------:R-:W-:Y:S02]  /*1760*/  UIMAD.WIDE.U32 UR10, UR5, UR8, URZ ;  /* 0x00000008050a72a5 */ /* 0x000fe4000f8e00ff */
[----:B------:R-:W-:Y:S02]  /*1770*/  USHF.R.U32.HI UR7, URZ, UR9, UR7 ;  /* 0x00000009ff077299 */ /* 0x000fe40008011607 */
[----:B------:R-:W-:Y:S02]  /*1780*/  UIADD3 UR10, UPT, UPT, -UR4, URZ, URZ ;  /* 0x000000ff040a7290 */ /* 0x000fe4000fffe1ff */
[----:B------:R-:W-:Y:S02]  /*1790*/  USEL UR7, UR4, UR7, !UP2 ;  /* 0x0000000704077287 */ /* 0x000fe4000d000000 */
[----:B------:R-:W-:Y:S01]  /*17a0*/  UIMAD UR10, UR14, UR10, UR46 ;  /* 0x0000000a0e0a72a4 */ /* 0x000fe2000f8e022e */
[----:B------:R-:W-:-:S02]  /*17b0*/  @!UP0 UMOV UR8, UR11 ;  /* 0x0000000b00088c82 */ /* 0x000fc40008000000 */
[----:B------:R-:W-:Y:S02]  /*17c0*/  @!UP0 USHF.R.U32.HI UR8, URZ, UR9, UR8 ;  /* 0x00000009ff088299 */ /* 0x000fe40008011608 */
[----:B------:R-:W-:Y:S02]  /*17d0*/  UIADD3 UR9, UPT, UPT, -UR7, URZ, URZ ;  /* 0x000000ff07097290 */ /* 0x000fe4000fffe1ff */
[----:B------:R-:W-:Y:S02]  /*17e0*/  @!UP0 USEL UR8, UR5, UR8, !UP2 ;  /* 0x0000000805088287 */ /* 0x000fe4000d000000 */
[----:B------:R-:W-:Y:S02]  /*17f0*/  UIMAD UR9, UR19, UR9, UR4 ;  /* 0x00000009130972a4 */ /* 0x000fe4000f8e0204 */
[----:B------:R-:W-:Y:S02]  /*1800*/  @!UP0 UIADD3 UR7, UPT, UPT, UR7, -UR8, URZ ;  /* 0x8000000807078290 */ /* 0x000fe4000fffe0ff */
[----:B------:R-:W-:-:S02]  /*1810*/  @!UP0 UIMAD UR6, UR9, UR6, UR8 ;  /* 0x00000006090682a4 */ /* 0x000fc4000f8e0208 */
[----:B------:R-:W-:-:S04]  /*1820*/  @!UP0 UIMAD UR4, UR7, UR19, UR5 ;  /* 0x00000013070482a4 */ /* 0x000fc8000f8e0205 */
[----:B------:R-:W-:Y:S01]  /*1830*/  UIMAD UR46, UR4, UR14, UR10 ;  /* 0x0000000e042e72a4 */ /* 0x000fe2000f8e020a */
[----:B------:R-:W-:Y:S02]  /*1840*/  @!UP0 UMOV UR5, UR6 ;  /* 0x0000000600058c82 */ /* 0x000fe40008000000 */
[----:B------:R-:W-:-:S12]  /*1850*/  UIMAD UR49, UR5, UR21, UR49 ;  /* 0x00000015053172a4 */ /* 0x000fd8000f8e0231 */
.L_x_18:
[----:B------:R-:W-:-:S09]  /*1860*/  UISETP.NE.AND UP0, UPT, UR23, 0x1, UPT ;  /* 0x000000011700788c */ /* 0x000fd2000bf05270 */
[----:B------:R-:W-:Y:S05]  /*1870*/  BRA.U UP0, `(.L_x_19) ;  /* 0x0000000100407547 */ /* 0x000fea000b800000 */
[----:B------:R-:W2:Y:S01]  /*1880*/  LDCU.128 UR8, c[0x0][0xc10] ;  /* 0x00018200ff0877ac */ /* 0x000ea20008000c00 */
[----:B------:R-:W3:Y:S01]  /*1890*/  LDCU UR12, c[0x0][0xc0c] ;  /* 0x00018180ff0c77ac */ /* 0x000ee20008000800 */
[----:B------:R-:W4:Y:S01]  /*18a0*/  LDCU UR13, c[0x0][0xc20] ;  /* 0x00018400ff0d77ac */ /* 0x000f220008000800 */
[----:B--2---:R-:W-:Y:S02]  /*18b0*/  UIMAD.WIDE.U32 UR4, UR49, UR8, URZ ;  /* 0x00000008310472a5 */ /* 0x004fe4000f8e00ff */
[----:B------:R-:W-:Y:S02]  /*18c0*/  UIMAD.WIDE.U32 UR6, UR46, UR11, URZ ;  /* 0x0000000b2e0672a5 */ /* 0x000fe4000f8e00ff */
[----:B---3--:R-:W-:Y:S02]  /*18d0*/  UISETP.NE.AND UP0, UPT, UR12, 0x1, UPT ;  /* 0x000000010c00788c */ /* 0x008fe4000bf05270 */
[----:B------:R-:W-:-:S03]  /*18e0*/  USHF.R.U32.HI UR5, URZ, UR9, UR5 ;  /* 0x00000009ff057299 */ /* 0x000fc60008011605 */
[----:B------:R-:W-:Y:S01]  /*18f0*/  UMOV UR4, UR7 ;  /* 0x0000000700047c82 */ /* 0x000fe20008000000 */
[----:B------:R-:W-:Y:S02]  /*1900*/  USEL UR5, UR49, UR5, !UP0 ;  /* 0x0000000531057287 */ /* 0x000fe4000c000000 */
[----:B------:R-:W-:Y:S02]  /*1910*/  UISETP.NE.AND UP0, UPT, UR10, 0x1, UPT ;  /* 0x000000010a00788c */ /* 0x000fe4000bf05270 */
[----:B----4-:R-:W-:-:S04]  /*1920*/  USHF.R.U32.HI UR4, URZ, UR13, UR4 ;  /* 0x0000000dff047299 */ /* 0x010fc80008011604 */
[----:B------:R-:W-:-:S04]  /*1930*/  USEL UR4, UR46, UR4, !UP0 ;  /* 0x000000042e047287 */ /* 0x000fc8000c000000 */
[----:B------:R-:W-:Y:S02]  /*1940*/  UIADD3 UR6, UPT, UPT, -UR4, UR5, URZ ;  /* 0x0000000504067290 */ /* 0x000fe4000fffe1ff */
[----:B------:R-:W-:Y:S02]  /*1950*/  UIADD3 UR4, UPT, UPT, UR4, -UR5, URZ ;  /* 0x8000000504047290 */ /* 0x000fe4000fffe0ff */
[----:B------:R-:W-:Y:S02]  /*1960*/  UIMAD UR46, UR6, UR10, UR46 ;  /* 0x0000000a062e72a4 */ /* 0x000fe4000f8e022e */
[----:B------:R-:W-:-:S12]  /*1970*/  UIMAD UR49, UR4, UR12, UR49 ;  /* 0x0000000c043172a4 */ /* 0x000fd8000f8e0231 */
.L_x_19:
[----:B------:R-:W-:Y:S05]  /*1980*/  BRA.U !UP6, `(.L_x_20) ;  /* 0x000000010e0c7547 */ /* 0x000fea000b800000 */
[----:B------:R-:W-:Y:S01]  /*1990*/  UCGABAR_WAIT ;  /* 0x0000000000007dc7 */ /* 0x000fe20008000000 */
[----:B------:R-:W-:Y:S01]  /*19a0*/  CCTL.IVALL ;  /* 0x00000000ff00798f */ /* 0x000fe20002000000 */
[----:B------:R-:W-:Y:S05]  /*19b0*/  BRA `(.L_x_21) ;  /* 0x0000000000047947 */ /* 0x000fea0003800000 */
.L_x_20:
[----:B------:R-:W-:Y:S06]  /*19c0*/  BAR.SYNC.DEFER_BLOCKING 0x0 ;  /* 0x0000000000007b1d */ /* 0x000fec0000010000 */
.L_x_21:
[----:B------:R-:W-:Y:S05]  /*19d0*/  BRA.U UP5, `(.L_x_22) ;  /* 0x0000003505507547 */ /* 0x000fea000b800000 */
[----:B------:R-:W2:Y:S01]  /*19e0*/  LDCU UR7, c[0x0][0x394] ;  /* 0x00007280ff0777ac */ /* 0x000ea20008000800 */
[----:B------:R-:W-:Y:S01]  /*19f0*/  PLOP3.LUT P1, PT, PT, PT, UP3, 0x80, 0x8 ;  /* 0x000000000008781c */ /* 0x000fe20003f2f038 */
[----:B------:R-:W-:Y:S01]  /*1a00*/  IMAD.MOV.U32 R2, RZ, RZ, RZ ;  /* 0x000000ffff027224 */ /* 0x000fe200078e00ff */
[----:B------:R-:W-:Y:S01]  /*1a10*/  ISETP.EQ.OR P2, PT, R3, RZ, P3 ;  /* 0x000000ff0300720c */ /* 0x000fe20001f42670 */
[----:B------:R-:W3:Y:S01]  /*1a20*/  LDCU UR6, c[0x0][0x5d8] ;  /* 0x0000bb00ff0677ac */ /* 0x000ee20008000800 */
[----:B------:R-:W-:Y:S01]  /*1a30*/  PLOP3.LUT P1, PT, P1, PT, PT, 0x8, 0x80 ;  /* 0x000000000080781c */ /* 0x000fe20000f2e170 */
[----:B------:R-:W-:Y:S02]  /*1a40*/  UISETP.NE.AND UP0, UPT, UR18, URZ, UPT ;  /* 0x000000ff1200728c */ /* 0x000fe4000bf05270 */
[----:B------:R-:W-:Y:S02]  /*1a50*/  USHF.L.U32 UR8, UR20, 0x5, URZ ;  /* 0x0000000514087899 */ /* 0x000fe400080006ff */
[----:B------:R-:W-:Y:S01]  /*1a60*/  USEL UR48, UR53, 0x2, UP0 ;  /* 0x0000000235307887 */ /* 0x000fe20008000000 */
[----:B------:R-:W4:Y:S01]  /*1a70*/  LDCU UR58, c[0x0][0x370] ;  /* 0x00006e00ff3a77ac */ /* 0x000f220008000800 */
[----:B--2---:R-:W-:Y:S01]  /*1a80*/  UIADD3 UR5, UPT, UPT, UR7, 0x1f, URZ ;  /* 0x0000001f07057890 */ /* 0x004fe2000fffe0ff */
[----:B------:R-:W2:Y:S03]  /*1a90*/  LDCU.64 UR50, c[0x0][0x348] ;  /* 0x00006900ff3277ac */ /* 0x000ea60008000a00 */
[----:B------:R-:W-:-:S02]  /*1aa0*/  USHF.R.S32.HI UR4, URZ, 0x1f, UR5 ;  /* 0x0000001fff047899 */ /* 0x000fc40008011405 */
[----:B---3--:R-:W-:Y:S02]  /*1ab0*/  UIADD3 UR6, UPT, UPT, UR6, 0x3f, URZ ;  /* 0x0000003f06067890 */ /* 0x008fe4000fffe0ff */
[----:B------:R-:W-:Y:S02]  /*1ac0*/  ULEA.HI UR4, UR4, UR5, URZ, 0x5 ;  /* 0x0000000504047291 */ /* 0x000fe4000f8f28ff */
[----:B------:R-:W-:Y:S02]  /*1ad0*/  UIADD3 UR5, UPT, UPT, UR7, -0x1, URZ ;  /* 0xffffffff07057890 */ /* 0x000fe4000fffe0ff */
[----:B------:R-:W-:Y:S02]  /*1ae0*/  USHF.R.S32.HI UR60, URZ, 0x5, UR4 ;  /* 0x00000005ff3c7899 */ /* 0x000fe40008011404 */
[----:B------:R-:W-:Y:S02]  /*1af0*/  UISETP.GE.U32.AND UP1, UPT, UR5, -0x3f, UPT ;  /* 0xffffffc10500788c */ /* 0x000fe4000bf26070 */
[----:B------:R-:W-:-:S02]  /*1b00*/  UISETP.LT.U32.AND UP0, UPT, UR60, 0x29, UPT ;  /* 0x000000293c00788c */ /* 0x000fc4000bf01070 */
[----:B------:R-:W-:Y:S02]  /*1b10*/  USHF.R.S32.HI UR4, URZ, 0x1f, UR6 ;  /* 0x0000001fff047899 */ /* 0x000fe40008011406 */
[----:B------:R-:W-:Y:S02]  /*1b20*/  USEL UR59, UR60, 0x29, UP0 ;  /* 0x000000293c3b7887 */ /* 0x000fe40008000000 */
[----:B------:R-:W-:Y:S02]  /*1b30*/  ULEA.HI UR4, UR4, UR6, URZ, 0x6 ;  /* 0x0000000604047291 */ /* 0x000fe4000f8f30ff */
[----:B-1----:R-:W-:Y:S02]  /*1b40*/  UIADD3 UR45, UPT, UPT, UR59, -0x1, URZ ;  /* 0xffffffff3b2d7890 */ /* 0x002fe4000fffe0ff */
[----:B------:R-:W-:Y:S02]  /*1b50*/  @UP1 UIADD3 UR45, UPT, UPT, UR59, URZ, URZ ;  /* 0x000000ff3b2d1290 */ /* 0x000fe4000fffe0ff */
[----:B------:R-:W-:-:S02]  /*1b60*/  USHF.L.U32 UR66, UR20, 0x7, URZ ;  /* 0x0000000714427899 */ /* 0x000fc400080006ff */
[----:B------:R-:W-:Y:S01]  /*1b70*/  UIADD3 UR65, UPT, UPT, UR7, 0x3e, URZ ;  /* 0x0000003e07417890 */ /* 0x000fe2000fffe0ff */
[----:B------:R-:W1:Y:S01]  /*1b80*/  LDCU UR57, c[0x0][0x374] ;  /* 0x00006e80ff3977ac */ /* 0x000e620008000800 */
[----:B------:R-:W-:Y:S02]  /*1b90*/  ULOP3.LUT UR64, UR8, 0x20, URZ, 0xc0, !UPT ;  /* 0x0000002008407892 */ /* 0x000fe4000f8ec0ff */
[----:B------:R-:W-:Y:S02]  /*1ba0*/  USHF.R.S32.HI UR56, URZ, 0x6, UR4 ;  /* 0x00000006ff387899 */ /* 0x000fe40008011404 */
[----:B------:R-:W-:Y:S02]  /*1bb0*/  UIADD3 UR61, UPT, UPT, UR60, -UR59, URZ ;  /* 0x8000003b3c3d7290 */ /* 0x000fe4000fffe0ff */
[----:B------:R-:W-:Y:S01]  /*1bc0*/  UIADD3 UR45, UPT, UPT, UR45, 0x1, URZ ;  /* 0x000000012d2d7890 */ /* 0x000fe2000fffe0ff */
[----:B------:R-:W-:Y:S01]  /*1bd0*/  UMOV UR29, 0x1 ;  /* 0x00000001001d7882 */ /* 0x000fe20000000000 */
[----:B--2-4-:R-:W-:-:S10]  /*1be0*/  UMOV UR31, URZ ;  /* 0x000000ff001f7c82 */ /* 0x014fd40008000000 */
.L_x_40:
[----:B------:R-:W-:Y:S01]  /*1bf0*/  IMAD.U32 R4, RZ, RZ, UR56 ;  /* 0x00000038ff047e24 */ /* 0x000fe2000f8e00ff */
[----:B------:R-:W2:Y:S04]  /*1c00*/  LDCU UR55, c[0x0][0x5dc] ;  /* 0x0000bb80ff3777ac */ /* 0x000ea80008000800 */
[-C--:B------:R-:W-:Y:S01]  /*1c10*/  IABS R0, R4.reuse ;  /* 0x0000000400007213 */ /* 0x080fe20000000000 */
[----:B------:R-:W3:Y:S01]  /*1c20*/  LDCU UR54, c[0x0][0x5e0] ;  /* 0x0000bc00ff3677ac */ /* 0x000ee20008000800 */
[----:B------:R-:W-:Y:S02]  /*1c30*/  IABS R4, R4 ;  /* 0x0000000400047213 */ /* 0x000fe40000000000 */
[----:B------:R-:W-:Y:S01]  /*1c40*/  R2UR UR6, R0 ;  /* 0x00000000000672ca */ /* 0x000fe200000e0000 */
[----:B------:R-:W-:Y:S01]  /*1c50*/  UMOV UR30, 0x400 ;  /* 0x00000400001e7882 */ /* 0x000fe20000000000 */
[----:B------:R-:W-:Y:S01]  /*1c60*/  UMOV UR19, URZ ;  /* 0x000000ff00137c82 */ /* 0x000fe20008000000 */
[----:B--2---:R-:W-:-:S10]  /*1c70*/  IMAD.U32 R3, RZ, RZ, UR55 ;  /* 0x00000037ff037e24 */ /* 0x004fd4000f8e00ff */
[----:B------:R-:W2:Y:S01]  /*1c80*/  I2F.RP R0, UR6 ;  /* 0x0000000600007d06 */ /* 0x000ea20008209400 */
[----:B---3--:R-:W-:-:S07]  /*1c90*/  UISETP.NE.AND UP2, UPT, UR54, URZ, UPT ;  /* 0x000000ff3600728c */ /* 0x008fce000bf45270 */
[----:B--2---:R-:W2:Y:S02]  /*1ca0*/  MUFU.RCP R0, R0 ;  /* 0x0000000000007308 */ /* 0x004ea40000001000 */
[----:B--2---:R-:W-:-:S06]  /*1cb0*/  VIADD R0, R0, 0xffffffe ;  /* 0x0ffffffe00007836 */ /* 0x004fcc0000000000 */
[----:B------:R-:W2:Y:S02]  /*1cc0*/  F2I.FTZ.U32.TRUNC.NTZ R0, R0 ;  /* 0x0000000000007305 */ /* 0x000ea4000021f000 */
[----:B--2---:R-:W-:Y:S02]  /*1cd0*/  R2UR UR5, R0 ;  /* 0x00000000000572ca */ /* 0x004fe400000e0000 */
[----:B------:R-:W-:Y:S01]  /*1ce0*/  IABS R0, R3 ;  /* 0x0000000300007213 */ /* 0x000fe20000000000 */
[----:B------:R-:W-:-:S03]  /*1cf0*/  IMAD.U32 R3, RZ, RZ, UR46 ;  /* 0x0000002eff037e24 */ /* 0x000fc6000f8e00ff */
[----:B------:R-:W-:Y:S01]  /*1d00*/  R2UR UR9, R0 ;  /* 0x00000000000972ca */ /* 0x000fe200000e0000 */
[----:B------:R-:W-:Y:S01]  /*1d10*/  IMAD.MOV R0, RZ, RZ, -R4 ;  /* 0x000000ffff007224 */ /* 0x000fe200078e0a04 */
[----:B------:R-:W-:-:S04]  /*1d20*/  IABS R3, R3 ;  /* 0x0000000300037213 */ /* 0x000fc80000000000 */
[----:B------:R-:W-:Y:S01]  /*1d30*/  R2UR UR8, R3 ;  /* 0x00000000030872ca */ /* 0x000fe200000e0000 */
[----:B------:R-:W-:-:S04]  /*1d40*/  UIADD3 UR4, UPT, UPT, URZ, -UR5, URZ ;  /* 0x80000005ff047290 */ /* 0x000fc8000fffe0ff */
[----:B------:R-:W-:Y:S02]  /*1d50*/  UIMAD UR7, UR4, UR6, URZ ;  /* 0x00000006040772a4 */ /* 0x000fe4000f8e02ff */
[----:B------:R-:W2:Y:S01]  /*1d60*/  I2F.RP R3, UR9 ;  /* 0x0000000900037d06 */ /* 0x000ea20008209400 */
[----:B------:R-:W-:Y:S02]  /*1d70*/  UMOV UR4, URZ ;  /* 0x000000ff00047c82 */ /* 0x000fe40008000000 */
[----:B------:R-:W-:Y:S02]  /*1d80*/  UIMAD.WIDE.U32 UR4, UR5, UR7, UR4 ;  /* 0x00000007050472a5 */ /* 0x000fe4000f8e0004 */
[----:B------:R-:W-:-:S05]  /*1d90*/  R2UR UR7, R0 ;  /* 0x00000000000772ca */ /* 0x000fca00000e0000 */
[----:B------:R-:W-:Y:S02]  /*1da0*/  UMOV UR4, UR5 ;  /* 0x0000000500047c82 */ /* 0x000fe40008000000 */
[----:B------:R-:W-:Y:S01]  /*1db0*/  UIMAD.WIDE.U32 UR4, UR4, UR8, URZ ;  /* 0x00000008040472a5 */ /* 0x000fe2000f8e00ff */
[----:B--2---:R-:W2:Y:S06]  /*1dc0*/  MUFU.RCP R0, R3 ;  /* 0x0000000300007308 */ /* 0x004eac0000001000 */
[----:B------:R-:W-:Y:S02]  /*1dd0*/  UMOV UR4, UR5 ;  /* 0x0000000500047c82 */ /* 0x000fe40008000000 */
[----:B------:R-:W-:-:S04]  /*1de0*/  UIMAD UR5, UR4, UR7, UR8 ;  /* 0x00000007040572a4 */ /* 0x000fc8000f8e0208 */
[----:B------:R-:W-:Y:S01]  /*1df0*/  UISETP.GT.U32.AND UP0, UPT, UR6, UR5, UPT ;  /* 0x000000050600728c */ /* 0x000fe2000bf04070 */
[----:B--2---:R-:W-:-:S10]  /*1e00*/  VIADD R0, R0, 0xffffffe ;  /* 0x0ffffffe00007836 */ /* 0x004fd40000000000 */
[----:B------:R-:W-:Y:S01]  /*1e10*/  @!UP0 UIADD3 UR5, UPT, UPT, UR5, -UR6, URZ ;  /* 0x8000000605058290 */ /* 0x000fe2000fffe0ff */
[----:B------:R-:W2:Y:S01]  /*1e20*/  F2I.FTZ.U32.TRUNC.NTZ R0, R0 ;  /* 0x0000000000007305 */ /* 0x000ea2000021f000 */
[----:B------:R-:W-:Y:S02]  /*1e30*/  @!UP0 UIADD3 UR4, UPT, UPT, UR4, 0x1, URZ ;  /* 0x0000000104048890 */ /* 0x000fe4000fffe0ff */
[----:B------:R-:W-:Y:S02]  /*1e40*/  UISETP.GE.U32.AND UP1, UPT, UR5, UR6, UPT ;  /* 0x000000060500728c */ /* 0x000fe4000bf26070 */
[----:B------:R-:W-:-:S04]  /*1e50*/  ULOP3.LUT UR5, UR46, UR56, URZ, 0x3c, !UPT ;  /* 0x000000382e057292 */ /* 0x000fc8000f8e3cff */
[----:B------:R-:W-:-:S05]  /*1e60*/  UISETP.GE.AND UP0, UPT, UR5, URZ, UPT ;  /* 0x000000ff0500728c */ /* 0x000fca000bf06270 */
[----:B------:R-:W-:Y:S01]  /*1e70*/  @UP1 UIADD3 UR4, UPT, UPT, UR4, 0x1, URZ ;  /* 0x0000000104041890 */ /* 0x000fe2000fffe0ff */
[----:B--2---:R-:W-:Y:S01]  /*1e80*/  R2UR UR5, R0 ;  /* 0x00000000000572ca */ /* 0x004fe200000e0000 */
[----:B------:R-:W-:Y:S01]  /*1e90*/  UISETP.NE.AND UP1, UPT, UR56, URZ, UPT ;  /* 0x000000ff3800728c */ /* 0x000fe2000bf25270 */
[----:B------:R-:W-:-:S04]  /*1ea0*/  IMAD.U32 R0, RZ, RZ, UR54 ;  /* 0x00000036ff007e24 */ /* 0x000fc8000f8e00ff */
[----:B------:R-:W-:Y:S01]  /*1eb0*/  UMOV UR8, UR4 ;  /* 0x0000000400087c82 */ /* 0x000fe20008000000 */
[----:B------:R-:W-:Y:S01]  /*1ec0*/  IABS R0, R0 ;  /* 0x0000000000007213 */ /* 0x000fe20000000000 */
[----:B------:R-:W-:-:S03]  /*1ed0*/  @!UP0 UIADD3 UR8, UPT, UPT, -UR8, URZ, URZ ;  /* 0x000000ff08088290 */ /* 0x000fc6000fffe1ff */
[----:B------:R-:W-:Y:S01]  /*1ee0*/  R2UR UR10, R0 ;  /* 0x00000000000a72ca */ /* 0x000fe200000e0000 */
[----:B------:R-:W-:Y:S02]  /*1ef0*/  @!UP1 ULOP3.LUT UR8, URZ, UR56, URZ, 0x33, !UPT ;  /* 0x00000038ff089292 */ /* 0x000fe4000f8e33ff */
[----:B------:R-:W-:-:S04]  /*1f00*/  UIADD3 UR4, UPT, UPT, URZ, -UR5, URZ ;  /* 0x80000005ff047290 */ /* 0x000fc8000fffe0ff */
[----:B------:R-:W-:Y:S01]  /*1f10*/  IMAD.U32 R3, RZ, RZ, UR8 ;  /* 0x00000008ff037e24 */ /* 0x000fe2000f8e00ff */
[----:B------:R-:W-:-:S03]  /*1f20*/  UIMAD UR6, UR4, UR9, URZ ;  /* 0x00000009040672a4 */ /* 0x000fc6000f8e02ff */
[----:B------:R-:W-:Y:S01]  /*1f30*/  UMOV UR4, URZ ;  /* 0x000000ff00047c82 */ /* 0x000fe20008000000 */
[----:B------:R-:W-:Y:S01]  /*1f40*/  IABS R3, R3 ;  /* 0x0000000300037213 */ /* 0x000fe20000000000 */
[----:B------:R-:W-:Y:S01]  /*1f50*/  UIMAD.WIDE.U32 UR4, UR5, UR6, UR4 ;  /* 0x00000006050472a5 */ /* 0x000fe2000f8e0004 */
[----:B------:R-:W2:Y:S02]  /*1f60*/  I2F.RP R0, UR10 ;  /* 0x0000000a00007d06 */ /* 0x000ea40008209400 */
[----:B------:R-:W-:Y:S01]  /*1f70*/  R2UR UR7, R3 ;  /* 0x00000000030772ca */ /* 0x000fe200000e0000 */
[----:B------:R-:W-:Y:S02]  /*1f80*/  IMAD.U32 R3, RZ, RZ, UR29 ;  /* 0x0000001dff037e24 */ /* 0x000fe4000f8e00ff */
[----:B------:R-:W3:Y:S01]  /*1f90*/  S2UR UR6, SR_CgaCtaId ;  /* 0x00000000000679c3 */ /* 0x000ee20000008800 */
[----:B------:R-:W-:Y:S02]  /*1fa0*/  UMOV UR4, UR5 ;  /* 0x0000000500047c82 */ /* 0x000fe40008000000 */
[----:B------:R-:W-:-:S07]  /*1fb0*/  SHF.L.U32 R3, R3, 0x1f, RZ ;  /* 0x0000001f03037819 */ /* 0x000fce00000006ff */
[----:B------:R-:W-:Y:S01]  /*1fc0*/  UIMAD.WIDE.U32 UR4, UR4, UR7, URZ ;  /* 0x00000007040472a5 */ /* 0x000fe2000f8e00ff */
[----:B--2---:R-:W2:Y:S06]  /*1fd0*/  MUFU.RCP R0, R0 ;  /* 0x0000000000007308 */ /* 0x004eac0000001000 */
[----:B------:R-:W-:Y:S02]  /*1fe0*/  UMOV UR4, UR5 ;  /* 0x0000000500047c82 */ /* 0x000fe40008000000 */
[----:B------:R-:W-:-:S04]  /*1ff0*/  UIADD3 UR5, UPT, UPT, -UR4, URZ, URZ ;  /* 0x000000ff04057290 */ /* 0x000fc8000fffe1ff */
[----:B------:R-:W-:Y:S02]  /*2000*/  UIMAD UR5, UR9, UR5, UR7 ;  /* 0x00000005090572a4 */ /* 0x000fe4000f8e0207 */
[----:B---3--:R-:W-:Y:S02]  /*2010*/  ULEA UR30, UR6, UR30, 0x18 ;  /* 0x0000001e061e7291 */ /* 0x008fe4000f8ec0ff */
[----:B------:R-:W-:Y:S01]  /*2020*/  UISETP.GT.U32.AND UP0, UPT, UR9, UR5, UPT ;  /* 0x000000050900728c */ /* 0x000fe2000bf04070 */
[----:B--2---:R-:W-:Y:S01]  /*2030*/  VIADD R0, R0, 0xffffffe ;  /* 0x0ffffffe00007836 */ /* 0x004fe20000000000 */
[----:B------:R-:W-:-:S05]  /*2040*/  ULEA UR6, UR31, UR30, 0x3 ;  /* 0x0000001e1f067291 */ /* 0x000fca000f8e18ff */
[----:B------:R-:W2:Y:S04]  /*2050*/  F2I.FTZ.U32.TRUNC.NTZ R0, R0 ;  /* 0x0000000000007305 */ /* 0x000ea8000021f000 */
[----:B------:R-:W-:Y:S01]  /*2060*/  @!UP0 UIADD3 UR5, UPT, UPT, UR5, -UR9, URZ ;  /* 0x8000000905058290 */ /* 0x000fe2000fffe0ff */
[----:B------:R3:W4:Y:S01]  /*2070*/  SYNCS.PHASECHK.TRANS64.TRYWAIT P0, [UR6+0x148], R3 ;  /* 0x00014803ff0075a7 */ /* 0x0007220008001106 */
[----:B------:R-:W-:Y:S02]  /*2080*/  @!UP0 UIADD3 UR4, UPT, UPT, UR4, 0x1, URZ ;  /* 0x0000000104048890 */ /* 0x000fe4000fffe0ff */
[----:B------:R-:W-:Y:S02]  /*2090*/  UISETP.GE.U32.AND UP1, UPT, UR5, UR9, UPT ;  /* 0x000000090500728c */ /* 0x000fe4000bf26070 */
[----:B------:R-:W-:Y:S01]  /*20a0*/  ULOP3.LUT UR5, UR8, UR55, URZ, 0x3c, !UPT ;  /* 0x0000003708057292 */ /* 0x000fe2000f8e3cff */
[----:B------:R-:W-:-:S03]  /*20b0*/  UMOV UR6, URZ ;  /* 0x000000ff00067c82 */ /* 0x000fc60008000000 */
[----:B------:R-:W-:Y:S01]  /*20c0*/  UISETP.GE.AND UP0, UPT, UR5, URZ, UPT ;  /* 0x000000ff0500728c */ /* 0x000fe2000bf06270 */
[----:B--2---:R-:W-:-:S04]  /*20d0*/  R2UR UR7, R0 ;  /* 0x00000000000772ca */ /* 0x004fc800000e0000 */
[----:B------:R-:W-:Y:S02]  /*20e0*/  @UP1 UIADD3 UR4, UPT, UPT, UR4, 0x1, URZ ;  /* 0x0000000104041890 */ /* 0x000fe4000fffe0ff */
[----:B------:R-:W-:-:S05]  /*20f0*/  UISETP.NE.AND UP1, UPT, UR55, URZ, UPT ;  /* 0x000000ff3700728c */ /* 0x000fca000bf25270 */
[----:B------:R-:W-:Y:S02]  /*2100*/  UMOV UR5, UR4 ;  /* 0x0000000400057c82 */ /* 0x000fe40008000000 */
[----:B------:R-:W-:Y:S02]  /*2110*/  @!UP0 UIADD3 UR5, UPT, UPT, -UR5, URZ, URZ ;  /* 0x000000ff05058290 */ /* 0x000fe4000fffe1ff */
[----:B------:R-:W-:Y:S02]  /*2120*/  UIADD3 UR4, UPT, UPT, URZ, -UR7, URZ ;  /* 0x80000007ff047290 */ /* 0x000fe4000fffe0ff */
[----:B------:R-:W-:Y:S02]  /*2130*/  @!UP1 ULOP3.LUT UR5, URZ, UR55, URZ, 0x33, !UPT ;  /* 0x00000037ff059292 */ /* 0x000fe4000f8e33ff */
[----:B------:R-:W-:-:S04]  /*2140*/  UIMAD UR4, UR4, UR10, URZ ;  /* 0x0000000a040472a4 */ /* 0x000fc8000f8e02ff */
[----:B------:R-:W-:Y:S01]  /*2150*/  IMAD.U32 R0, RZ, RZ, UR5 ;  /* 0x00000005ff007e24 */ /* 0x000fe2000f8e00ff */
[----:B------:R-:W-:-:S04]  /*2160*/  UIMAD.WIDE.U32 UR6, UR7, UR4, UR6 ;  /* 0x00000004070672a5 */ /* 0x000fc8000f8e0006 */
[----:B------:R-:W-:-:S03]  /*2170*/  IABS R0, R0 ;  /* 0x0000000000007213 */ /* 0x000fc60000000000 */
[----:B------:R-:W-:Y:S01]  /*2180*/  UMOV UR6, UR7 ;  /* 0x0000000700067c82 */ /* 0x000fe20008000000 */
[----:B------:R-:W-:-:S13]  /*2190*/  R2UR UR9, R0 ;  /* 0x00000000000972ca */ /* 0x000fda00000e0000 */
[----:B------:R-:W-:-:S07]  /*21a0*/  UIMAD.WIDE.U32 UR6, UR6, UR9, URZ ;  /* 0x00000009060672a5 */ /* 0x000fce000f8e00ff */
[----:B------:R-:W-:Y:S01]  /*21b0*/  UMOV UR4, UR7 ;  /* 0x0000000700047c82 */ /* 0x000fe20008000000 */
[----:B------:R-:W-:Y:S02]  /*21c0*/  ULEA.HI UR7, UR49, UR49, URZ, 0x1 ;  /* 0x0000003131077291 */ /* 0x000fe4000f8f08ff */
[----:B------:R-:W-:Y:S02]  /*21d0*/  UIADD3 UR6, UPT, UPT, -UR4, URZ, URZ ;  /* 0x000000ff04067290 */ /* 0x000fe4000fffe1ff */
[----:B------:R-:W-:Y:S02]  /*21e0*/  USHF.L.U32 UR7, UR7, 0x7, URZ ;  /* 0x0000000707077899 */ /* 0x000fe400080006ff */
[----:B------:R-:W-:Y:S02]  /*21f0*/  UIMAD UR6, UR10, UR6, UR9 ;  /* 0x000000060a0672a4 */ /* 0x000fe4000f8e0209 */
[----:B------:R-:W-:Y:S02]  /*2200*/  ULOP3.LUT UR42, UR7, 0xffffff00, URZ, 0xc0, !UPT ;  /* 0xffffff00072a7892 */ /* 0x000fe4000f8ec0ff */
[----:B------:R-:W-:-:S02]  /*2210*/  UISETP.GT.U32.AND UP0, UPT, UR10, UR6, UPT ;  /* 0x000000060a00728c */ /* 0x000fc4000bf04070 */
[----:B------:R-:W-:-:S09]  /*2220*/  ULOP3.LUT UR42, UR42, 0x80, UR66, 0xf8, !UPT ;  /* 0x000000802a2a7892 */ /* 0x000fd2000f8ef842 */
[----:B------:R-:W-:Y:S02]  /*2230*/  @!UP0 UIADD3 UR6, UPT, UPT, UR6, -UR10, URZ ;  /* 0x8000000a06068290 */ /* 0x000fe4000fffe0ff */
[----:B------:R-:W-:Y:S02]  /*2240*/  @!UP0 UIADD3 UR4, UPT, UPT, UR4, 0x1, URZ ;  /* 0x0000000104048890 */ /* 0x000fe4000fffe0ff */
[----:B------:R-:W-:Y:S02]  /*2250*/  UISETP.GE.U32.AND UP1, UPT, UR6, UR10, UPT ;  /* 0x0000000a0600728c */ /* 0x000fe4000bf26070 */
[----:B------:R-:W-:Y:S02]  /*2260*/  ULOP3.LUT UR6, UR5, UR54, URZ, 0x3c, !UPT ;  /* 0x0000003605067292 */ /* 0x000fe4000f8e3cff */
[----:B------:R-:W-:Y:S02]  /*2270*/  UIADD3 UR10, UPT, UPT, -UR8, URZ, URZ ;  /* 0x000000ff080a7290 */ /* 0x000fe4000fffe1ff */
[----:B------:R-:W-:-:S02]  /*2280*/  UISETP.GE.AND UP0, UPT, UR6, URZ, UPT ;  /* 0x000000ff0600728c */ /* 0x000fc4000bf06270 */
[----:B------:R-:W-:Y:S02]  /*2290*/  UIMAD UR10, UR56, UR10, UR46 ;  /* 0x0000000a380a72a4 */ /* 0x000fe4000f8e022e */
[----:B------:R-:W-:Y:S02]  /*22a0*/  UIADD3 UR6, UPT, UPT, -UR5, URZ, URZ ;  /* 0x000000ff05067290 */ /* 0x000fe4000fffe1ff */
[----:B------:R-:W-:Y:S02]  /*22b0*/  @UP1 UIADD3 UR4, UPT, UPT, UR4, 0x1, URZ ;  /* 0x0000000104041890 */ /* 0x000fe4000fffe0ff */
[----:B------:R-:W-:Y:S02]  /*22c0*/  ULEA UR10, UR10, UR64, 0x6 ;  /* 0x000000400a0a7291 */ /* 0x000fe4000f8e30ff */
[----:B------:R-:W-:-:S03]  /*22d0*/  UIMAD UR55, UR55, UR6, UR8 ;  /* 0x00000006373772a4 */ /* 0x000fc6000f8e0208 */
[----:B------:R-:W-:Y:S02]  /*22e0*/  UMOV UR49, UR4 ;  /* 0x0000000400317c82 */ /* 0x000fe40008000000 */
[----:B------:R-:W-:Y:S02]  /*22f0*/  @!UP0 UIADD3 UR49, UPT, UPT, -UR49, URZ, URZ ;  /* 0x000000ff31318290 */ /* 0x000fe4000fffe1ff */
[----:B------:R-:W-:Y:S02]  /*2300*/  UISETP.GE.U32.AND UP0, UPT, UR65, 0x3f, UPT ;  /* 0x0000003f4100788c */ /* 0x000fe4000bf06070 */
[----:B------:R-:W-:-:S04]  /*2310*/  @!UP2 ULOP3.LUT UR49, URZ, UR54, URZ, 0x33, !UPT ;  /* 0x00000036ff31a292 */ /* 0x000fc8000f8e33ff */
[----:B------:R-:W-:-:S04]  /*2320*/  UIADD3 UR4, UPT, UPT, -UR49, URZ, URZ ;  /* 0x000000ff31047290 */ /* 0x000fc8000fffe1ff */
[----:B------:R-:W-:Y:S01]  /*2330*/  UIMAD UR54, UR54, UR4, UR5 ;  /* 0x00000004363672a4 */ /* 0x000fe2000f8e0205 */
[----:B---34-:R-:W-:Y:S11]  /*2340*/  BRA.U !UP0, `(.L_x_23) ;  /* 0x00000005086c7547 */ /* 0x018ff6000b800000 */
[----:B------:R-:W2:Y:S01]  /*2350*/  LDCU UR11, c[0x0][0x5c8] ;  /* 0x0000b900ff0b77ac */ /* 0x000ea20008000800 */
[----:B------:R-:W2:Y:S01]  /*2360*/  LDCU UR37, c[0x0][0x600] ;  /* 0x0000c000ff2577ac */ /* 0x000ea20008000800 */
[----:B------:R-:W3:Y:S01]  /*2370*/  LDCU.64 UR12, c[0x0][0x5c0] ;  /* 0x0000b800ff0c77ac */ /* 0x000ee20008000a00 */
[----:B------:R-:W3:Y:S01]  /*2380*/  LDCU.64 UR8, c[0x0][0x5f8] ;  /* 0x0000bf00ff0877ac */ /* 0x000ee20008000a00 */
[----:B------:R-:W4:Y:S01]  /*2390*/  LDCU UR24, c[0x0][0x5a8] ;  /* 0x0000b500ff1877ac */ /* 0x000f220008000800 */
[----:B------:R-:W1:Y:S01]  /*23a0*/  LDCU UR23, c[0x0][0x59c] ;  /* 0x0000b380ff1777ac */ /* 0x000e620008000800 */
[----:B------:R-:W1:Y:S01]  /*23b0*/  LDCU UR22, c[0x0][0x590] ;  /* 0x0000b200ff1677ac */ /* 0x000e620008000800 */
[----:B------:R-:W1:Y:S01]  /*23c0*/  LDCU UR28, c[0x0][0x594] ;  /* 0x0000b280ff1c77ac */ /* 0x000e620008000800 */
[----:B------:R-:W1:Y:S01]  /*23d0*/  LDCU UR27, c[0x0][0x598] ;  /* 0x0000b300ff1b77ac */ /* 0x000e620008000800 */
[----:B------:R-:W1:Y:S01]  /*23e0*/  LDCU UR26, c[0x0][0x5ac] ;  /* 0x0000b580ff1a77ac */ /* 0x000e620008000800 */
[----:B------:R-:W1:Y:S01]  /*23f0*/  LDCU UR25, c[0x0][0x5b0] ;  /* 0x0000b600ff1977ac */ /* 0x000e620008000800 */
[----:B------:R-:W1:Y:S01]  /*2400*/  LDCU UR5, c[0x0][0x5cc] ;  /* 0x0000b980ff0577ac */ /* 0x000e620008000800 */
[----:B------:R-:W1:Y:S01]  /*2410*/  LDCU UR4, c[0x0][0x5ec] ;  /* 0x0000bd80ff0477ac */ /* 0x000e620008000800 */
[----:B------:R-:W1:Y:S01]  /*2420*/  LDCU.64 UR20, c[0x0][0x5a0] ;  /* 0x0000b400ff1477ac */ /* 0x000e620008000a00 */
[----:B------:R-:W1:Y:S01]  /*2430*/  LDCU.64 UR16, c[0x0][0x5d0] ;  /* 0x0000ba00ff1077ac */ /* 0x000e620008000a00 */
[----:B------:R-:W1:Y:S01]  /*2440*/  LDCU.64 UR6, c[0x0][0x5f0] ;  /* 0x0000be00ff0677ac */ /* 0x000e620008000a00 */
[----:B---3--:R-:W-:-:S02]  /*2450*/  UIMAD UR44, UR55, UR12, UR8 ;  /* 0x0000000c372c72a4 */ /* 0x008fc4000f8e0208 */
[----:B------:R-:W-:Y:S02]  /*2460*/  UIMAD UR38, UR54, UR13, UR9 ;  /* 0x0000000d362672a4 */ /* 0x000fe4000f8e0209 */
[----:B--2---:R-:W-:Y:S01]  /*2470*/  UIMAD UR37, UR49, UR11, UR37 ;  /* 0x0000000b312572a4 */ /* 0x004fe2000f8e0225 */
[----:B------:R-:W-:Y:S01]  /*2480*/  UMOV UR18, URZ ;  /* 0x000000ff00127c82 */ /* 0x000fe20008000000 */
[----:B----4-:R-:W-:-:S10]  /*2490*/  UMOV UR14, UR31 ;  /* 0x0000001f000e7c82 */ /* 0x010fd40008000000 */
.L_x_29:
[----:B---3--:R-:W-:Y:S01]  /*24a0*/  @!P3 MOV R3, 0x2800 ;  /* 0x000028000003b802 */ /* 0x008fe20000000f00 */
[----:B------:R-:W-:Y:S01]  /*24b0*/  ULEA UR11, UR14, UR30, 0x3 ;  /* 0x0000001e0e0b7291 */ /* 0x000fe2000f8e18ff */
[----:B----4-:R-:W-:Y:S11]  /*24c0*/  @P0 BRA `(.L_x_24) ;  /* 0x0000000000100947 */ /* 0x010ff60003800000 */
[----:B------:R-:W-:Y:S04]  /*24d0*/  MOV R4, UR29 ;  /* 0x0000001d00047c02 */ /* 0x000fe80008000f00 */
[----:B------:R-:W-:Y:S04]  /*24e0*/  SHF.L.U32 R4, R4, 0x1f, RZ ;  /* 0x0000001f04047819 */ /* 0x000fe800000006ff */
[----:B------:R-:W2:Y:S02]  /*24f0*/  SYNCS.PHASECHK.TRANS64.TRYWAIT P0, [UR11+0x148], R4 ;  /* 0x00014804ff0075a7 */ /* 0x000ea4000800110b */
[----:B--2---:R-:W-:Y:S05]  /*2500*/  @!P0 BRA `(.L_x_25) ;  /* 0x0000007c00608947 */ /* 0x004fea0003800000 */
.L_x_24:
[----:B------:R3:W-:Y:S01]  /*2510*/  @!P3 SYNCS.ARRIVE.TRANS64 RZ, [UR11], R3 ;  /* 0x00000003ffffb9a7 */ /* 0x0007e2000800000b */
[----:B------:R-:W-:Y:S04]  /*2520*/  ULOP3.LUT UR8, UR48, 0x2, URZ, 0xfc, !UPT ;  /* 0x0000000230087892 */ /* 0x000fe8000f8efcff */
[----:B------:R-:W-:Y:S09]  /*2530*/  UISETP.NE.AND UP0, UPT, UR8, 0x2, UPT ;  /* 0x000000020800788c */ /* 0x000ff2000bf05270 */
[----:B------:R-:W-:Y:S05]  /*2540*/  BRA.U UP0, `(.L_x_26) ;  /* 0x0000000100047547 */ /* 0x000fea000b800000 */
[----:B-1----:R-:W-:Y:S05]  /*2550*/  BPT.TRAP 0x1 ;  /* 0x000000040000795c */ /* 0x002fea0000300000 */
.L_x_26:
[----:B------:R-:W-:Y:S04]  /*2560*/  BSSY.RECONVERGENT B0, `(.L_x_27) ;  /* 0x0000003000007945 */ /* 0x000fe80003800200 */
[----:B------:R-:W-:Y:S05]  /*2570*/  @P2 BRA `(.L_x_28) ;  /* 0x0000000000042947 */ /* 0x000fea0003800000 */
[----:B-1----:R-:W-:Y:S05]  /*2580*/  BPT.TRAP 0x1 ;  /* 0x000000040000795c */ /* 0x002fea0000300000 */
.L_x_28:
[----:B-1----:R-:W-:Y:S05]  /*2590*/  BSYNC.RECONVERGENT B0 ;  /* 0x0000000000007941 */ /* 0x002fea0003800200 */
.L_x_27:
[----:B------:R-:W-:Y:S02]  /*25a0*/  UIADD3 UR8, UPT, UPT, UR14, 0x1, URZ ;  /* 0x000000010e087890 */ /* 0x000fe4000fffe0ff */
[----:B------:R-:W-:Y:S02]  /*25b0*/  USHF.L.U32 UR43, UR18, 0x5, URZ ;  /* 0x00000005122b7899 */ /* 0x000fe400080006ff */
[----:B------:R-:W-:Y:S02]  /*25c0*/  UISETP.NE.AND UP0, UPT, UR8, 0x29, UPT ;  /* 0x000000290800788c */ /* 0x000fe4000bf05270 */
[----:B------:R-:W-:Y:S02]  /*25d0*/  ULEA UR19, UR14, UR30, 0xc ;  /* 0x0000001e0e137291 */ /* 0x000fe4000f8e60ff */
[----:B------:R-:W-:Y:S02]  /*25e0*/  USEL UR9, URZ, 0x1, UP0 ;  /* 0x00000001ff097887 */ /* 0x000fe40008000000 */
[----:B------:R-:W-:Y:S02]  /*25f0*/  USEL UR31, UR8, URZ, UP0 ;  /* 0x000000ff081f7287 */ /* 0x000fe40008000000 */
[----:B------:R-:W-:Y:S02]  /*2600*/  ULOP3.LUT UR29, UR29, UR9, URZ, 0x3c, !UPT ;  /* 0x000000091d1d7292 */ /* 0x000fe4000f8e3cff */
[----:B------:R-:W-:Y:S02]  /*2610*/  ULEA UR8, UR31, UR30, 0x3 ;  /* 0x0000001e1f087291 */ /* 0x000fe4000f8e18ff */
[----:B------:R-:W-:Y:S02]  /*2620*/  UISETP.NE.AND UP0, UPT, UR22, 0x1, UPT ;  /* 0x000000011600788c */ /* 0x000fe4000bf05270 */
[----:B------:R-:W-:Y:S01]  /*2630*/  ULOP3.LUT UR41, UR11, 0xfefffff8, URZ, 0xc0, !UPT ;  /* 0xfefffff80b297892 */ /* 0x000fe2000f8ec0ff */
[----:B--2---:R-:W-:Y:S01]  /*2640*/  MOV R0, UR29 ;  /* 0x0000001d00007c02 */ /* 0x004fe20008000f00 */
[----:B------:R-:W-:Y:S02]  /*2650*/  UISETP.NE.AND UP2, UPT, UR24, 0x1, UPT ;  /* 0x000000011800788c */ /* 0x000fe4000bf45270 */
[----:B------:R-:W-:Y:S01]  /*2660*/  UIADD3 UR34, UP1, UPT, UR50, 0x80, URZ ;  /* 0x0000008032227890 */ /* 0x000fe2000ff3e0ff */
[----:B------:R-:W-:Y:S01]  /*2670*/  SHF.L.U32 R0, R0, 0x1f, RZ ;  /* 0x0000001f00007819 */ /* 0x000fe200000006ff */
[----:B------:R-:W-:Y:S02]  /*2680*/  UIADD3 UR40, UPT, UPT, UR19, 0x4600, URZ ;  /* 0x0000460013287890 */ /* 0x000fe4000fffe0ff */
[----:B------:R-:W-:Y:S01]  /*2690*/  UIADD3.X UR35, UPT, UPT, URZ, UR51, URZ, UP1, !UPT ;  /* 0x00000033ff237290 */ /* 0x000fe20008ffe4ff */
[----:B------:R2:W4:Y:S01]  /*26a0*/  SYNCS.PHASECHK.TRANS64.TRYWAIT P0, [UR8+0x148], R0 ;  /* 0x00014800ff0075a7 */ /* 0x0005220008001108 */
[----:B------:R-:W-:Y:S02]  /*26b0*/  UIMAD.WIDE.U32 UR8, UR43, UR28, URZ ;  /* 0x0000001c2b0872a5 */ /* 0x000fe4000f8e00ff */
[----:B------:R-:W-:Y:S02]  /*26c0*/  ULEA UR8, UR38, UR44, 0x5 ;  /* 0x0000002c26087291 */ /* 0x000fe4000f8e28ff */
[----:B------:R-:W-:Y:S02]  /*26d0*/  USHF.R.U32.HI UR9, URZ, UR27, UR9 ;  /* 0x0000001bff097299 */ /* 0x000fe40008011609 */
[----:B------:R-:W-:Y:S02]  /*26e0*/  ULEA UR36, UR37, UR8, 0xa ;  /* 0x0000000825247291 */ /* 0x000fe4000f8e50ff */
[----:B------:R-:W-:Y:S02]  /*26f0*/  USEL UR9, UR43, UR9, !UP0 ;  /* 0x000000092b097287 */ /* 0x000fe4000c000000 */
[----:B------:R-:W-:Y:S02]  /*2700*/  UISETP.NE.AND UP0, UPT, UR23, 0x1, UPT ;  /* 0x000000011700788c */ /* 0x000fe4000bf05270 */
[----:B------:R-:W-:Y:S02]  /*2710*/  UIMAD.WIDE.U32 UR12, UR9, UR20, URZ ;  /* 0x00000014090c72a5 */ /* 0x000fe4000f8e00ff */
[----:B------:R-:W-:Y:S02]  /*2720*/  ULEA UR12, UR14, UR30, 0xa ;  /* 0x0000001e0e0c7291 */ /* 0x000fe4000f8e50ff */
[----:B------:R-:W-:Y:S02]  /*2730*/  USHF.R.U32.HI UR13, URZ, UR21, UR13 ;  /* 0x00000015ff0d7299 */ /* 0x000fe4000801160d */
[----:B------:R-:W-:Y:S02]  /*2740*/  UIADD3 UR8, UPT, UPT, UR12, 0x2d600, URZ ;  /* 0x0002d6000c087890 */ /* 0x000fe4000fffe0ff */
[----:B------:R-:W-:Y:S02]  /*2750*/  USEL UR13, UR9, UR13, !UP0 ;  /* 0x0000000d090d7287 */ /* 0x000fe4000c000000 */
[----:B------:R-:W-:Y:S02]  /*2760*/  UIADD3 UR12, UPT, UPT, -UR9, URZ, URZ ;  /* 0x000000ff090c7290 */ /* 0x000fe4000fffe1ff */
[----:B------:R-:W-:Y:S02]  /*2770*/  UIMAD.WIDE.U32 UR14, UR13, UR26, URZ ;  /* 0x0000001a0d0e72a5 */ /* 0x000fe4000f8e00ff */
[----:B------:R-:W-:Y:S02]  /*2780*/  UIMAD UR12, UR22, UR12, UR43 ;  /* 0x0000000c160c72a4 */ /* 0x000fe4000f8e022b */
[----:B------:R-:W-:Y:S02]  /*2790*/  UIADD3 UR32, UP0, UPT, UR50, 0x180, URZ ;  /* 0x0000018032207890 */ /* 0x000fe4000ff1e0ff */
[----:B------:R-:W-:Y:S02]  /*27a0*/  UIADD3 UR18, UPT, UPT, UR18, 0x1, URZ ;  /* 0x0000000112127890 */ /* 0x000fe4000fffe0ff */
[----:B------:R-:W-:Y:S02]  /*27b0*/  UIADD3.X UR33, UPT, UPT, URZ, UR51, URZ, UP0, !UPT ;  /* 0x00000033ff217290 */ /* 0x000fe400087fe4ff */
[----:B------:R-:W-:Y:S01]  /*27c0*/  UISETP.NE.AND UP0, UPT, UR18, UR45, UPT ;  /* 0x0000002d1200728c */ /* 0x000fe2000bf05270 */
[----:B------:R-:W-:Y:S01]  /*27d0*/  UMOV UR46, 0x0 ;  /* 0x00000000002e7882 */ /* 0x000fe20000000000 */
[----:B------:R-:W-:Y:S01]  /*27e0*/  UMOV UR47, 0x10000000 ;  /* 0x10000000002f7882 */ /* 0x000fe20000000000 */
[----:B------:R-:W-:Y:S01]  /*27f0*/  UMOV UR14, UR15 ;  /* 0x0000000f000e7c82 */ /* 0x000fe20008000000 */
[----:B------:R-:W-:Y:S01]  /*2800*/  UTMALDG.2D.2CTA [UR40], [UR34], desc[UR46] ;  /* 0x00002e28220075b4 */ /* 0x000fe20008209000 */
[----:B------:R-:W-:Y:S01]  /*2810*/  USHF.R.U32.HI UR11, URZ, UR25, UR14 ;  /* 0x00000019ff0b7299 */ /* 0x000fe2000801160e */
[----:B------:R-:W-:Y:S03]  /*2820*/  UMOV UR19, UR45 ;  /* 0x0000002d00137c82 */ /* 0x000fe60008000000 */
[----:B------:R-:W-:Y:S02]  /*2830*/  USEL UR14, UR13, UR11, !UP2 ;  /* 0x0000000b0d0e7287 */ /* 0x000fe4000d000000 */
[----:B------:R-:W-:Y:S02]  /*2840*/  UIADD3 UR11, UPT, UPT, -UR13, URZ, URZ ;  /* 0x000000ff0d0b7290 */ /* 0x000fe4000fffe1ff */
[----:B------:R-:W-:Y:S02]  /*2850*/  UIADD3 UR15, UPT, UPT, -UR14, URZ, URZ ;  /* 0x000000ff0e0f7290 */ /* 0x000fe4000fffe1ff */
[----:B------:R-:W-:Y:S02]  /*2860*/  UIMAD UR9, UR23, UR11, UR9 ;  /* 0x0000000b170972a4 */ /* 0x000fe4000f8e0209 */
[----:B------:R-:W-:Y:S02]  /*2870*/  UIMAD UR13, UR24, UR15, UR13 ;  /* 0x0000000f180d72a4 */ /* 0x000fe4000f8e020d */
[----:B------:R-:W-:Y:S02]  /*2880*/  UIMAD UR11, UR12, UR5, UR4 ;  /* 0x000000050c0b72a4 */ /* 0x000fe4000f8e0204 */
[----:B------:R-:W-:Y:S02]  /*2890*/  UIMAD UR12, UR9, UR16, UR6 ;  /* 0x00000010090c72a4 */ /* 0x000fe4000f8e0206 */
[----:B------:R-:W-:Y:S02]  /*28a0*/  UIMAD UR13, UR13, UR17, UR7 ;  /* 0x000000110d0d72a4 */ /* 0x000fe4000f8e0207 */
[----:B------:R-:W-:Y:S01]  /*28b0*/  UPRMT UR15, UR36, 0x5410, URZ ;  /* 0x00005410240f7896 */ /* 0x000fe200080000ff */
[----:B------:R-:W-:Y:S08]  /*28c0*/  UMOV UR9, UR41 ;  /* 0x0000002900097c82 */ /* 0x000ff00008000000 */
[----:B------:R1:W-:Y:S02]  /*28d0*/  UTMALDG.5D.IM2COL.2CTA [UR8], [UR32], UR15, desc[UR46] ;  /* 0x00002e08200073b4 */ /* 0x0003e4000826100f */
[----:B-1----:R-:W-:Y:S01]  /*28e0*/  UMOV UR14, UR31 ;  /* 0x0000001f000e7c82 */ /* 0x002fe20008000000 */
[----:B--2---:R-:W-:Y:S05]  /*28f0*/  BRA.U UP0, `(.L_x_29) ;  /* 0xfffffff900e87547 */ /* 0x004fea000b83ffff */
.L_x_23:
[----:B------:R-:W-:Y:S01]  /*2900*/  ULEA UR4, UR31, UR30, 0x3 ;  /* 0x0000001e1f047291 */ /* 0x000fe2000f8e18ff */
[----:B------:R-:W-:Y:S01]  /*2910*/  MOV R0, UR29 ;  /* 0x0000001d00007c02 */ /* 0x000fe20008000f00 */
[----:B------:R-:W-:Y:S01]  /*2920*/  @!P1 SYNCS.ARRIVE.TRANS64.A1T0 RZ, [UR30+0x2a8], RZ ;  /* 0x0002a8ffffff99a7 */ /* 0x000fe2000810001e */
[----:B------:R-:W-:Y:S02]  /*2930*/  UISETP.GT.AND UP0, UPT, UR60, UR59, UPT ;  /* 0x0000003b3c00728c */ /* 0x000fe4000bf04270 */
[----:B------:R-:W-:-:S04]  /*2940*/  SHF.L.U32 R0, R0, 0x1f, RZ ;  /* 0x0000001f00007819 */ /* 0x000fc800000006ff */
[----:B----4-:R2:W4:Y:S03]  /*2950*/  SYNCS.PHASECHK.TRANS64.TRYWAIT P0, [UR4+0x148], R0 ;  /* 0x00014800ff0075a7 */ /* 0x0105260008001104 */
[----:B------:R-:W-:Y:S05]  /*2960*/  BRA.U !UP0, `(.L_x_30) ;  /* 0x0000000508687547 */ /* 0x000fea000b800000 */
[----:B------:R-:W1:Y:S01]  /*2970*/  LDCU.64 UR8, c[0x0][0x5c0] ;  /* 0x0000b800ff0877ac */ /* 0x000e620008000a00 */
[----:B------:R-:W1:Y:S01]  /*2980*/  LDCU.64 UR36, c[0x0][0x5f8] ;  /* 0x0000bf00ff2477ac */ /* 0x000e620008000a00 */
[----:B------:R-:W3:Y:S01]  /*2990*/  LDCU UR12, c[0x0][0x5c8] ;  /* 0x0000b900ff0c77ac */ /* 0x000ee20008000800 */
[----:B------:R-:W3:Y:S01]  /*29a0*/  LDCU UR11, c[0x0][0x600] ;  /* 0x0000c000ff0b77ac */ /* 0x000ee20008000800 */
[----:B------:R-:W2:Y:S01]  /*29b0*/  LDCU UR23, c[0x0][0x5a8] ;  /* 0x0000b500ff1777ac */ /* 0x000ea20008000800 */
[----:B------:R-:W2:Y:S01]  /*29c0*/  LDCU UR22, c[0x0][0x59c] ;  /* 0x0000b380ff1677ac */ /* 0x000ea20008000800 */
[----:B-1----:R-:W-:Y:S01]  /*29d0*/  UIMAD UR38, UR55, UR8, UR36 ;  /* 0x00000008372672a4 */ /* 0x002fe2000f8e0224 */
[----:B------:R-:W1:Y:S01]  /*29e0*/  LDCU UR18, c[0x0][0x590] ;  /* 0x0000b200ff1277ac */ /* 0x000e620008000800 */
[----:B---3--:R-:W-:Y:S01]  /*29f0*/  UIMAD UR36, UR49, UR12, UR11 ;  /* 0x0000000c312472a4 */ /* 0x008fe2000f8e020b */
[----:B------:R-:W3:Y:S01]  /*2a00*/  LDCU UR27, c[0x0][0x594] ;  /* 0x0000b280ff1b77ac */ /* 0x000ee20008000800 */
        /* <DEDUP_REMOVED lines=8> */
[----:B------:R-:W-:-:S02]  /*2a90*/  UIMAD UR37, UR54, UR9, UR37 ;  /* 0x00000009362572a4 */ /* 0x000fc4000f8e0225 */
[----:B------:R-:W-:Y:S01]  /*2aa0*/  UIADD3 UR44, UPT, UPT, UR61, UR19, URZ ;  /* 0x000000133d2c7290 */ /* 0x000fe2000fffe0ff */
[----:B--2---:R-:W-:-:S11]  /*2ab0*/  UMOV UR11, UR31 ;  /* 0x0000001f000b7c82 */ /* 0x004fd60008000000 */
.L_x_36:
[----:B----4-:R-:W-:Y:S01]  /*2ac0*/  @!P3 MOV R3, 0x2800 ;  /* 0x000028000003b802 */ /* 0x010fe20000000f00 */
[----:B------:R-:W-:Y:S01]  /*2ad0*/  ULEA UR28, UR11, UR30, 0x3 ;  /* 0x0000001e0b1c7291 */ /* 0x000fe2000f8e18ff */
[----:B--2-4-:R-:W-:Y:S11]  /*2ae0*/  @P0 BRA `(.L_x_31) ;  /* 0x0000000000100947 */ /* 0x014ff60003800000 */
[----:B------:R-:W-:Y:S04]  /*2af0*/  MOV R4, UR29 ;  /* 0x0000001d00047c02 */ /* 0x000fe80008000f00 */
[----:B------:R-:W-:Y:S04]  /*2b00*/  SHF.L.U32 R4, R4, 0x1f, RZ ;  /* 0x0000001f04047819 */ /* 0x000fe800000006ff */
[----:B------:R-:W2:Y:S02]  /*2b10*/  SYNCS.PHASECHK.TRANS64.TRYWAIT P0, [UR28+0x148], R4 ;  /* 0x00014804ff0075a7 */ /* 0x000ea4000800111c */
[----:B--2---:R-:W-:Y:S05]  /*2b20*/  @!P0 BRA `(.L_x_32) ;  /* 0x0000007400f08947 */ /* 0x004fea0003800000 */
.L_x_31:
[----:B------:R4:W-:Y:S01]  /*2b30*/  @!P3 SYNCS.ARRIVE.TRANS64 RZ, [UR28], R3 ;  /* 0x00000003ffffb9a7 */ /* 0x0009e2000800001c */
[----:B------:R-:W-:Y:S04]  /*2b40*/  ULOP3.LUT UR8, UR48, 0x2, URZ, 0xfc, !UPT ;  /* 0x0000000230087892 */ /* 0x000fe8000f8efcff */
[----:B------:R-:W-:Y:S09]  /*2b50*/  UISETP.NE.AND UP0, UPT, UR8, 0x2, UPT ;  /* 0x000000020800788c */ /* 0x000ff2000bf05270 */
[----:B------:R-:W-:Y:S05]  /*2b60*/  BRA.U UP0, `(.L_x_33) ;  /* 0x0000000100047547 */ /* 0x000fea000b800000 */
[----:B-1-3--:R-:W-:Y:S05]  /*2b70*/  BPT.TRAP 0x1 ;  /* 0x000000040000795c */ /* 0x00afea0000300000 */
.L_x_33:
[----:B------:R-:W-:Y:S04]  /*2b80*/  BSSY.RECONVERGENT B0, `(.L_x_34) ;  /* 0x0000003000007945 */ /* 0x000fe80003800200 */
[----:B------:R-:W-:Y:S05]  /*2b90*/  @P2 BRA `(.L_x_35) ;  /* 0x0000000000042947 */ /* 0x000fea0003800000 */
[----:B-1-3--:R-:W-:Y:S05]  /*2ba0*/  BPT.TRAP 0x1 ;  /* 0x000000040000795c */ /* 0x00afea0000300000 */
.L_x_35:
[----:B-1-3--:R-:W-:Y:S05]  /*2bb0*/  BSYNC.RECONVERGENT B0 ;  /* 0x0000000000007941 */ /* 0x00afea0003800200 */
.L_x_34:
[----:B------:R-:W-:Y:S02]  /*2bc0*/  UIADD3 UR8, UPT, UPT, UR11, 0x1, URZ ;  /* 0x000000010b087890 */ /* 0x000fe4000fffe0ff */
[----:B------:R-:W-:Y:S02]  /*2bd0*/  USHF.L.U32 UR43, UR19, 0x5, URZ ;  /* 0x00000005132b7899 */ /* 0x000fe400080006ff */
[----:B------:R-:W-:Y:S02]  /*2be0*/  UISETP.NE.AND UP0, UPT, UR8, 0x29, UPT ;  /* 0x000000290800788c */ /* 0x000fe4000bf05270 */
[----:B------:R-:W-:Y:S02]  /*2bf0*/  UISETP.NE.AND UP2, UPT, UR23, 0x1, UPT ;  /* 0x000000011700788c */ /* 0x000fe4000bf45270 */
[----:B------:R-:W-:Y:S02]  /*2c00*/  USEL UR9, URZ, 0x1, UP0 ;  /* 0x00000001ff097887 */ /* 0x000fe40008000000 */
[----:B------:R-:W-:Y:S02]  /*2c10*/  USEL UR31, UR8, URZ, UP0 ;  /* 0x000000ff081f7287 */ /* 0x000fe40008000000 */
[----:B------:R-:W-:Y:S02]  /*2c20*/  ULOP3.LUT UR29, UR29, UR9, URZ, 0x3c, !UPT ;  /* 0x000000091d1d7292 */ /* 0x000fe4000f8e3cff */
[----:B------:R-:W-:Y:S02]  /*2c30*/  ULEA UR8, UR31, UR30, 0x3 ;  /* 0x0000001e1f087291 */ /* 0x000fe4000f8e18ff */
[----:B------:R-:W-:Y:S02]  /*2c40*/  UISETP.NE.AND UP0, UPT, UR18, 0x1, UPT ;  /* 0x000000011200788c */ /* 0x000fe4000bf05270 */
[----:B------:R-:W-:Y:S01]  /*2c50*/  UIADD3 UR34, UP1, UPT, UR50, 0x80, URZ ;  /* 0x0000008032227890 */ /* 0x000fe2000ff3e0ff */
[----:B--2---:R-:W-:Y:S01]  /*2c60*/  MOV R0, UR29 ;  /* 0x0000001d00007c02 */ /* 0x004fe20008000f00 */
[----:B------:R-:W-:Y:S02]  /*2c70*/  ULEA UR33, UR37, UR38, 0x5 ;  /* 0x0000002625217291 */ /* 0x000fe4000f8e28ff */
[----:B------:R-:W-:Y:S01]  /*2c80*/  ULOP3.LUT UR41, UR28, 0xfefffff8, URZ, 0xc0, !UPT ;  /* 0xfefffff81c297892 */ /* 0x000fe2000f8ec0ff */
[----:B------:R-:W-:Y:S01]  /*2c90*/  SHF.L.U32 R0, R0, 0x1f, RZ ;  /* 0x0000001f00007819 */ /* 0x000fe200000006ff */
[----:B------:R-:W-:Y:S02]  /*2ca0*/  UIADD3.X UR35, UPT, UPT, URZ, UR51, URZ, UP1, !UPT ;  /* 0x00000033ff237290 */ /* 0x000fe40008ffe4ff */
[----:B------:R-:W-:Y:S01]  /*2cb0*/  ULEA UR28, UR36, UR33, 0xa ;  /* 0x00000021241c7291 */ /* 0x000fe2000f8e50ff */
[----:B------:R1:W2:Y:S01]  /*2cc0*/  SYNCS.PHASECHK.TRANS64.TRYWAIT P0, [UR8+0x148], R0 ;  /* 0x00014800ff0075a7 */ /* 0x0002a20008001108 */
[----:B------:R-:W-:Y:S02]  /*2cd0*/  UIMAD.WIDE.U32 UR8, UR43, UR27, URZ ;  /* 0x0000001b2b0872a5 */ /* 0x000fe4000f8e00ff */
[----:B------:R-:W-:Y:S02]  /*2ce0*/  ULEA UR8, UR11, UR30, 0xc ;  /* 0x0000001e0b087291 */ /* 0x000fe4000f8e60ff */
[----:B------:R-:W-:Y:S02]  /*2cf0*/  USHF.R.U32.HI UR9, URZ, UR26, UR9 ;  /* 0x0000001aff097299 */ /* 0x000fe40008011609 */
[----:B------:R-:W-:Y:S02]  /*2d00*/  UIADD3 UR40, UPT, UPT, UR8, 0x4600, URZ ;  /* 0x0000460008287890 */ /* 0x000fe4000fffe0ff */
[----:B------:R-:W-:Y:S02]  /*2d10*/  USEL UR9, UR43, UR9, !UP0 ;  /* 0x000000092b097287 */ /* 0x000fe4000c000000 */
[----:B------:R-:W-:Y:S02]  /*2d20*/  UISETP.NE.AND UP0, UPT, UR22, 0x1, UPT ;  /* 0x000000011600788c */ /* 0x000fe4000bf05270 */
[----:B------:R-:W-:Y:S02]  /*2d30*/  UIMAD.WIDE.U32 UR12, UR9, UR20, URZ ;  /* 0x00000014090c72a5 */ /* 0x000fe4000f8e00ff */
[----:B------:R-:W-:Y:S02]  /*2d40*/  ULEA UR12, UR11, UR30, 0xa ;  /* 0x0000001e0b0c7291 */ /* 0x000fe4000f8e50ff */
[----:B------:R-:W-:Y:S02]  /*2d50*/  USHF.R.U32.HI UR13, URZ, UR21, UR13 ;  /* 0x00000015ff0d7299 */ /* 0x000fe4000801160d */
[----:B------:R-:W-:Y:S02]  /*2d60*/  UIADD3 UR19, UPT, UPT, UR19, 0x1, URZ ;  /* 0x0000000113137890 */ /* 0x000fe4000fffe0ff */
[----:B------:R-:W-:Y:S02]  /*2d70*/  USEL UR13, UR9, UR13, !UP0 ;  /* 0x0000000d090d7287 */ /* 0x000fe4000c000000 */
[----:B------:R-:W-:Y:S02]  /*2d80*/  UIADD3 UR32, UP0, UPT, UR50, 0x180, URZ ;  /* 0x0000018032207890 */ /* 0x000fe4000ff1e0ff */
[----:B------:R-:W-:Y:S02]  /*2d90*/  UIMAD.WIDE.U32 UR14, UR13, UR25, URZ ;  /* 0x000000190d0e72a5 */ /* 0x000fe4000f8e00ff */
[----:B------:R-:W-:Y:S02]  /*2da0*/  UIADD3.X UR33, UPT, UPT, URZ, UR51, URZ, UP0, !UPT ;  /* 0x00000033ff217290 */ /* 0x000fe400087fe4ff */
[----:B------:R-:W-:Y:S01]  /*2db0*/  UISETP.NE.AND UP0, UPT, UR19, UR44, UPT ;  /* 0x0000002c1300728c */ /* 0x000fe2000bf05270 */
[----:B------:R-:W-:Y:S01]  /*2dc0*/  UMOV UR46, 0x0 ;  /* 0x00000000002e7882 */ /* 0x000fe20000000000 */
[----:B------:R-:W-:Y:S01]  /*2dd0*/  UMOV UR47, 0x10000000 ;  /* 0x10000000002f7882 */ /* 0x000fe20000000000 */
[----:B------:R-:W-:Y:S01]  /*2de0*/  UMOV UR8, UR15 ;  /* 0x0000000f00087c82 */ /* 0x000fe20008000000 */
[----:B------:R-:W-:Y:S01]  /*2df0*/  UTMALDG.2D.2CTA [UR40], [UR34], desc[UR46] ;  /* 0x00002e28220075b4 */ /* 0x000fe20008209000 */
[----:B------:R-:W-:Y:S02]  /*2e00*/  USHF.R.U32.HI UR11, URZ, UR24, UR8 ;  /* 0x00000018ff0b7299 */ /* 0x000fe40008011608 */
[----:B------:R-:W-:Y:S02]  /*2e10*/  UIADD3 UR8, UPT, UPT, UR12, 0x2d600, URZ ;  /* 0x0002d6000c087890 */ /* 0x000fe4000fffe0ff */
[----:B------:R-:W-:Y:S02]  /*2e20*/  USEL UR14, UR13, UR11, !UP2 ;  /* 0x0000000b0d0e7287 */ /* 0x000fe4000d000000 */
[----:B------:R-:W-:Y:S02]  /*2e30*/  UIADD3 UR12, UPT, UPT, -UR9, URZ, URZ ;  /* 0x000000ff090c7290 */ /* 0x000fe4000fffe1ff */
[----:B------:R-:W-:Y:S02]  /*2e40*/  UIADD3 UR11, UPT, UPT, -UR13, URZ, URZ ;  /* 0x000000ff0d0b7290 */ /* 0x000fe4000fffe1ff */
[----:B------:R-:W-:Y:S02]  /*2e50*/  UIADD3 UR15, UPT, UPT, -UR14, URZ, URZ ;  /* 0x000000ff0e0f7290 */ /* 0x000fe4000fffe1ff */
[----:B------:R-:W-:Y:S02]  /*2e60*/  UIMAD UR12, UR18, UR12, UR43 ;  /* 0x0000000c120c72a4 */ /* 0x000fe4000f8e022b */
        /* <DEDUP_REMOVED lines=8> */
[----:B---3--:R-:W-:Y:S01]  /*2ef0*/  UMOV UR11, UR31 ;  /* 0x0000001f000b7c82 */ /* 0x008fe20008000000 */
[----:B-1----:R-:W-:Y:S05]  /*2f00*/  BRA.U UP0, `(.L_x_36) ;  /* 0xfffffff900ec7547 */ /* 0x002fea000b83ffff */
.L_x_30:
[----:B---34-:R-:W-:Y:S01]  /*2f10*/  SHF.L.U32 R3, R2, 0x1f, RZ ;  /* 0x0000001f02037819 */ /* 0x018fe200000006ff */
[----:B------:R-:W-:-:S03]  /*2f20*/  NOP ;  /* 0x0000000000007918 */ /* 0x000fc60000000000 */
[----:B--2---:R-:W2:Y:S02]  /*2f30*/  SYNCS.PHASECHK.TRANS64.TRYWAIT P0, [UR30+0x2b0], R3 ;  /* 0x0002b003ff0075a7 */ /* 0x004ea4000800111e */
[----:B--2---:R-:W-:Y:S05]  /*2f40*/  @!P0 BRA `(.L_x_37) ;  /* 0x0000007400008947 */ /* 0x004fea0003800000 */
.L_x_149:
[----:B------:R-:W3:Y:S01]  /*2f50*/  LDS.128 R4, [UR30+0x2f0] ;  /* 0x0002f01eff047984 */ /* 0x000ee20008000c00 */
[----:B------:R-:W-:Y:S02]  /*2f60*/  UIADD3 UR4, UPT, UPT, UR30, 0x2b8, URZ ;  /* 0x000002b81e047890 */ /* 0x000fe4000fffe0ff */
[----:B------:R-:W-:Y:S01]  /*2f70*/  UISETP.GE.AND UP0, UPT, UR39, 0x1, UPT ;  /* 0x000000012700788c */ /* 0x000fe2000bf06270 */
[----:B------:R-:W-:Y:S01]  /*2f80*/  @!PT LDS RZ, [RZ] ;  /* 0x00000000fffff984 */ /* 0x000fe20000000800 */
[----:B------:R-:W-:Y:S01]  /*2f90*/  @!PT LDS RZ, [RZ] ;  /* 0x00000000fffff984 */ /* 0x000fe20000000800 */
[----:B------:R-:W-:Y:S01]  /*2fa0*/  @!PT LDS RZ, [RZ] ;  /* 0x00000000fffff984 */ /* 0x000fe20000000800 */
[----:B------:R-:W-:Y:S01]  /*2fb0*/  @!PT LDS RZ, [RZ] ;  /* 0x00000000fffff984 */ /* 0x000fe20000000800 */
[----:B------:R4:W-:Y:S06]  /*2fc0*/  MEMBAR.ALL.CTA ;  /* 0x0000000000007992 */ /* 0x0009ec0000008000 */
[----:B----4-:R-:W4:Y:S01]  /*2fd0*/  FENCE.VIEW.ASYNC.S ;  /* 0x00000000000073c6 */ /* 0x010f220000000000 */
[----:B------:R-:W-:-:S09]  /*2fe0*/  UPRMT UR4, URZ, 0x654, UR4 ;  /* 0x00000654ff047896 */ /* 0x000fd20008000004 */
[----:B----4-:R-:W-:Y:S01]  /*2ff0*/  SYNCS.ARRIVE.TRANS64.RED.A1T0 RZ, [UR4], RZ ;  /* 0x000000ffffff79a7 */ /* 0x010fe20008100404 */
[----:B---3--:R-:W-:-:S13]  /*3000*/  LOP3.LUT P0, RZ, R6, 0x1, RZ, 0xc0, !PT ;  /* 0x0000000106ff7812 */ /* 0x008fda000780c0ff */
[----:B------:R-:W-:Y:S01]  /*3010*/  VOTEU.ANY UP1, P0 ;  /* 0x0000000000ff7886 */ /* 0x000fe20000020100 */
[----:B------:R-:W-:-:S13]  /*3020*/  PLOP3.LUT P0, PT, PT, PT, UP1, 0x80, 0x8 ;  /* 0x000000000008781c */ /* 0x000fda0003f0f018 */
[----:B--2---:R-:W-:Y:S02]  /*3030*/  @P0 MOV R0, R4 ;  /* 0x0000000400000202 */ /* 0x004fe40000000f00 */
[----:B------:R-:W-:Y:S02]  /*3040*/  @P0 LOP3.LUT R4, R5, 0xffff, RZ, 0xc0, !PT ;  /* 0x0000ffff05040812 */ /* 0x000fe400078ec0ff */
[----:B------:R-:W-:Y:S02]  /*3050*/  @P0 R2UR UR6, R0 ;  /* 0x00000000000602ca */ /* 0x000fe400000e0000 */
[----:B------:R-:W-:-:S11]  /*3060*/  @P0 R2UR UR5, R4 ;  /* 0x00000000040502ca */ /* 0x000fd600000e0000 */
[----:B------:R-:W-:Y:S02]  /*3070*/  @UP1 UMOV UR53, UR6 ;  /* 0x0000000600351c82 */ /* 0x000fe40008000000 */
[----:B------:R-:W-:Y:S01]  /*3080*/  @UP1 UMOV UR52, UR5 ;  /* 0x0000000500341c82 */ /* 0x000fe20008000000 */
[----:B------:R-:W-:Y:S05]  /*3090*/  BRA.U !UP0, `(.L_x_38) ;  /* 0x0000000108d47547 */ /* 0x000fea000b800000 */
[----:B------:R-:W1:Y:S01]  /*30a0*/  LDCU.128 UR16, c[0x0][0xc10] ;  /* 0x00018200ff1077ac */ /* 0x000e620008000c00 */
[----:B------:R-:W2:Y:S01]  /*30b0*/  LDCU UR20, c[0x0][0xc20] ;  /* 0x00018400ff1477ac */ /* 0x000ea20008000800 */
[----:B------:R-:W3:Y:S01]  /*30c0*/  LDCU UR13, c[0x0][0xc0c] ;  /* 0x00018180ff0d77ac */ /* 0x000ee20008000800 */
[----:B------:R-:W4:Y:S01]  /*30d0*/  LDCU.64 UR14, c[0x0][0xc28] ;  /* 0x00018500ff0e77ac */ /* 0x000f220008000a00 */
[----:B------:R-:W-:Y:S02]  /*30e0*/  UISETP.NE.AND UP3, UPT, UR39, 0x1, UPT ;  /* 0x000000012700788c */ /* 0x000fe4000bf65270 */
[----:B-1----:R-:W-:Y:S02]  /*30f0*/  UIMAD.WIDE.U32 UR4, UR57, UR19, URZ ;  /* 0x00000013390472a5 */ /* 0x002fe4000f8e00ff */
[----:B------:R-:W-:Y:S02]  /*3100*/  UIMAD.WIDE.U32 UR6, UR58, UR16, URZ ;  /* 0x000000103a0672a5 */ /* 0x000fe4000f8e00ff */
[----:B------:R-:W-:-:S02]  /*3110*/  UISETP.NE.AND UP0, UPT, UR18, 0x1, UPT ;  /* 0x000000011200788c */ /* 0x000fc4000bf05270 */
[----:B------:R-:W-:Y:S01]  /*3120*/  UIMAD.WIDE.U32 UR10, UR52, UR19, URZ ;  /* 0x00000013340a72a5 */ /* 0x000fe2000f8e00ff */
[----:B------:R-:W-:Y:S01]  /*3130*/  UMOV UR4, UR5 ;  /* 0x0000000500047c82 */ /* 0x000fe20008000000 */
[----:B---3--:R-:W-:Y:S02]  /*3140*/  UISETP.NE.AND UP2, UPT, UR13, 0x1, UPT ;  /* 0x000000010d00788c */ /* 0x008fe4000bf45270 */
[----:B--2---:R-:W-:Y:S02]  /*3150*/  USHF.R.U32.HI UR5, URZ, UR20, UR4 ;  /* 0x00000014ff057299 */ /* 0x004fe40008011604 */
[----:B------:R-:W-:Y:S01]  /*3160*/  UIMAD.WIDE.U32 UR8, UR53, UR16, URZ ;  /* 0x00000010350872a5 */ /* 0x000fe2000f8e00ff */
[----:B------:R-:W-:Y:S01]  /*3170*/  UMOV UR4, UR7 ;  /* 0x0000000700047c82 */ /* 0x000fe20008000000 */
[----:B------:R-:W-:Y:S02]  /*3180*/  USEL UR5, UR57, UR5, !UP0 ;  /* 0x0000000539057287 */ /* 0x000fe4000c000000 */
[----:B------:R-:W-:-:S02]  /*3190*/  USHF.R.U32.HI UR4, URZ, UR17, UR4 ;  /* 0x00000011ff047299 */ /* 0x000fc40008011604 */
[----:B----4-:R-:W-:Y:S02]  /*31a0*/  UIMAD.WIDE.U32 UR6, UR5, UR14, URZ ;  /* 0x0000000e050672a5 */ /* 0x010fe4000f8e00ff */
[----:B------:R-:W-:Y:S01]  /*31b0*/  USEL UR12, UR58, UR4, !UP2 ;  /* 0x000000043a0c7287 */ /* 0x000fe2000d000000 */
[----:B------:R-:W-:Y:S02]  /*31c0*/  UMOV UR8, UR9 ;  /* 0x0000000900087c82 */ /* 0x000fe40008000000 */
[----:B------:R-:W-:Y:S01]  /*31d0*/  UMOV UR4, UR11 ;  /* 0x0000000b00047c82 */ /* 0x000fe20008000000 */
[----:B------:R-:W-:Y:S01]  /*31e0*/  UIMAD.WIDE.U32 UR10, UR12, UR14, URZ ;  /* 0x0000000e0c0a72a5 */ /* 0x000fe2000f8e00ff */
[----:B------:R-:W-:Y:S01]  /*31f0*/  UMOV UR6, UR7 ;  /* 0x0000000700067c82 */ /* 0x000fe20008000000 */
[----:B------:R-:W-:Y:S02]  /*3200*/  USHF.R.U32.HI UR4, URZ, UR20, UR4 ;  /* 0x00000014ff047299 */ /* 0x000fe40008011604 */
[----:B------:R-:W-:-:S02]  /*3210*/  @UP3 USHF.R.U32.HI UR5, URZ, UR15, UR6 ;  /* 0x0000000fff053299 */ /* 0x000fc40008011606 */
[----:B------:R-:W-:Y:S01]  /*3220*/  USHF.R.U32.HI UR17, URZ, UR17, UR8 ;  /* 0x00000011ff117299 */ /* 0x000fe20008011608 */
[----:B------:R-:W-:Y:S01]  /*3230*/  UMOV UR6, UR11 ;  /* 0x0000000b00067c82 */ /* 0x000fe20008000000 */
[----:B------:R-:W-:Y:S02]  /*3240*/  USEL UR4, UR52, UR4, !UP0 ;  /* 0x0000000434047287 */ /* 0x000fe4000c000000 */
[----:B------:R-:W-:Y:S02]  /*3250*/  @UP3 USHF.R.U32.HI UR12, URZ, UR15, UR6 ;  /* 0x0000000fff0c3299 */ /* 0x000fe40008011606 */
[----:B------:R-:W-:Y:S02]  /*3260*/  UIMAD UR6, UR39, UR5, URZ ;  /* 0x00000005270672a4 */ /* 0x000fe4000f8e02ff */
[----:B------:R-:W-:Y:S02]  /*3270*/  USEL UR5, UR53, UR17, !UP2 ;  /* 0x0000001135057287 */ /* 0x000fe4000d000000 */
[----:B------:R-:W-:-:S02]  /*3280*/  UIMAD UR8, UR39, UR12, URZ ;  /* 0x0000000c270872a4 */ /* 0x000fc4000f8e02ff */
[----:B------:R-:W-:Y:S02]  /*3290*/  UISETP.GE.AND UP0, UPT, UR4, UR6, UPT ;  /* 0x000000060400728c */ /* 0x000fe4000bf06270 */
[----:B------:R-:W-:Y:S02]  /*32a0*/  UIMAD.WIDE.U32 UR6, UR4, UR14, URZ ;  /* 0x0000000e040672a5 */ /* 0x000fe4000f8e00ff */
[----:B------:R-:W-:Y:S02]  /*32b0*/  UISETP.GE.OR UP0, UPT, UR5, UR8, UP0 ;  /* 0x000000080500728c */ /* 0x000fe40008706670 */
[----:B------:R-:W-:Y:S02]  /*32c0*/  UIMAD.WIDE.U32 UR8, UR5, UR14, URZ ;  /* 0x0000000e050872a5 */ /* 0x000fe4000f8e00ff */
[----:B------:R-:W-:Y:S01]  /*32d0*/  UIADD3 UR10, UPT, UPT, -UR4, URZ, URZ ;  /* 0x000000ff040a7290 */ /* 0x000fe2000fffe1ff */
[----:B------:R-:W-:Y:S02]  /*32e0*/  UMOV UR6, UR7 ;  /* 0x0000000700067c82 */ /* 0x000fe40008000000 */
[----:B------:R-:W-:-:S02]  /*32f0*/  USHF.R.U32.HI UR6, URZ, UR15, UR6 ;  /* 0x0000000fff067299 */ /* 0x000fc40008011606 */
[----:B------:R-:W-:Y:S02]  /*3300*/  UIMAD UR10, UR18, UR10, UR52 ;  /* 0x0000000a120a72a4 */ /* 0x000fe4000f8e0234 */
[----:B------:R-:W-:Y:S01]  /*3310*/  USEL UR6, UR4, UR6, !UP3 ;  /* 0x0000000604067287 */ /* 0x000fe2000d800000 */
[----:B------:R-:W-:Y:S01]  /*3320*/  @!UP0 UMOV UR7, UR9 ;  /* 0x0000000900078c82 */ /* 0x000fe20008000000 */
[----:B------:R-:W-:Y:S02]  /*3330*/  UIADD3 UR9, UPT, UPT, -UR5, URZ, URZ ;  /* 0x000000ff05097290 */ /* 0x000fe4000fffe1ff */
[----:B------:R-:W-:Y:S02]  /*3340*/  @!UP0 USHF.R.U32.HI UR7, URZ, UR15, UR7 ;  /* 0x0000000fff078299 */ /* 0x000fe40008011607 */
[----:B------:R-:W-:Y:S02]  /*3350*/  UIADD3 UR8, UPT, UPT, -UR6, URZ, URZ ;  /* 0x000000ff06087290 */ /* 0x000fe4000fffe1ff */
[----:B------:R-:W-:-:S02]  /*3360*/  @!UP0 USEL UR7, UR5, UR7, !UP3 ;  /* 0x0000000705078287 */ /* 0x000fc4000d800000 */
[----:B------:R-:W-:Y:S02]  /*3370*/  UIMAD UR8, UR39, UR8, UR4 ;  /* 0x00000008270872a4 */ /* 0x000fe4000f8e0204 */
[----:B------:R-:W-:Y:S02]  /*3380*/  @!UP0 UIADD3 UR6, UPT, UPT, UR6, -UR7, URZ ;  /* 0x8000000706068290 */ /* 0x000fe4000fffe0ff */
[----:B------:R-:W-:Y:S02]  /*3390*/  @!UP0 UIMAD UR7, UR8, UR12, UR7 ;  /* 0x0000000c080782a4 */ /* 0x000fe4000f8e0207 */
[----:B------:R-:W-:Y:S02]  /*33a0*/  @!UP0 UIMAD UR4, UR39, UR6, UR5 ;  /* 0x00000006270482a4 */ /* 0x000fe4000f8e0205 */
[----:B------:R-:W-:Y:S02]  /*33b0*/  UIMAD UR6, UR13, UR9, UR53 ;  /* 0x000000090d0672a4 */ /* 0x000fe4000f8e0235 */
[----:B------:R-:W-:Y:S01]  /*33c0*/  UIMAD UR52, UR4, UR18, UR10 ;  /* 0x00000012043472a4 */ /* 0x000fe2000f8e020a */
[----:B------:R-:W-:-:S02]  /*33d0*/  @!UP0 UMOV UR5, UR7 ;  /* 0x0000000700058c82 */ /* 0x000fc40008000000 */
[----:B------:R-:W-:-:S12]  /*33e0*/  UIMAD UR53, UR5, UR13, UR6 ;  /* 0x0000000d053572a4 */ /* 0x000fd8000f8e0206 */
.L_x_38:
[----:B------:R-:W2:Y:S02]  /*33f0*/  LDCU UR4, c[0x0][0xc30] ;  /* 0x00018600ff0477ac */ /* 0x000ea40008000800 */
[----:B--2---:R-:W-:-:S09]  /*3400*/  UISETP.NE.AND UP0, UPT, UR4, 0x1, UPT ;  /* 0x000000010400788c */ /* 0x004fd2000bf05270 */
[----:B------:R-:W-:Y:S05]  /*3410*/  BRA.U UP0, `(.L_x_39) ;  /* 0x0000000100447547 */ /* 0x000fea000b800000 */
[----:B------:R-:W2:Y:S01]  /*3420*/  LDCU.128 UR8, c[0x0][0xc10] ;  /* 0x00018200ff0877ac */ /* 0x000ea20008000c00 */
[----:B------:R-:W3:Y:S01]  /*3430*/  LDCU UR12, c[0x0][0xc0c] ;  /* 0x00018180ff0c77ac */ /* 0x000ee20008000800 */
[----:B------:R-:W4:Y:S01]  /*3440*/  LDCU UR13, c[0x0][0xc20] ;  /* 0x00018400ff0d77ac */ /* 0x000f220008000800 */
[----:B--2---:R-:W-:Y:S02]  /*3450*/  UIMAD.WIDE.U32 UR6, UR53, UR8, URZ ;  /* 0x00000008350672a5 */ /* 0x004fe4000f8e00ff */
[----:B------:R-:W-:Y:S02]  /*3460*/  UIMAD.WIDE.U32 UR4, UR52, UR11, URZ ;  /* 0x0000000b340472a5 */ /* 0x000fe4000f8e00ff */
[----:B---3--:R-:W-:Y:S02]  /*3470*/  UISETP.NE.AND UP2, UPT, UR12, 0x1, UPT ;  /* 0x000000010c00788c */ /* 0x008fe4000bf45270 */
[----:B------:R-:W-:Y:S01]  /*3480*/  UISETP.NE.AND UP0, UPT, UR10, 0x1, UPT ;  /* 0x000000010a00788c */ /* 0x000fe2000bf05270 */
[----:B------:R-:W-:-:S02]  /*3490*/  UMOV UR6, UR7 ;  /* 0x0000000700067c82 */ /* 0x000fc40008000000 */
[----:B------:R-:W-:Y:S01]  /*34a0*/  UMOV UR4, UR5 ;  /* 0x0000000500047c82 */ /* 0x000fe20008000000 */
[----:B------:R-:W-:Y:S02]  /*34b0*/  USHF.R.U32.HI UR6, URZ, UR9, UR6 ;  /* 0x00000009ff067299 */ /* 0x000fe40008011606 */
[----:B----4-:R-:W-:Y:S02]  /*34c0*/  USHF.R.U32.HI UR4, URZ, UR13, UR4 ;  /* 0x0000000dff047299 */ /* 0x010fe40008011604 */
[----:B------:R-:W-:Y:S02]  /*34d0*/  USEL UR5, UR53, UR6, !UP2 ;  /* 0x0000000635057287 */ /* 0x000fe4000d000000 */
[----:B------:R-:W-:-:S04]  /*34e0*/  USEL UR4, UR52, UR4, !UP0 ;  /* 0x0000000434047287 */ /* 0x000fc8000c000000 */
[----:B------:R-:W-:Y:S02]  /*34f0*/  UIADD3 UR6, UPT, UPT, UR5, -UR4, URZ ;  /* 0x8000000405067290 */ /* 0x000fe4000fffe0ff */
[----:B------:R-:W-:Y:S02]  /*3500*/  UIADD3 UR4, UPT, UPT, -UR5, UR4, URZ ;  /* 0x0000000405047290 */ /* 0x000fe4000fffe1ff */
[----:B------:R-:W-:Y:S02]  /*3510*/  UIMAD UR52, UR6, UR10, UR52 ;  /* 0x0000000a063472a4 */ /* 0x000fe4000f8e0234 */
[----:B------:R-:W-:-:S12]  /*3520*/  UIMAD UR53, UR4, UR12, UR53 ;  /* 0x0000000c043572a4 */ /* 0x000fd8000f8e0235 */
.L_x_39:
[----:B------:R-:W-:Y:S01]  /*3530*/  PLOP3.LUT P1, PT, PT, PT, PT, 0x80, 0x8 ;  /* 0x000000000008781c */ /* 0x000fe20003f2f070 */
[----:B------:R-:W-:Y:S01]  /*3540*/  UIADD3 UR49, UPT, UPT, UR53, UR62, URZ ;  /* 0x0000003e35317290 */ /* 0x000fe2000fffe0ff */
[----:B------:R-:W-:Y:S01]  /*3550*/  LOP3.LUT R2, R2, 0x1, RZ, 0x3c, !PT ;  /* 0x0000000102027812 */ /* 0x000fe200078e3cff */
[----:B------:R-:W-:Y:S01]  /*3560*/  UIADD3 UR46, UPT, UPT, UR52, UR63, URZ ;  /* 0x0000003f342e7290 */ /* 0x000fe2000fffe0ff */
[----:B------:R-:W-:Y:S11]  /*3570*/  BRA.U UP1, `(.L_x_40) ;  /* 0xffffffe5019c7547 */ /* 0x000ff6000b83ffff */
[----:B------:R-:W-:Y:S01]  /*3580*/  UIADD3 UR30, UPT, UPT, UR30, 0x148, URZ ;  /* 0x000001481e1e7890 */ /* 0x000fe2000fffe0ff */
[----:B------:R-:W-:-:S03]  /*3590*/  MOV R2, UR29 ;  /* 0x0000001d00027c02 */ /* 0x000fc60008000f00 */
[----:B------:R-:W-:Y:S01]  /*35a0*/  ULEA UR4, UR31, UR30, 0x3 ;  /* 0x0000001e1f047291 */ /* 0x000fe2000f8e18ff */
[----:B------:R-:W-:-:S08]  /*35b0*/  SHF.L.U32 R2, R2, 0x1f, RZ ;  /* 0x0000001f02027819 */ /* 0x000fd000000006ff */
[----:B------:R-:W2:Y:S02]  /*35c0*/  SYNCS.PHASECHK.TRANS64.TRYWAIT P0, [UR4], R2 ;  /* 0x00000002ff0075a7 */ /* 0x000ea40008001104 */
[----:B--2---:R-:W-:Y:S05]  /*35d0*/  @!P0 BRA `(.L_x_41) ;  /* 0x0000006c00748947 */ /* 0x004fea0003800000 */
.L_x_151:
[----:B------:R-:W-:-:S04]  /*35e0*/  UIADD3 UR4, UPT, UPT, UR31, 0x1, URZ ;  /* 0x000000011f047890 */ /* 0x000fc8000fffe0ff */
[----:B------:R-:W-:-:S04]  /*35f0*/  UISETP.NE.AND UP0, UPT, UR4, 0x29, UPT ;  /* 0x000000290400788c */ /* 0x000fc8000bf05270 */
[----:B------:R-:W-:Y:S02]  /*3600*/  USEL UR5, URZ, 0x1, UP0 ;  /* 0x00000001ff057887 */ /* 0x000fe40008000000 */
[----:B------:R-:W-:Y:S02]  /*3610*/  USEL UR4, UR4, URZ, UP0 ;  /* 0x000000ff04047287 */ /* 0x000fe40008000000 */
[----:B------:R-:W-:Y:S02]  /*3620*/  ULOP3.LUT UR6, UR29, UR5, URZ, 0x3c, !UPT ;  /* 0x000000051d067292 */ /* 0x000fe4000f8e3cff */
[----:B------:R-:W-:-:S04]  /*3630*/  ULEA UR5, UR4, UR30, 0x3 ;  /* 0x0000001e04057291 */ /* 0x000fc8000f8e18ff */
[----:B--2---:R-:W-:-:S04]  /*3640*/  MOV R2, UR6 ;  /* 0x0000000600027c02 */ /* 0x004fc80008000f00 */
[----:B------:R-:W-:-:S04]  /*3650*/  SHF.L.U32 R2, R2, 0x1f, RZ ;  /* 0x0000001f02027819 */ /* 0x000fc800000006ff */
[----:B------:R-:W2:Y:S02]  /*3660*/  SYNCS.PHASECHK.TRANS64.TRYWAIT P0, [UR5], R2 ;  /* 0x00000002ff0075a7 */ /* 0x000ea40008001105 */
[----:B--2---:R-:W-:Y:S05]  /*3670*/  @!P0 BRA `(.L_x_42) ;  /* 0x0000006c00648947 */ /* 0x004fea0003800000 */
.L_x_153:
        /* <DEDUP_REMOVED lines=10> */
.L_x_155:
        /* <DEDUP_REMOVED lines=10> */
.L_x_157:
        /* <DEDUP_REMOVED lines=10> */
.L_x_159:
        /* <DEDUP_REMOVED lines=10> */
.L_x_161:
        /* <DEDUP_REMOVED lines=10> */
.L_x_163:
        /* <DEDUP_REMOVED lines=10> */
.L_x_165:
        /* <DEDUP_REMOVED lines=10> */
.L_x_167:
        /* <DEDUP_REMOVED lines=10> */
.L_x_169:
        /* <DEDUP_REMOVED lines=10> */
.L_x_171:
        /* <DEDUP_REMOVED lines=10> */
.L_x_173:
        /* <DEDUP_REMOVED lines=10> */
.L_x_175:
        /* <DEDUP_REMOVED lines=10> */
.L_x_177:
        /* <DEDUP_REMOVED lines=10> */
.L_x_179:
        /* <DEDUP_REMOVED lines=10> */
.L_x_181:
        /* <DEDUP_REMOVED lines=10> */
.L_x_183:
        /* <DEDUP_REMOVED lines=10> */
.L_x_185:
        /* <DEDUP_REMOVED lines=10> */
.L_x_187:
        /* <DEDUP_REMOVED lines=10> */
.L_x_189:
        /* <DEDUP_REMOVED lines=10> */
.L_x_191:
        /* <DEDUP_REMOVED lines=10> */
.L_x_193:
        /* <DEDUP_REMOVED lines=10> */
.L_x_195:
        /* <DEDUP_REMOVED lines=10> */
.L_x_197:
        /* <DEDUP_REMOVED lines=10> */
.L_x_199:
        /* <DEDUP_REMOVED lines=10> */
.L_x_201:
        /* <DEDUP_REMOVED lines=10> */
.L_x_203:
        /* <DEDUP_REMOVED lines=10> */
.L_x_205:
        /* <DEDUP_REMOVED lines=10> */
.L_x_207:
        /* <DEDUP_REMOVED lines=10> */
.L_x_209:
        /* <DEDUP_REMOVED lines=10> */
.L_x_211:
        /* <DEDUP_REMOVED lines=10> */
.L_x_213:
        /* <DEDUP_REMOVED lines=10> */
.L_x_215:
        /* <DEDUP_REMOVED lines=10> */
.L_x_217:
        /* <DEDUP_REMOVED lines=10> */
.L_x_219:
        /* <DEDUP_REMOVED lines=10> */
.L_x_221:
        /* <DEDUP_REMOVED lines=10> */
.L_x_223:
        /* <DEDUP_REMOVED lines=10> */
.L_x_225:
        /* <DEDUP_REMOVED lines=10> */
.L_x_227:
        /* <DEDUP_REMOVED lines=10> */
.L_x_229:
[----:B------:R-:W-:-:S04]  /*4e40*/  UIADD3 UR4, UPT, UPT, UR4, 0x1, URZ ;  /* 0x0000000104047890 */ /* 0x000fc8000fffe0ff */
[----:B------:R-:W-:-:S04]  /*4e50*/  UISETP.NE.AND UP0, UPT, UR4, 0x29, UPT ;  /* 0x000000290400788c */ /* 0x000fc8000bf05270 */
[----:B------:R-:W-:Y:S02]  /*4e60*/  USEL UR5, URZ, 0x1, UP0 ;  /* 0x00000001ff057887 */ /* 0x000fe40008000000 */
[----:B------:R-:W-:Y:S02]  /*4e70*/  USEL UR4, UR4, URZ, UP0 ;  /* 0x000000ff04047287 */ /* 0x000fe40008000000 */
[----:B------:R-:W-:Y:S02]  /*4e80*/  ULOP3.LUT UR5, UR6, UR5, URZ, 0x3c, !UPT ;  /* 0x0000000506057292 */ /* 0x000fe4000f8e3cff */
[----:B------:R-:W-:-:S04]  /*4e90*/  ULEA UR4, UR4, UR30, 0x3 ;  /* 0x0000001e04047291 */ /* 0x000fc8000f8e18ff */
[----:B--2---:R-:W-:Y:S02]  /*4ea0*/  IMAD.U32 R2, RZ, RZ, UR5 ;  /* 0x00000005ff027e24 */ /* 0x004fe4000f8e00ff */
[----:B------:R-:W-:-:S03]  /*4eb0*/  MOV R0, UR4 ;  /* 0x0000000400007c02 */ /* 0x000fc60008000f00 */
[----:B------:R-:W-:-:S07]  /*4ec0*/  SHF.L.U32 R2, R2, 0x1f, RZ ;  /* 0x0000001f02027819 */ /* 0x000fce00000006ff */
.L_x_81:
[----:B--2---:R2:W3:Y:S02]  /*4ed0*/  SYNCS.PHASECHK.TRANS64.TRYWAIT P0, [R0+URZ], R2 ;  /* 0x00000002000075a7 */ /* 0x0044e400080011ff */
[----:B---3--:R-:W-:Y:S05]  /*4ee0*/  @!P0 NANOSLEEP.SYNCS 0x989680 ;  /* 0x009896800000895d */ /* 0x008fea0003900000 */
[----:B------:R-:W3:Y:S02]  /*4ef0*/  @!P0 SYNCS.PHASECHK.TRANS64 P0, [R0+URZ], R2 ;  /* 0x00000002000085a7 */ /* 0x000ee400080010ff */
[----:B-1-3--:R-:W-:Y:S05]  /*4f00*/  @P0 EXIT ;  /* 0x000000000000094d */ /* 0x00afea0003800000 */
[----:B------:R-:W-:Y:S05]  /*4f10*/  BRA `(.L_x_81) ;  /* 0xfffffffc00ec7947 */ /* 0x000fea000383ffff */
.L_x_22:
[----:B------:R-:W2:Y:S02]  /*4f20*/  S2UR UR4, SR_CgaCtaId ;  /* 0x00000000000479c3 */ /* 0x000ea40000008800 */
[----:B--2---:R-:W-:-:S04]  /*4f30*/  UISETP.NE.AND UP0, UPT, UR4, URZ, UPT ;  /* 0x000000ff0400728c */ /* 0x004fc8000bf05270 */
[----:B------:R-:W-:-:S09]  /*4f40*/  UISETP.NE.OR UP0, UPT, UR18, 0x1, UP0 ;  /* 0x000000011200788c */ /* 0x000fd20008705670 */
[----:B------:R-:W-:Y:S05]  /*4f50*/  BRA.U UP0, `(.L_x_82) ;  /* 0x0000000100b47547 */ /* 0x000fea000b800000 */
[----:B------:R-:W2:Y:S01]  /*4f60*/  S2UR UR5, SR_CgaCtaId ;  /* 0x00000000000579c3 */ /* 0x000ea20000008800 */
[----:B------:R-:W-:Y:S01]  /*4f70*/  UMOV UR4, 0x400 ;  /* 0x0000040000047882 */ /* 0x000fe20000000000 */
[----:B------:R-:W-:Y:S01]  /*4f80*/  HFMA2 R2, -RZ, RZ, 0, 5.9604644775390625e-08 ;  /* 0x00000001ff027431 */ /* 0x000fe200000001ff */
[----:B------:R-:W-:Y:S01]  /*4f90*/  ISETP.GE.U32.AND P0, PT, R3, 0x2, PT ;  /* 0x000000020300780c */ /* 0x000fe20003f06070 */
[----:B------:R-:W-:Y:S01]  /*4fa0*/  IMAD.MOV.U32 R8, RZ, RZ, RZ ;  /* 0x000000ffff087224 */ /* 0x000fe200078e00ff */
[----:B--2---:R-:W-:-:S04]  /*4fb0*/  ULEA UR4, UR5, UR4, 0x18 ;  /* 0x0000000405047291 */ /* 0x004fc8000f8ec0ff */
[----:B------:R-:W-:Y:S02]  /*4fc0*/  UIADD3 UR5, UPT, UPT, UR4, 0x2b8, URZ ;  /* 0x000002b804057890 */ /* 0x000fe4000fffe0ff */
[----:B------:R-:W-:Y:S02]  /*4fd0*/  UIADD3 UR8, UPT, UPT, UR4, 0x2b0, URZ ;  /* 0x000002b004087890 */ /* 0x000fe4000fffe0ff */
[----:B------:R-:W-:-:S12]  /*4fe0*/  UPRMT UR5, URZ, 0x654, UR5 ;  /* 0x00000654ff057896 */ /* 0x000fd80008000005 */
.L_x_85:
[----:B------:R-:W-:Y:S01]  /*4ff0*/  SHF.L.U32 R6, R2, 0x1f, RZ ;  /* 0x0000001f02067819 */ /* 0x000fe200000006ff */
[----:B------:R-:W-:Y:S02]  /*5000*/  IMAD.U32 R4, RZ, RZ, UR8 ;  /* 0x00000008ff047e24 */ /* 0x000fe4000f8e00ff */
[----:B------:R-:W-:Y:S01]  /*5010*/  @!P0 IMAD.MOV.U32 R5, RZ, RZ, 0x10 ;  /* 0x00000010ff058424 */ /* 0x000fe200078e00ff */
[----:B------:R-:W2:Y:S02]  /*5020*/  SYNCS.PHASECHK.TRANS64.TRYWAIT P1, [UR4+0x2b8], R6 ;  /* 0x0002b806ff0075a7 */ /* 0x000ea40008021104 */
[----:B------:R-:W-:-:S04]  /*5030*/  PRMT R4, R3, 0x654, R4 ;  /* 0x0000065403047816 */ /* 0x000fc80000000004 */
[----:B------:R-:W-:Y:S01]  /*5040*/  SEL R0, R4, R0, !P0 ;  /* 0x0000000004007207 */ /* 0x000fe20004000000 */
[----:B--2---:R-:W-:Y:S06]  /*5050*/  @!P1 BRA `(.L_x_83) ;  /* 0x0000006000949947 */ /* 0x004fec0003800000 */
.L_x_231:
[----:B------:R-:W-:Y:S01]  /*5060*/  UIADD3 UR6, UPT, UPT, UR4, 0x2f0, URZ ;  /* 0x000002f004067890 */ /* 0x000fe2000fffe0ff */
[----:B------:R3:W-:Y:S01]  /*5070*/  @!P0 SYNCS.ARRIVE.TRANS64.RED RZ, [R0+URZ], R5 ;  /* 0x0000000500ff89a7 */ /* 0x0007e200080004ff */
[----:B------:R-:W-:Y:S01]  /*5080*/  UIADD3 UR7, UPT, UPT, UR4, 0x2b0, URZ ;  /* 0x000002b004077890 */ /* 0x000fe2000fffe0ff */
[----:B------:R-:W-:-:S08]  /*5090*/  LOP3.LUT R2, R2, 0x1, RZ, 0x3c, !PT ;  /* 0x0000000102027812 */ /* 0x000fd000078e3cff */
[----:B------:R-:W-:Y:S06]  /*50a0*/  UGETNEXTWORKID.BROADCAST [UR6], [UR7] ;  /* 0x00000000060073ca */ /* 0x000fec0008000100 */
[----:B---3--:R-:W-:-:S04]  /*50b0*/  SHF.L.U32 R5, R8, 0x1f, RZ ;  /* 0x0000001f08057819 */ /* 0x008fc800000006ff */
[----:B------:R-:W3:Y:S02]  /*50c0*/  SYNCS.PHASECHK.TRANS64.TRYWAIT P1, [UR4+0x2b0], R5 ;  /* 0x0002b005ff0075a7 */ /* 0x000ee40008021104 */
[----:B---3--:R-:W-:Y:S05]  /*50d0*/  @!P1 BRA `(.L_x_84) ;  /* 0x00000060008c9947 */ /* 0x008fea0003800000 */
.L_x_233:
[----:B--2---:R-:W2:Y:S01]  /*50e0*/  LDS.128 R4, [UR4+0x2f0] ;  /* 0x0002f004ff047984 */ /* 0x004ea20008000c00 */
[----:B------:R-:W-:Y:S01]  /*50f0*/  LOP3.LUT R8, R8, 0x1, RZ, 0x3c, !PT ;  /* 0x0000000108087812 */ /* 0x000fe200078e3cff */
[----:B------:R-:W-:Y:S01]  /*5100*/  @!PT LDS RZ, [RZ] ;  /* 0x00000000fffff984 */ /* 0x000fe20000000800 */
[----:B------:R-:W-:Y:S01]  /*5110*/  @!PT LDS RZ, [RZ] ;  /* 0x00000000fffff984 */ /* 0x000fe20000000800 */
[----:B------:R-:W-:Y:S01]  /*5120*/  @!PT LDS RZ, [RZ] ;  /* 0x00000000fffff984 */ /* 0x000fe20000000800 */
[----:B------:R-:W-:Y:S01]  /*5130*/  @!PT LDS RZ, [RZ] ;  /* 0x00000000fffff984 */ /* 0x000fe20000000800 */
[----:B------:R3:W-:Y:S06]  /*5140*/  MEMBAR.ALL.CTA ;  /* 0x0000000000007992 */ /* 0x0007ec0000008000 */
[----:B---3--:R-:W3:Y:S02]  /*5150*/  FENCE.VIEW.ASYNC.S ;  /* 0x00000000000073c6 */ /* 0x008ee40000000000 */
[----:B---3--:R-:W-:Y:S01]  /*5160*/  SYNCS.ARRIVE.TRANS64.RED.A1T0 RZ, [UR5], RZ ;  /* 0x000000ffffff79a7 */ /* 0x008fe20008100405 */
[----:B--2---:R-:W-:-:S13]  /*5170*/  LOP3.LUT P1, RZ, R6, 0x1, RZ, 0xc0, !PT ;  /* 0x0000000106ff7812 */ /* 0x004fda000782c0ff */
[----:B------:R-:W-:Y:S05]  /*5180*/  @P1 BRA `(.L_x_85) ;  /* 0xfffffffc00981947 */ /* 0x000fea000383ffff */
[----:B------:R-:W-:-:S04]  /*5190*/  SHF.L.U32 R0, R2, 0x1f, RZ ;  /* 0x0000001f02007819 */ /* 0x000fc800000006ff */
[----:B------:R-:W2:Y:S02]  /*51a0*/  SYNCS.PHASECHK.TRANS64 P0, [UR4+0x2b8], R0 ;  /* 0x0002b800ff0075a7 */ /* 0x000ea40008001004 */
[----:B-12---:R-:W-:Y:S05]  /*51b0*/  @P0 EXIT ;  /* 0x000000000000094d */ /* 0x006fea0003800000 */
[----:B------:R-:W-:-:S07]  /*51c0*/  MOV R0, UR4 ;  /* 0x0000000400007c02 */ /* 0x000fce0008000f00 */
.L_x_86:
[----:B-1----:R-:W-:-:S04]  /*51d0*/  SHF.L.U32 R3, R2, 0x1f, RZ ;  /* 0x0000001f02037819 */ /* 0x002fc800000006ff */
[----:B------:R1:W2:Y:S03]  /*51e0*/  SYNCS.PHASECHK.TRANS64.TRYWAIT P0, [R0+URZ+0x2b8], R3 ;  /* 0x0002b803000075a7 */ /* 0x0002a600080011ff */
[----:B--2---:R-:W-:Y:S05]  /*51f0*/  @!P0 NANOSLEEP.SYNCS 0x989680 ;  /* 0x009896800000895d */ /* 0x004fea0003900000 */
[----:B------:R-:W2:Y:S02]  /*5200*/  @!P0 SYNCS.PHASECHK.TRANS64 P0, [R0+URZ+0x2b8], R3 ;  /* 0x0002b803000085a7 */ /* 0x000ea400080010ff */
[----:B--2---:R-:W-:Y:S05]  /*5210*/  @P0 EXIT ;  /* 0x000000000000094d */ /* 0x004fea0003800000 */
[----:B------:R-:W-:Y:S05]  /*5220*/  BRA `(.L_x_86) ;  /* 0xfffffffc00e87947 */ /* 0x000fea000383ffff */
.L_x_82:
[----:B------:R-:W-:Y:S05]  /*5230*/  BRA.U UP4, `(.L_x_87) ;  /* 0x0000001104387547 */ /* 0x000fea000b800000 */
[----:B------:R-:W2:Y:S01]  /*5240*/  S2UR UR4, SR_CgaCtaId ;  /* 0x00000000000479c3 */ /* 0x000ea20000008800 */
[----:B------:R-:W-:Y:S01]  /*5250*/  UMOV UR5, 0x40 ;  /* 0x0000004000057882 */ /* 0x000fe20000000000 */
[----:B------:R-:W-:Y:S01]  /*5260*/  NOP ;  /* 0x0000000000007918 */ /* 0x000fe20000000000 */
[----:B------:R-:W-:Y:S01]  /*5270*/  UMOV UR6, 0x400 ;  /* 0x0000040000067882 */ /* 0x000fe20000000000 */
[----:B--2---:R-:W-:Y:S02]  /*5280*/  ULEA UR5, UR4, UR5, 0x18 ;  /* 0x0000000504057291 */ /* 0x004fe4000f8ec0ff */
[----:B------:R-:W-:-:S07]  /*5290*/  ULEA UR6, UR4, UR6, 0x18 ;  /* 0x0000000604067291 */ /* 0x000fce000f8ec0ff */
[----:B------:R-:W2:Y:S02]  /*52a0*/  LDS.U8 R3, [UR5+0x1c] ;  /* 0x00001c05ff037984 */ /* 0x000ea40008000000 */
[----:B--2---:R-:W-:-:S13]  /*52b0*/  ISETP.NE.AND P0, PT, R3, RZ, PT ;  /* 0x000000ff0300720c */ /* 0x004fda0003f05270 */
[----:B------:R-:W-:Y:S05]  /*52c0*/  @P0 BRA `(.L_x_88) ;  /* 0x0000000400080947 */ /* 0x000fea0003800000 */
[----:B------:R-:W-:Y:S02]  /*52d0*/  UISETP.NE.U32.AND UP1, UPT, UR28, 0x1, UPT ;  /* 0x000000011c00788c */ /* 0x000fe4000bf25070 */
[----:B------:R-:W-:-:S07]  /*52e0*/  UIADD3 UR7, UPT, UPT, UR5, 0x8, URZ ;  /* 0x0000000805077890 */ /* 0x000fce000fffe0ff */
[----:B------:R-:W-:Y:S05]  /*52f0*/  BRA.U !UP1, `(.L_x_89) ;  /* 0x00000001099c7547 */ /* 0x000fea000b800000 */
[----:B------:R-:W-:Y:S01]  /*5300*/  ELECT P0, URZ, PT ;  /* 0x0000000000ff782f */ /* 0x000fe20003800000 */
[----:B------:R-:W-:-:S12]  /*5310*/  BSSY B0, `(.L_x_89) ;  /* 0x0000025000007945 */ /* 0x000fd80003800000 */
[----:B------:R-:W-:Y:S05]  /*5320*/  @!P0 BRA `(.L_x_90) ;  /* 0x00000000008c8947 */ /* 0x000fea0003800000 */
[----:B------:R-:W-:-:S05]  /*5330*/  UMOV UR4, 0x10 ;  /* 0x0000001000047882 */ /* 0x000fca0000000000 */
[----:B------:R-:W-:Y:S04]  /*5340*/  DEPBAR.LE SB2, 0x36 ;  /* 0x0000ad800000791a */ /* 0x000fe80000000000 */
[----:B------:R-:W2:Y:S02]  /*5350*/  UTCATOMSWS.2CTA.FIND_AND_SET.ALIGN UP0, UR4, UR4 ;  /* 0x00000004000475e3 */ /* 0x000ea40008200800 */
[----:B--2---:R-:W-:Y:S01]  /*5360*/  MOV R10, UR4 ;  /* 0x00000004000a7c02 */ /* 0x004fe20008000f00 */
[----:B------:R-:W-:Y:S06]  /*5370*/  BRA.U UP0, `(.L_x_91) ;  /* 0x0000000100187547 */ /* 0x000fec000b800000 */
.L_x_92:
[----:B------:R-:W-:Y:S05]  /*5380*/  NANOSLEEP 0x64 ;  /* 0x000000640000795d */ /* 0x000fea0003800000 */
[----:B------:R-:W-:-:S05]  /*5390*/  UMOV UR4, 0x10 ;  /* 0x0000001000047882 */ /* 0x000fca0000000000 */
[----:B------:R-:W-:Y:S04]  /*53a0*/  DEPBAR.LE SB2, 0x36 ;  /* 0x0000ad800000791a */ /* 0x000fe80000000000 */
[----:B------:R-:W2:Y:S02]  /*53b0*/  UTCATOMSWS.2CTA.FIND_AND_SET.ALIGN UP0, UR4, UR4 ;  /* 0x00000004000475e3 */ /* 0x000ea40008200800 */
[----:B--2---:R-:W-:Y:S01]  /*53c0*/  MOV R10, UR4 ;  /* 0x00000004000a7c02 */ /* 0x004fe20008000f00 */
[----:B------:R-:W-:Y:S05]  /*53d0*/  BRA.U !UP0, `(.L_x_92) ;  /* 0xfffffffd08e87547 */ /* 0x000fea000b83ffff */
.L_x_91:
[----:B------:R-:W2:Y:S01]  /*53e0*/  LDS R6, [UR5+0x10] ;  /* 0x00001005ff067984 */ /* 0x000ea20008000800 */
[----:B------:R-:W-:Y:S01]  /*53f0*/  IMAD.U32 R3, RZ, RZ, UR6 ;  /* 0x00000006ff037e24 */ /* 0x000fe2000f8e00ff */
[----:B------:R-:W-:-:S03]  /*5400*/  MOV R4, UR27 ;  /* 0x0000001b00047c02 */ /* 0x000fc60008000f00 */
[----:B------:R-:W-:Y:S01]  /*5410*/  VIADD R3, R3, 0x300 ;  /* 0x0000030003037836 */ /* 0x000fe20000000000 */
[----:B--2---:R-:W-:-:S04]  /*5420*/  SHF.L.U32 R6, R6, 0x1f, RZ ;  /* 0x0000001f06067819 */ /* 0x004fc800000006ff */
[----:B------:R-:W2:Y:S02]  /*5430*/  SYNCS.PHASECHK.TRANS64.TRYWAIT P0, [UR5+0x8], R6 ;  /* 0x00000806ff0075a7 */ /* 0x000ea40008001105 */
[----:B--2---:R-:W-:Y:S05]  /*5440*/  @P0 BRA `(.L_x_93) ;  /* 0x0000000000080947 */ /* 0x004fea0003800000 */
[----:B------:R-:W2:Y:S02]  /*5450*/  SYNCS.PHASECHK.TRANS64.TRYWAIT P0, [UR5+0x8], R6 ;  /* 0x00000806ff0075a7 */ /* 0x000ea40008001105 */
[----:B--2---:R-:W-:Y:S05]  /*5460*/  @!P0 BRA `(.L_x_94) ;  /* 0x0000005c00c08947 */ /* 0x004fea0003800000 */
.L_x_93:
[----:B------:R-:W-:Y:S01]  /*5470*/  PRMT R4, R4, 0x654, R3 ;  /* 0x0000065404047816 */ /* 0x000fe20000000003 */
[----:B------:R-:W-:Y:S01]  /*5480*/  HFMA2 R3, -RZ, RZ, 0, 5.9604644775390625e-08 ;  /* 0x00000001ff037431 */ /* 0x000fe200000001ff */
[----:B------:R-:W-:Y:S01]  /*5490*/  UPRMT UR4, UR27, 0x654, UR7 ;  /* 0x000006541b047896 */ /* 0x000fe20008000007 */
[----:B------:R-:W-:Y:S02]  /*54a0*/  IMAD.MOV.U32 R8, RZ, RZ, 0xffff ;  /* 0x0000ffffff087424 */ /* 0x000fe400078e00ff */
[----:B--2---:R-:W-:Y:S02]  /*54b0*/  IMAD.MOV.U32 R6, RZ, RZ, 0x4 ;  /* 0x00000004ff067424 */ /* 0x004fe400078e00ff */
[----:B------:R-:W-:Y:S01]  /*54c0*/  IMAD.SHL.U32 R9, R10, 0x20, RZ ;  /* 0x000000200a097824 */ /* 0x000fe200078e00ff */
[----:B------:R-:W-:Y:S02]  /*54d0*/  MOV R5, UR4 ;  /* 0x0000000400057c02 */ /* 0x000fe40008000f00 */
[-C--:B------:R-:W-:Y:S01]  /*54e0*/  SHF.L.U32 R8, R8, R10.reuse, RZ ;  /* 0x0000000a08087219 */ /* 0x080fe200000006ff */
[----:B------:R2:W-:Y:S01]  /*54f0*/  SYNCS.ARRIVE.TRANS64.RED RZ, [UR4], R6 ;  /* 0x00000006ffff79a7 */ /* 0x0005e20008000404 */
[----:B------:R-:W-:Y:S01]  /*5500*/  SHF.L.U32 R7, R3, R10, RZ ;  /* 0x0000000a03077219 */ /* 0x000fe200000006ff */
[----:B------:R2:W-:Y:S04]  /*5510*/  STS [UR6+0x300], R9 ;  /* 0x00030009ff007988 */ /* 0x0005e80008000806 */
[----:B------:R2:W-:Y:S04]  /*5520*/  STAS [R4.64], R10 ;  /* 0x0000000a04007dbd */ /* 0x0005e8000c0008ff */
[----:B------:R2:W-:Y:S04]  /*5530*/  ATOMS.OR RZ, [UR5+0x14], R8 ;  /* 0x00001408ffff798c */ /* 0x0005e8000b000005 */
[----:B------:R2:W-:Y:S04]  /*5540*/  ATOMS.OR RZ, [UR5+0x18], R7 ;  /* 0x00001807ffff798c */ /* 0x0005e8000b000005 */
[----:B------:R2:W-:Y:S02]  /*5550*/  ATOMS.XOR RZ, [UR5+0x10], R3 ;  /* 0x00001003ffff798c */ /* 0x0005e4000b800005 */
.L_x_90:
[----:B-1----:R-:W-:Y:S05]  /*5560*/  BSYNC B0 ;  /* 0x0000000000007941 */ /* 0x002fea0003800000 */
.L_x_89:
[----:B------:R-:W-:Y:S05]  /*5570*/  BRA.U UP1, `(.L_x_95) ;  /* 0x00000001016c7547 */ /* 0x000fea000b800000 */
[----:B------:R-:W-:-:S03]  /*5580*/  UMOV UR4, 0xffffffff ;  /* 0xffffffff00047882 */ /* 0x000fc60000000000 */
[----:B------:R-:W-:Y:S05]  /*5590*/  BRA.DIV UR4, `(.L_x_96) ;  /* 0x0000005e048c7947 */ /* 0x000fea000b800000 */
[----:B------:R-:W-:-:S13]  /*55a0*/  ELECT P0, URZ, PT ;  /* 0x0000000000ff782f */ /* 0x000fda0003800000 */
.L_x_236:
[----:B------:R-:W-:Y:S05]  /*55b0*/  @!P0 BRA `(.L_x_95) ;  /* 0x00000000005c8947 */ /* 0x000fea0003800000 */
[----:B--2---:R-:W2:Y:S02]  /*55c0*/  LDS R4, [UR5+0x10] ;  /* 0x00001005ff047984 */ /* 0x004ea40008000800 */
[----:B--2---:R-:W-:-:S04]  /*55d0*/  SHF.L.U32 R4, R4, 0x1f, RZ ;  /* 0x0000001f04047819 */ /* 0x004fc800000006ff */
[----:B------:R-:W2:Y:S02]  /*55e0*/  SYNCS.PHASECHK.TRANS64.TRYWAIT P0, [UR5+0x8], R4 ;  /* 0x00000804ff0075a7 */ /* 0x000ea40008001105 */
[----:B--2---:R-:W-:Y:S05]  /*55f0*/  @P0 BRA `(.L_x_97) ;  /* 0x0000000000080947 */ /* 0x004fea0003800000 */
[----:B------:R-:W2:Y:S02]  /*5600*/  SYNCS.PHASECHK.TRANS64.TRYWAIT P0, [UR5+0x8], R4 ;  /* 0x00000804ff0075a7 */ /* 0x000ea40008001105 */
[----:B--2---:R-:W-:Y:S05]  /*5610*/  @!P0 BRA `(.L_x_98) ;  /* 0x0000005c00908947 */ /* 0x004fea0003800000 */
.L_x_97:
[----:B------:R-:W3:Y:S01]  /*5620*/  LDS R6, [UR6+0x300] ;  /* 0x00030006ff067984 */ /* 0x000ee20008000800 */
[----:B--2---:R-:W-:Y:S02]  /*5630*/  HFMA2 R3, -RZ, RZ, 0, 5.9604644775390625e-08 ;  /* 0x00000001ff037431 */ /* 0x004fe400000001ff */
[----:B------:R-:W-:Y:S01]  /*5640*/  IMAD.MOV.U32 R4, RZ, RZ, 0xffff ;  /* 0x0000ffffff047424 */ /* 0x000fe200078e00ff */
[----:B------:R-:W-:Y:S01]  /*5650*/  UPRMT UR4, UR27, 0x654, UR7 ;  /* 0x000006541b047896 */ /* 0x000fe20008000007 */
[----:B---3--:R-:W-:-:S03]  /*5660*/  IMAD.SHL.U32 R5, R6, 0x20, RZ ;  /* 0x0000002006057824 */ /* 0x008fc600078e00ff */
[-C--:B------:R-:W-:Y:S02]  /*5670*/  SHF.L.U32 R4, R4, R6.reuse, RZ ;  /* 0x0000000604047219 */ /* 0x080fe400000006ff */
[----:B------:R-:W-:Y:S01]  /*5680*/  SHF.L.U32 R6, R3, R6, RZ ;  /* 0x0000000603067219 */ /* 0x000fe200000006ff */
[----:B------:R3:W-:Y:S04]  /*5690*/  STS [UR6+0x300], R5 ;  /* 0x00030005ff007988 */ /* 0x0007e80008000806 */
[----:B------:R3:W-:Y:S04]  /*56a0*/  ATOMS.OR RZ, [UR5+0x14], R4 ;  /* 0x00001404ffff798c */ /* 0x0007e8000b000005 */
[----:B------:R3:W-:Y:S01]  /*56b0*/  ATOMS.OR RZ, [UR5+0x18], R6 ;  /* 0x00001806ffff798c */ /* 0x0007e2000b000005 */
[----:B------:R-:W-:Y:S03]  /*56c0*/  SYNCS.ARRIVE.TRANS64.RED.A1T0 RZ, [UR4], RZ ;  /* 0x000000ffffff79a7 */ /* 0x000fe60008100404 */
[----:B------:R3:W-:Y:S01]  /*56d0*/  ATOMS.XOR RZ, [UR5+0x10], R3 ;  /* 0x00001003ffff798c */ /* 0x0007e2000b800005 */
[----:B------:R-:W-:Y:S05]  /*56e0*/  BRA `(.L_x_95) ;  /* 0x0000000000107947 */ /* 0x000fea0003800000 */
.L_x_88:
[----:B------:R-:W-:Y:S02]  /*56f0*/  MOV R3, 0xffffffff ;  /* 0xffffffff00037802 */ /* 0x000fe40000000f00 */
[----:B------:R-:W-:-:S03]  /*5700*/  MOV R4, 0x5730 ;  /* 0x0000573000047802 */ /* 0x000fc60000000f00 */
[----:B------:R2:W-:Y:S04]  /*5710*/  STS [UR6+0x300], R3 ;  /* 0x00030003ff007988 */ /* 0x0005e80008000806 */
[----:B-12--5:R-:W-:Y:S05]  /*5720*/  CALL.REL.NOINC `($__internal_1_$__cuda_sm10x_tcgen05_guardrail_trap_phase_invalid_during_alloc) ;  /* 0x0000006000747944 */ /* 0x026fea0003c00000 */
.L_x_95:
[----:B------:R-:W-:Y:S05]  /*5730*/  WARPSYNC.ALL ;  /* 0x0000000000007948 */ /* 0x000fea0003800000 */
[----:B------:R-:W4:Y:S01]  /*5740*/  S2UR UR15, SR_CgaCtaId ;  /* 0x00000000000f79c3 */ /* 0x000f220000008800 */
[----:B------:R-:W-:Y:S01]  /*5750*/  UMOV UR4, 0x400 ;  /* 0x0000040000047882 */ /* 0x000fe20000000000 */
[----:B------:R-:W-:-:S06]  /*5760*/  NOP ;  /* 0x0000000000007918 */ /* 0x000fcc0000000000 */
[----:B------:R-:W-:Y:S06]  /*5770*/  BAR.ARV 0x6, 0xa0 ;  /* 0x0182800000007b1d */ /* 0x000fec0000002000 */
[----:B------:R-:W1:Y:S01]  /*5780*/  LDCU UR5, c[0x0][0x394] ;  /* 0x00007280ff0577ac */ /* 0x000e620008000800 */
[----:B------:R-:W-:Y:S01]  /*5790*/  LOP3.LUT R2, R2, 0xffff, RZ, 0xc0, !PT ;  /* 0x0000ffff02027812 */ /* 0x000fe200078ec0ff */
[----:B--2---:R-:W-:Y:S01]  /*57a0*/  IMAD.MOV.U32 R8, RZ, RZ, 0x1 ;  /* 0x00000001ff087424 */ /* 0x004fe200078e00ff */
[----:B------:R-:W-:Y:S01]  /*57b0*/  LOP3.LUT R0, R0, 0xffff, RZ, 0xc0, !PT ;  /* 0x0000ffff00007812 */ /* 0x000fe200078ec0ff */
[----:B------:R-:W-:Y:S01]  /*57c0*/  UISETP.NE.AND UP4, UPT, UR28, URZ, UPT ;  /* 0x000000ff1c00728c */ /* 0x000fe2000bf85270 */
[----:B------:R-:W-:Y:S01]  /*57d0*/  R2UR UR16, R2 ;  /* 0x00000000021072ca */ /* 0x000fe200000e0000 */
[----:B------:R-:W-:Y:S01]  /*57e0*/  IMAD.MOV.U32 R2, RZ, RZ, RZ ;  /* 0x000000ffff027224 */ /* 0x000fe200078e00ff */
[----:B------:R-:W-:Y:S01]  /*57f0*/  R2UR UR25, R0 ;  /* 0x00000000001972ca */ /* 0x000fe200000e0000 */
[----:B------:R-:W-:Y:S01]  /*5800*/  IMAD.MOV.U32 R0, RZ, RZ, RZ ;  /* 0x000000ffff007224 */ /* 0x000fe200078e00ff */
[----:B------:R-:W-:Y:S01]  /*5810*/  UMOV UR19, URZ ;  /* 0x000000ff00137c82 */ /* 0x000fe20008000000 */
[----:B----4-:R-:W-:Y:S01]  /*5820*/  ULEA UR15, UR15, UR4, 0x18 ;  /* 0x000000040f0f7291 */ /* 0x010fe2000f8ec0ff */
[----:B------:R-:W-:Y:S01]  /*5830*/  UMOV UR11, URZ ;  /* 0x000000ff000b7c82 */ /* 0x000fe20008000000 */
[----:B------:R-:W-:-:S02]  /*5840*/  UMOV UR22, 0x0 ;  /* 0x0000000000167882 */ /* 0x000fc40000000000 */
[----:B------:R-:W-:Y:S02]  /*5850*/  UIADD3 UR6, UPT, UPT, UR15, 0x4600, URZ ;  /* 0x000046000f067890 */ /* 0x000fe4000fffe0ff */
[----:B------:R-:W-:Y:S02]  /*5860*/  UIADD3 UR7, UPT, UPT, UR15, 0x2d600, URZ ;  /* 0x0002d6000f077890 */ /* 0x000fe4000fffe0ff */
[----:B-1----:R-:W-:Y:S01]  /*5870*/  UIADD3 UR5, UPT, UPT, UR5, 0x1f, URZ ;  /* 0x0000001f05057890 */ /* 0x002fe2000fffe0ff */
[----:B---3--:R-:W1:Y:S01]  /*5880*/  LDS R3, [UR15+0x300] ;  /* 0x0003000fff037984 */ /* 0x008e620008000800 */
[----:B------:R-:W-:Y:S02]  /*5890*/  UIADD3 UR24, UPT, UPT, UR15, 0x2b8, URZ ;  /* 0x000002b80f187890 */ /* 0x000fe4000fffe0ff */
[----:B------:R-:W-:Y:S02]  /*58a0*/  USHF.R.S32.HI UR4, URZ, 0x1f, UR5 ;  /* 0x0000001fff047899 */ /* 0x000fe40008011405 */
[----:B------:R-:W-:-:S02]  /*58b0*/  USHF.R.U32.HI UR6, URZ, 0x4, UR6 ;  /* 0x00000004ff067899 */ /* 0x000fc40008011606 */
[----:B------:R-:W-:Y:S02]  /*58c0*/  ULEA.HI UR4, UR4, UR5, URZ, 0x5 ;  /* 0x0000000504047291 */ /* 0x000fe4000f8f28ff */
[----:B------:R-:W-:Y:S02]  /*58d0*/  USHF.R.U32.HI UR7, URZ, 0x4, UR7 ;  /* 0x00000004ff077899 */ /* 0x000fe40008011607 */
[----:B------:R-:W-:Y:S02]  /*58e0*/  USHF.R.S32.HI UR21, URZ, 0x5, UR4 ;  /* 0x00000005ff157899 */ /* 0x000fe40008011404 */
[----:B------:R-:W-:Y:S02]  /*58f0*/  UPRMT UR24, URZ, 0x654, UR24 ;  /* 0x00000654ff187896 */ /* 0x000fe40008000018 */
[----:B------:R-:W-:Y:S02]  /*5900*/  UISETP.LT.AND UP0, UPT, UR21, 0x1, UPT ;  /* 0x000000011500788c */ /* 0x000fe4000bf01270 */
[----:B------:R-:W-:-:S02]  /*5910*/  ULOP3.LUT UR18, UR6, 0x3fff, URZ, 0xc0, !UPT ;  /* 0x00003fff06127892 */ /* 0x000fc4000f8ec0ff */
[----:B------:R-:W-:Y:S02]  /*5920*/  USEL UR26, UR21, 0x1, !UP0 ;  /* 0x00000001151a7887 */ /* 0x000fe4000c000000 */
[----:B------:R-:W-:Y:S02]  /*5930*/  ULOP3.LUT UR17, UR7, 0x3fff, URZ, 0xc0, !UPT ;  /* 0x00003fff07117892 */ /* 0x000fe4000f8ec0ff */
[----:B------:R-:W-:Y:S01]  /*5940*/  UIADD3 UR26, UPT, UPT, -UR26, URZ, URZ ;  /* 0x000000ff1a1a7290 */ /* 0x000fe2000fffe1ff */
[----:B------:R-:W-:Y:S01]  /*5950*/  UMOV UR23, 0x10118010 ;  /* 0x1011801000177882 */ /* 0x000fe20000000000 */
[C---:B-1----:R-:W-:Y:S01]  /*5960*/  VIADD R5, R3.reuse, 0x40 ;  /* 0x0000004003057836 */ /* 0x042fe20000000000 */
[----:B------:R-:W-:-:S04]  /*5970*/  LOP3.LUT R4, R3, 0xffff, RZ, 0xc0, !PT ;  /* 0x0000ffff03047812 */ /* 0x000fc800078ec0ff */
[----:B------:R-:W-:-:S05]  /*5980*/  LOP3.LUT R5, R5, 0xffff, RZ, 0xc0, !PT ;  /* 0x0000ffff05057812 */ /* 0x000fca00078ec0ff */
[----:B------:R1:W-:Y:S02]  /*5990*/  STL.64 [R1], R4 ;  /* 0x0000000401007387 */ /* 0x0003e40000100a00 */
.L_x_107:
[----:B-1----:R-:W-:-:S04]  /*59a0*/  SHF.L.U32 R5, R2, 0x1f, RZ ;  /* 0x0000001f02057819 */ /* 0x002fc800000006ff */
[----:B------:R-:W1:Y:S02]  /*59b0*/  SYNCS.PHASECHK.TRANS64.TRYWAIT P0, [UR15+0x2b0], R5 ;  /* 0x0002b005ff0075a7 */ /* 0x000e64000800110f */
[----:B-1--4-:R-:W-:Y:S05]  /*59c0*/  @!P0 BRA `(.L_x_99) ;  /* 0x0000005800bc8947 */ /* 0x012fea0003800000 */
.L_x_238:
[----:B-1----:R-:W1:Y:S01]  /*59d0*/  LDS.128 R4, [UR15+0x2f0] ;  /* 0x0002f00fff047984 */ /* 0x002e620008000c00 */
[----:B------:R-:W-:Y:S01]  /*59e0*/  ULEA UR20, UR19, UR15, 0x3 ;  /* 0x0000000f13147291 */ /* 0x000fe2000f8e18ff */
[----:B------:R-:W-:Y:S01]  /*59f0*/  @!PT LDS RZ, [RZ] ;  /* 0x00000000fffff984 */ /* 0x000fe20000000800 */
[----:B------:R-:W-:Y:S01]  /*5a00*/  @!PT LDS RZ, [RZ] ;  /* 0x00000000fffff984 */ /* 0x000fe20000000800 */
[----:B------:R-:W-:Y:S01]  /*5a10*/  @!PT LDS RZ, [RZ] ;  /* 0x00000000fffff984 */ /* 0x000fe20000000800 */
[----:B------:R-:W-:Y:S01]  /*5a20*/  @!PT LDS RZ, [RZ] ;  /* 0x00000000fffff984 */ /* 0x000fe20000000800 */
[----:B------:R2:W-:Y:S06]  /*5a30*/  MEMBAR.ALL.CTA ;  /* 0x0000000000007992 */ /* 0x0005ec0000008000 */
[----:B--2---:R-:W2:Y:S02]  /*5a40*/  FENCE.VIEW.ASYNC.S ;  /* 0x00000000000073c6 */ /* 0x004ea40000000000 */
[----:B--2---:R-:W-:Y:S01]  /*5a50*/  SYNCS.ARRIVE.TRANS64.RED.A1T0 RZ, [UR24], RZ ;  /* 0x000000ffffff79a7 */ /* 0x004fe20008100418 */
[----:B-1----:R-:W-:Y:S01]  /*5a60*/  LOP3.LUT P2, RZ, R6, 0x1, RZ, 0xc0, !PT ;  /* 0x0000000106ff7812 */ /* 0x002fe2000784c0ff */
[----:B------:R-:W-:-:S12]  /*5a70*/  BRA.U UP4, `(.L_x_100) ;  /* 0x00000001040c7547 */ /* 0x000fd8000b800000 */
[----:B------:R-:W-:-:S04]  /*5a80*/  SHF.L.U32 R5, R8, 0x1f, RZ ;  /* 0x0000001f08057819 */ /* 0x000fc800000006ff */
[----:B------:R-:W1:Y:S02]  /*5a90*/  SYNCS.PHASECHK.TRANS64.TRYWAIT P0, [UR20+0x2d0], R5 ;  /* 0x0002d005ff0075a7 */ /* 0x000e640008001114 */
[----:B-1----:R-:W-:Y:S05]  /*5aa0*/  @!P0 BRA `(.L_x_101) ;  /* 0x00000058009c8947 */ /* 0x002fea0003800000 */
.L_x_100:
[----:B------:R-:W-:Y:S05]  /*5ab0*/  BRA.U UP4, `(.L_x_102) ;  /* 0x0000000104c07547 */ /* 0x000fea000b800000 */
[----:B------:R-:W2:Y:S02]  /*5ac0*/  LDCU UR4, c[0x0][0x394] ;  /* 0x00007280ff0477ac */ /* 0x000ea40008000800 */
[----:B--2---:R-:W-:-:S09]  /*5ad0*/  UISETP.GE.AND UP0, UPT, UR4, 0x1, UPT ;  /* 0x000000010400788c */ /* 0x004fd2000bf06270 */
[----:B------:R-:W-:Y:S05]  /*5ae0*/  BRA.U !UP0, `(.L_x_103) ;  /* 0x0000000108a87547 */ /* 0x000fea000b800000 */
[----:B------:R-:W-:Y:S01]  /*5af0*/  ULEA UR4, UR19, UR43, 0x2 ;  /* 0x0000002b13047291 */ /* 0x000fe2000f8e10ff */
[----:B-1----:R-:W-:-:S08]  /*5b00*/  SHF.L.U32 R4, R0, 0x1f, RZ ;  /* 0x0000001f00047819 */ /* 0x002fd000000006ff */
[----:B------:R-:W5:Y:S01]  /*5b10*/  LDL R5, [UR4] ;  /* 0x00000004ff057983 */ /* 0x000f620008100800 */
[----:B------:R-:W-:Y:S02]  /*5b20*/  ULEA UR4, UR11, UR15, 0x3 ;  /* 0x0000000f0b047291 */ /* 0x000fe4000f8e18ff */
[----:B------:R-:W-:Y:S01]  /*5b30*/  UPLOP3.LUT UP2, UPT, UPT, UPT, UPT, 0x40, 0x4 ;  /* 0x000000000004789c */ /* 0x000fe20003f4e870 */
[----:B------:R-:W-:Y:S01]  /*5b40*/  UMOV UR14, UR26 ;  /* 0x0000001a000e7c82 */ /* 0x000fe20008000000 */
[----:B------:R-:W-:-:S05]  /*5b50*/  UMOV UR13, UR21 ;  /* 0x00000015000d7c82 */ /* 0x000fca0008000000 */
[----:B------:R1:W2:Y:S01]  /*5b60*/  SYNCS.PHASECHK.TRANS64.TRYWAIT P1, [UR4], R4 ;  /* 0x00000004ff0075a7 */ /* 0x0002a20008021104 */
[----:B------:R-:W-:-:S05]  /*5b70*/  UMOV UR4, UR11 ;  /* 0x0000000b00047c82 */ /* 0x000fca0008000000 */
.L_x_106:
[----:B------:R-:W-:Y:S02]  /*5b80*/  UIADD3 UR14, UPT, UPT, UR14, 0x1, URZ ;  /* 0x000000010e0e7890 */ /* 0x000fe4000fffe0ff */
[----:B------:R-:W-:Y:S02]  /*5b90*/  ULEA UR10, UR4, UR15, 0x3 ;  /* 0x0000000f040a7291 */ /* 0x000fe4000f8e18ff */
[----:B------:R-:W-:Y:S01]  /*5ba0*/  UISETP.NE.AND UP3, UPT, UR14, URZ, UPT ;  /* 0x000000ff0e00728c */ /* 0x000fe2000bf65270 */
[----:B--234-:R-:W-:Y:S10]  /*5bb0*/  @P1 BRA `(.L_x_104) ;  /* 0x00000000000c1947 */ /* 0x01cff40003800000 */
[----:B------:R-:W-:Y:S04]  /*5bc0*/  SHF.L.U32 R6, R0, 0x1f, RZ ;  /* 0x0000001f00067819 */ /* 0x000fe800000006ff */
[----:B------:R-:W2:Y:S02]  /*5bd0*/  SYNCS.PHASECHK.TRANS64.TRYWAIT P0, [UR10], R6 ;  /* 0x00000006ff0075a7 */ /* 0x000ea4000800110a */
[----:B--2---:R-:W-:Y:S05]  /*5be0*/  @!P0 BRA `(.L_x_105) ;  /* 0x0000005800648947 */ /* 0x004fea0003800000 */
.L_x_104:
[----:B------:R-:W-:Y:S01]  /*5bf0*/  UISETP.NE.AND UP0, UPT, UR13, 0x1, UPT ;  /* 0x000000010d00788c */ /* 0x000fe2000bf05270 */
[----:B------:R-:W-:Y:S01]  /*5c00*/  PLOP3.LUT P1, PT, PT, PT, PT, 0x80, 0x8 ;  /* 0x000000000008781c */ /* 0x000fe20003f2f070 */
[----:B------:R-:W-:Y:S02]  /*5c10*/  UIADD3 UR5, UPT, UPT, UR4, 0x1, URZ ;  /* 0x0000000104057890 */ /* 0x000fe4000fffe0ff */
[----:B------:R-:W-:Y:S02]  /*5c20*/  ULEA UR8, UR4, UR17, 0x6 ;  /* 0x0000001104087291 */ /* 0x000fe4000f8e30ff */
[----:B------:R-:W-:Y:S01]  /*5c30*/  UISETP.NE.AND UP1, UPT, UR5, 0x29, UPT ;  /* 0x000000290500788c */ /* 0x000fe2000bf25270 */
[----:B------:R-:W-:Y:S01]  /*5c40*/  PLOP3.LUT P0, PT, PT, PT, UP0, 0x80, 0x8 ;  /* 0x000000000008781c */ /* 0x000fe20003f0f008 */
[----:B------:R-:W-:Y:S02]  /*5c50*/  UIADD3 UR13, UPT, UPT, UR13, -0x1, URZ ;  /* 0xffffffff0d0d7890 */ /* 0x000fe4000fffe0ff */
[----:B------:R-:W-:Y:S02]  /*5c60*/  USEL UR6, URZ, 0x1, UP1 ;  /* 0x00000001ff067887 */ /* 0x000fe40008800000 */
[----:B------:R-:W-:Y:S01]  /*5c70*/  USEL UR11, UR5, URZ, UP1 ;  /* 0x000000ff050b7287 */ /* 0x000fe20008800000 */
[----:B------:R-:W-:Y:S01]  /*5c80*/  UMOV UR9, 0xc0004010 ;  /* 0xc000401000097882 */ /* 0x000fe20000000000 */
[----:B------:R-:W-:Y:S02]  /*5c90*/  UMOV UR7, 0x40004040 ;  /* 0x4000404000077882 */ /* 0x000fe40000000000 */
[----:B------:R-:W-:Y:S01]  /*5ca0*/  @UP0 ULEA UR5, UR11, UR15, 0x3 ;  /* 0x0000000f0b050291 */ /* 0x000fe2000f8e18ff */
[----:B------:R-:W-:Y:S01]  /*5cb0*/  LOP3.LUT R0, R0, UR6, RZ, 0x3c, !PT ;  /* 0x0000000600007c12 */ /* 0x000fe2000f8e3cff */
[----:B------:R-:W-:Y:S03]  /*5cc0*/  ULEA UR6, UR4, UR18, 0x8 ;  /* 0x0000001204067291 */ /* 0x000fe6000f8e40ff */
[----:B-1----:R-:W-:Y:S01]  /*5cd0*/  @P0 SHF.L.U32 R4, R0, 0x1f, RZ ;  /* 0x0000001f00040819 */ /* 0x002fe200000006ff */
[----:B------:R-:W-:Y:S03]  /*5ce0*/  UMOV UR4, UR11 ;  /* 0x0000000b00047c82 */ /* 0x000fe60008000000 */
[----:B------:R3:W4:Y:S01]  /*5cf0*/  @P0 SYNCS.PHASECHK.TRANS64.TRYWAIT P1, [UR5], R4 ;  /* 0x00000004ff0005a7 */ /* 0x0007220008021105 */
[----:B------:R-:W-:Y:S11]  /*5d00*/  ELECT P0, URZ, PT ;  /* 0x0000000000ff782f */ /* 0x000ff60003800000 */
[----:B------:R-:W-:Y:S02]  /*5d10*/  @!UPT UIADD3 URZ, UPT, UPT, URZ, URZ, URZ ;  /* 0x000000fffffff290 */ /* 0x000fe4000fffe0ff */
[----:B-----5:R-:W-:Y:S01]  /*5d20*/  @P0 R2UR.BROADCAST UR12, R5 ;  /* 0x00000000050c02ca */ /* 0x020fe200008e0000 */
[----:B------:R-:W-:Y:S11]  /*5d30*/  UIADD3 UR5, UPT, UPT, UR10, 0x148, URZ ;  /* 0x000001480a057890 */ /* 0x000ff6000fffe0ff */
[----:B------:R-:W-:Y:S01]  /*5d40*/  @!UPT UIADD3 URZ, UPT, UPT, URZ, URZ, URZ ;  /* 0x000000fffffff290 */ /* 0x000fe2000fffe0ff */
[----:B------:R3:W-:Y:S01]  /*5d50*/  UTCQMMA.2CTA gdesc[UR6], gdesc[UR8], tmem[UR12], tmem[UR22], idesc[UR23], UP2 ;  /* 0x00ff1608060075ea */ /* 0x0007e2000920030c */
[----:B------:R-:W-:Y:S01]  /*5d60*/  UPLOP3.LUT UP2, UPT, UPT, UPT, UPT, 0x80, 0x8 ;  /* 0x000000000008789c */ /* 0x000fe20003f4f070 */
[----:B------:R3:W-:Y:S01]  /*5d70*/  UTCBAR.2CTA.MULTICAST [UR5], URZ, UR16 ;  /* 0x000000ff050073e9 */ /* 0x0007e20008200810 */
[----:B------:R-:W-:Y:S09]  /*5d80*/  BRA.U UP3, `(.L_x_106) ;  /* 0xfffffffd037c7547 */ /* 0x000ff2000b83ffff */
.L_x_103:
[----:B------:R-:W-:-:S09]  /*5d90*/  UIADD3 UR4, UPT, UPT, UR20, 0x2c0, URZ ;  /* 0x000002c014047890 */ /* 0x000fd2000fffe0ff */
[----:B------:R2:W-:Y:S01]  /*5da0*/  UTCBAR.2CTA.MULTICAST [UR4], URZ, UR25 ;  /* 0x000000ff040073e9 */ /* 0x0005e20008200819 */
[----:B------:R-:W-:Y:S02]  /*5db0*/  NOP ;  /* 0x0000000000007918 */ /* 0x000fe40000000000 */
.L_x_102:
[----:B--2---:R-:W-:Y:S01]  /*5dc0*/  UIADD3 UR4, UPT, UPT, UR19, 0x1, URZ ;  /* 0x0000000113047890 */ /* 0x004fe2000fffe0ff */
[----:B------:R-:W-:-:S03]  /*5dd0*/  LOP3.LUT R2, R2, 0x1, RZ, 0x3c, !PT ;  /* 0x0000000102027812 */ /* 0x000fc600078e3cff */
[----:B------:R-:W-:-:S04]  /*5de0*/  UISETP.NE.AND UP0, UPT, UR4, 0x2, UPT ;  /* 0x000000020400788c */ /* 0x000fc8000bf05270 */
[----:B---3--:R-:W-:Y:S02]  /*5df0*/  USEL UR5, URZ, 0x1, UP0 ;  /* 0x00000001ff057887 */ /* 0x008fe40008000000 */
[----:B------:R-:W-:-:S04]  /*5e00*/  USEL UR19, UR4, URZ, UP0 ;  /* 0x000000ff04137287 */ /* 0x000fc80008000000 */
[----:B------:R-:W-:Y:S01]  /*5e10*/  LOP3.LUT R8, R8, UR5, RZ, 0x3c, !PT ;  /* 0x0000000508087c12 */ /* 0x000fe2000f8e3cff */
[----:B------:R-:W-:Y:S07]  /*5e20*/  @P2 BRA `(.L_x_107) ;  /* 0xfffffff800dc2947 */ /* 0x000fee000383ffff */
[----:B------:R-:W2:Y:S01]  /*5e30*/  S2UR UR8, SR_CgaCtaId ;  /* 0x00000000000879c3 */ /* 0x000ea20000008800 */
[----:B------:R-:W-:Y:S01]  /*5e40*/  ELECT P0, URZ, PT ;  /* 0x0000000000ff782f */ /* 0x000fe20003800000 */
[----:B------:R-:W-:Y:S01]  /*5e50*/  HFMA2 R0, -RZ, RZ, 0, 5.9604644775390625e-08 ;  /* 0x00000001ff007431 */ /* 0x000fe200000001ff */
[----:B------:R-:W-:-:S05]  /*5e60*/  UMOV UR4, 0x40 ;  /* 0x0000004000047882 */ /* 0x000fca0000000000 */
[----:B------:R-:W-:Y:S01]  /*5e70*/  UVIRTCOUNT.DEALLOC.SMPOOL 0x80 ;  /* 0x000000800000784c */ /* 0x000fe20000000000 */
[----:B------:R-:W-:Y:S02]  /*5e80*/  UISETP.NE.AND UP0, UPT, UR28, URZ, UPT ;  /* 0x000000ff1c00728c */ /* 0x000fe4000bf05270 */
[----:B--2---:R-:W-:-:S09]  /*5e90*/  ULEA UR8, UR8, UR4, 0x18 ;  /* 0x0000000408087291 */ /* 0x004fd2000f8ec0ff */
[----:B------:R2:W-:Y:S01]  /*5ea0*/  @P0 STS.U8 [UR8+0x1c], R0 ;  /* 0x00001c00ff000988 */ /* 0x0005e20008000008 */
[----:B------:R-:W-:Y:S05]  /*5eb0*/  BRA.U UP0, `(.L_x_108) ;  /* 0x0000000100587547 */ /* 0x000fea000b800000 */
[----:B------:R-:W-:Y:S01]  /*5ec0*/  UIADD3 UR5, UPT, UPT, UR15, 0x2d0, URZ ;  /* 0x000002d00f057890 */ /* 0x000fe2000fffe0ff */
[----:B------:R-:W-:-:S03]  /*5ed0*/  SHF.L.U32 R2, R8, 0x1f, RZ ;  /* 0x0000001f08027819 */ /* 0x000fc600000006ff */
[----:B------:R-:W-:-:S09]  /*5ee0*/  ULEA UR4, UR19, UR5, 0x3 ;  /* 0x0000000513047291 */ /* 0x000fd2000f8e18ff */
[----:B------:R-:W3:Y:S02]  /*5ef0*/  SYNCS.PHASECHK.TRANS64.TRYWAIT P0, [UR4], R2 ;  /* 0x00000002ff0075a7 */ /* 0x000ee40008001104 */
[----:B---3--:R-:W-:Y:S05]  /*5f00*/  @!P0 BRA `(.L_x_109) ;  /* 0x0000005400b48947 */ /* 0x008fea0003800000 */
.L_x_242:
[----:B------:R-:W-:-:S04]  /*5f10*/  UIADD3 UR19, UPT, UPT, UR19, 0x1, URZ ;  /* 0x0000000113137890 */ /* 0x000fc8000fffe0ff */
[----:B------:R-:W-:-:S04]  /*5f20*/  UISETP.NE.AND UP1, UPT, UR19, 0x2, UPT ;  /* 0x000000021300788c */ /* 0x000fc8000bf25270 */
[----:B------:R-:W-:Y:S02]  /*5f30*/  USEL UR6, URZ, 0x1, UP1 ;  /* 0x00000001ff067887 */ /* 0x000fe40008800000 */
[----:B------:R-:W-:-:S04]  /*5f40*/  USEL UR4, UR19, URZ, UP1 ;  /* 0x000000ff13047287 */ /* 0x000fc80008800000 */
[----:B------:R-:W-:Y:S01]  /*5f50*/  ULEA UR4, UR4, UR5, 0x3 ;  /* 0x0000000504047291 */ /* 0x000fe2000f8e18ff */
[----:B--2---:R-:W-:-:S04]  /*5f60*/  LOP3.LUT R2, R8, UR6, RZ, 0x3c, !PT ;  /* 0x0000000608027c12 */ /* 0x004fc8000f8e3cff */
[----:B------:R-:W-:Y:S01]  /*5f70*/  SHF.L.U32 R2, R2, 0x1f, RZ ;  /* 0x0000001f02027819 */ /* 0x000fe200000006ff */
[----:B------:R-:W-:-:S04]  /*5f80*/  IMAD.U32 R0, RZ, RZ, UR4 ;  /* 0x00000004ff007e24 */ /* 0x000fc8000f8e00ff */
[----:B------:R2:W3:Y:S03]  /*5f90*/  SYNCS.PHASECHK.TRANS64.TRYWAIT P0, [R0+URZ], R2 ;  /* 0x00000002000075a7 */ /* 0x0004e600080011ff */
[----:B---3--:R-:W-:Y:S05]  /*5fa0*/  @!P0 NANOSLEEP.SYNCS 0x989680 ;  /* 0x009896800000895d */ /* 0x008fea0003900000 */
[----:B------:R-:W3:Y:S02]  /*5fb0*/  @!P0 SYNCS.PHASECHK.TRANS64 P0, [R0+URZ], R2 ;  /* 0x00000002000085a7 */ /* 0x000ee400080010ff */
[----:B---3--:R-:W-:Y:S05]  /*5fc0*/  @P0 BRA `(.L_x_110) ;  /* 0x0000000000200947 */ /* 0x008fea0003800000 */
.L_x_111:
[----:B---3--:R3:W1:Y:S02]  /*5fd0*/  SYNCS.PHASECHK.TRANS64.TRYWAIT P0, [R0+URZ], R2 ;  /* 0x00000002000075a7 */ /* 0x00866400080011ff */
[----:B-1----:R-:W-:Y:S05]  /*5fe0*/  @!P0 NANOSLEEP.SYNCS 0x989680 ;  /* 0x009896800000895d */ /* 0x002fea0003900000 */
[----:B------:R-:W1:Y:S02]  /*5ff0*/  @!P0 SYNCS.PHASECHK.TRANS64 P0, [R0+URZ], R2 ;  /* 0x00000002000085a7 */ /* 0x000e6400080010ff */
[----:B-1----:R-:W-:Y:S05]  /*6000*/  @!P0 BRA `(.L_x_111) ;  /* 0xfffffffc00f08947 */ /* 0x002fea000383ffff */
[----:B------:R-:W-:Y:S05]  /*6010*/  BRA `(.L_x_110) ;  /* 0x00000000000c7947 */ /* 0x000fea0003800000 */
.L_x_108:
[----:B------:R-:W-:-:S04]  /*6020*/  UIADD3 UR4, UPT, UPT, UR15, 0x2e0, URZ ;  /* 0x000002e00f047890 */ /* 0x000fc8000fffe0ff */
[----:B------:R-:W-:-:S09]  /*6030*/  UPRMT UR4, UR27, 0x654, UR4 ;  /* 0x000006541b047896 */ /* 0x000fd20008000004 */
[----:B------:R-:W-:Y:S03]  /*6040*/  SYNCS.ARRIVE.TRANS64.RED.A1T0 RZ, [UR4], RZ ;  /* 0x000000ffffff79a7 */ /* 0x000fe60008100404 */
.L_x_110:
[----:B--23--:R-:W-:Y:S01]  /*6050*/  SHF.L.U32 R2, RZ, 0x1f, RZ ;  /* 0x0000001fff027819 */ /* 0x00cfe200000006ff */
[----:B------:R-:W-:Y:S01]  /*6060*/  UIADD3 UR4, UPT, UPT, UR15, 0x2e0, URZ ;  /* 0x000002e00f047890 */ /* 0x000fe2000fffe0ff */
[----:B------:R-:W-:Y:S02]  /*6070*/  PLOP3.LUT P0, PT, PT, PT, UP0, 0x80, 0x8 ;  /* 0x000000000008781c */ /* 0x000fe40003f0f008 */
[----:B----4-:R-:W2:Y:S02]  /*6080*/  SYNCS.PHASECHK.TRANS64.TRYWAIT P1, [UR15+0x2e0], R2 ;  /* 0x0002e002ff0075a7 */ /* 0x010ea4000802110f */
[----:B--2---:R-:W-:Y:S09]  /*6090*/  @!P1 BRA `(.L_x_112) ;  /* 0x0000005400689947 */ /* 0x004ff20003800000 */
.L_x_244:
[----:B------:R-:W-:Y:S01]  /*60a0*/  @!UP0 UPRMT UR4, UR27, 0x654, UR4 ;  /* 0x000006541b048896 */ /* 0x000fe20008000004 */
[----:B------:R-:W-:Y:S01]  /*60b0*/  LOP3.LUT R3, R3, 0xffff, RZ, 0xc0, !PT ;  /* 0x0000ffff03037812 */ /* 0x000fe200078ec0ff */
[----:B--2---:R-:W-:-:S03]  /*60c0*/  IMAD.MOV.U32 R2, RZ, RZ, 0xffff ;  /* 0x0000ffffff027424 */ /* 0x004fc600078e00ff */
[----:B------:R-:W-:-:S04]  /*60d0*/  SHF.R.U32.HI R3, RZ, 0x5, R3 ;  /* 0x00000005ff037819 */ /* 0x000fc80000011603 */
[----:B------:R-:W-:Y:S01]  /*60e0*/  @!P0 SYNCS.ARRIVE.TRANS64.RED.A1T0 RZ, [UR4], RZ ;  /* 0x000000ffffff89a7 */ /* 0x000fe20008100404 */
[----:B------:R-:W-:Y:S01]  /*60f0*/  NOP ;  /* 0x0000000000007918 */ /* 0x000fe20000000000 */
[----:B------:R-:W2:Y:S01]  /*6100*/  LDS R0, [UR8+0x14] ;  /* 0x00001408ff007984 */ /* 0x000ea20008000800 */
[----:B------:R-:W-:-:S04]  /*6110*/  SHF.L.U32 R2, R2, R3, RZ ;  /* 0x0000000302027219 */ /* 0x000fc800000006ff */
[----:B--2---:R-:W-:-:S04]  /*6120*/  LOP3.LUT R0, R0, R2, RZ, 0xc0, !PT ;  /* 0x0000000200007212 */ /* 0x004fc800078ec0ff */
[----:B------:R-:W-:Y:S01]  /*6130*/  ISETP.NE.AND P0, PT, R0, R2, PT ;  /* 0x000000020000720c */ /* 0x000fe20003f05270 */
[----:B------:R-:W-:-:S05]  /*6140*/  IMAD.MOV.U32 R0, RZ, RZ, 0x1 ;  /* 0x00000001ff007424 */ /* 0x000fca00078e00ff */
[----:B------:R-:W-:-:S07]  /*6150*/  SHF.L.U32 R0, R0, R3, RZ ;  /* 0x0000000300007219 */ /* 0x000fce00000006ff */
[----:B------:R-:W-:Y:S05]  /*6160*/  @P0 BRA `(.L_x_113) ;  /* 0x00000000005c0947 */ /* 0x000fea0003800000 */
[----:B------:R-:W2:Y:S02]  /*6170*/  LDS R3, [UR8+0x18] ;  /* 0x00001808ff037984 */ /* 0x000ea40008000800 */
[----:B--2---:R-:W-:-:S04]  /*6180*/  LOP3.LUT R3, R3, R0, RZ, 0xc0, !PT ;  /* 0x0000000003037212 */ /* 0x004fc800078ec0ff */
[----:B------:R-:W-:-:S13]  /*6190*/  ISETP.NE.AND P0, PT, R3, R0, PT ;  /* 0x000000000300720c */ /* 0x000fda0003f05270 */
[----:B------:R-:W-:Y:S05]  /*61a0*/  @P0 BRA `(.L_x_114) ;  /* 0x0000000000400947 */ /* 0x000fea0003800000 */
[----:B------:R-:W-:Y:S01]  /*61b0*/  R2UR UR4, R2 ;  /* 0x00000000020472ca */ /* 0x000fe200000e0000 */
[----:B------:R-:W2:Y:S01]  /*61c0*/  S2R R3, SR_LANEID ;  /* 0x0000000000037919 */ /* 0x000ea20000000000 */
[----:B------:R-:W-:-:S04]  /*61d0*/  LOP3.LUT R0, RZ, R0, RZ, 0x33, !PT ;  /* 0x00000000ff007212 */ /* 0x000fc800078e33ff */
[----:B------:R-:W3:Y:S07]  /*61e0*/  REDUX UR6, R0 ;  /* 0x00000000000673c4 */ /* 0x000eee0000000000 */
[----:B------:R-:W-:-:S03]  /*61f0*/  ULOP3.LUT UR5, URZ, UR4, URZ, 0x33, !UPT ;  /* 0x00000004ff057292 */ /* 0x000fc6000f8e33ff */
[----:B------:R-:W-:Y:S02]  /*6200*/  VOTEU.ANY UR4, UPT, PT ;  /* 0x0000000000047886 */ /* 0x000fe400038e0100 */
[----:B------:R-:W-:Y:S01]  /*6210*/  UFLO.U32 UR4, UR4 ;  /* 0x00000004000472bd */ /* 0x000fe200080e0000 */
[----:B------:R-:W-:-:S04]  /*6220*/  IMAD.U32 R2, RZ, RZ, UR5 ;  /* 0x00000005ff027e24 */ /* 0x000fc8000f8e00ff */
[----:B------:R-:W4:Y:S02]  /*6230*/  REDUX UR7, R2 ;  /* 0x00000000020773c4 */ /* 0x000f240000000000 */
[----:B------:R1:W-:Y:S01]  /*6240*/  UTCATOMSWS.AND URZ, UR5 ;  /* 0x0000000500ff79e3 */ /* 0x0003e20008000000 */
[----:B---3--:R-:W-:Y:S01]  /*6250*/  IMAD.U32 R0, RZ, RZ, UR6 ;  /* 0x00000006ff007e24 */ /* 0x008fe2000f8e00ff */
[----:B--2---:R-:W-:Y:S01]  /*6260*/  ISETP.EQ.U32.AND P0, PT, R3, UR4, PT ;  /* 0x0000000403007c0c */ /* 0x004fe2000bf02070 */
[----:B----4-:R-:W-:-:S12]  /*6270*/  IMAD.U32 R2, RZ, RZ, UR7 ;  /* 0x00000007ff027e24 */ /* 0x010fd8000f8e00ff */
[----:B------:R1:W-:Y:S04]  /*6280*/  @P0 ATOMS.AND RZ, [UR8+0x14], R2 ;  /* 0x00001402ffff098c */ /* 0x0003e8000a800008 */
[----:B------:R1:W-:Y:S01]  /*6290*/  @P0 ATOMS.AND RZ, [UR8+0x18], R0 ;  /* 0x00001800ffff098c */ /* 0x0003e2000a800008 */
[----:B------:R-:W-:Y:S05]  /*62a0*/  BRA `(.L_x_115) ;  /* 0x0000000000147947 */ /* 0x000fea0003800000 */
.L_x_114:
[----:B------:R-:W-:Y:S02]  /*62b0*/  MOV R2, 0x62d0 ;  /* 0x000062d000027802 */ /* 0x000fe40000000f00 */
[----:B-1---5:R-:W-:Y:S05]  /*62c0*/  CALL.REL.NOINC `($__internal_0_$__cuda_sm10x_tcgen05_guardrail_trap_col_being_dealloced_not_returned_by_alloc) ;  /* 0x0000005400807944 */ /* 0x022fea0003c00000 */
[----:B------:R-:W-:Y:S05]  /*62d0*/  BRA `(.L_x_115) ;  /* 0x0000000000087947 */ /* 0x000fea0003800000 */
.L_x_113:
[----:B------:R-:W-:Y:S02]  /*62e0*/  MOV R2, 0x6300 ;  /* 0x0000630000027802 */ /* 0x000fe40000000f00 */
[----:B-1---5:R-:W-:Y:S05]  /*62f0*/  CALL.REL.NOINC `($__internal_2_$__cuda_sm10x_tcgen05_guardrail_trap_unallocated_columns_being_dealloced) ;  /* 0x00000054008c7944 */ /* 0x022fea0003c00000 */
.L_x_115:
[----:B------:R-:W-:Y:S01]  /*6300*/  NOP ;  /* 0x0000000000007918 */ /* 0x000fe20000000000 */
[----:B-1----:R-:W-:Y:S05]  /*6310*/  EXIT ;  /* 0x000000000000794d */ /* 0x002fea0003800000 */
.L_x_87:
[----:B------:R-:W2:Y:S01]  /*6320*/  LDCU UR5, c[0x0][0x384] ;  /* 0x00007080ff0577ac */ /* 0x000ea20008000800 */
[----:B------:R-:W-:Y:S02]  /*6330*/  UISETP.NE.OR UP0, UPT, UR18, 0x3, !UP3 ;  /* 0x000000031200788c */ /* 0x000fe4000df05670 */
[----:B--2---:R-:W-:-:S07]  /*6340*/  UIADD3 UR5, UPT, UPT, UR5, 0x3f, URZ ;  /* 0x0000003f05057890 */ /* 0x004fce000fffe0ff */
[----:B------:R-:W-:Y:S05]  /*6350*/  BRA.U UP0, `(.L_x_116) ;  /* 0x0000001100ac7547 */ /* 0x000fea000b800000 */
[----:B------:R-:W2:Y:S01]  /*6360*/  LDCU UR52, c[0x0][0x388] ;  /* 0x00007100ff3477ac */ /* 0x000ea20008000800 */
[----:B------:R-:W3:Y:S01]  /*6370*/  S2UR UR20, SR_CgaCtaId ;  /* 0x00000000001479c3 */ /* 0x000ee20000008800 */
[----:B------:R-:W-:Y:S01]  /*6380*/  IMAD.MOV.U32 R9, RZ, RZ, 0x1 ;  /* 0x00000001ff097424 */ /* 0x000fe200078e00ff */
[----:B------:R-:W-:Y:S01]  /*6390*/  USHF.R.S32.HI UR4, URZ, 0x1f, UR5 ;  /* 0x0000001fff047899 */ /* 0x000fe20008011405 */
[----:B------:R-:W-:Y:S01]  /*63a0*/  IMAD.MOV.U32 R8, RZ, RZ, RZ ;  /* 0x000000ffff087224 */ /* 0x000fe200078e00ff */
[----:B------:R-:W4:Y:S02]  /*63b0*/  LDCU.64 UR6, c[0x0][0x348] ;  /* 0x00006900ff0677ac */ /* 0x000f240008000a00 */
[----:B------:R-:W-:Y:S01]  /*63c0*/  ULEA.HI UR4, UR4, UR5, URZ, 0x6 ;  /* 0x0000000504047291 */ /* 0x000fe2000f8f30ff */
[----:B------:R-:W1:Y:S03]  /*63d0*/  LDCU UR41, c[0x0][0x370] ;  /* 0x00006e00ff2977ac */ /* 0x000e660008000800 */
[----:B------:R-:W-:Y:S01]  /*63e0*/  USHF.R.S32.HI UR28, URZ, 0x6, UR4 ;  /* 0x00000006ff1c7899 */ /* 0x000fe20008011404 */
[----:B--2---:R-:W-:Y:S01]  /*63f0*/  IMAD.U32 R0, RZ, RZ, UR52 ;  /* 0x00000034ff007e24 */ /* 0x004fe2000f8e00ff */
[----:B------:R-:W1:Y:S04]  /*6400*/  LDCU.128 UR32, c[0x0][0xc10] ;  /* 0x00018200ff2077ac */ /* 0x000e680008000c00 */
[----:B------:R-:W-:Y:S01]  /*6410*/  IMAD.U32 R3, RZ, RZ, UR28 ;  /* 0x0000001cff037e24 */ /* 0x000fe2000f8e00ff */
[----:B------:R-:W-:Y:S01]  /*6420*/  IABS R0, R0 ;  /* 0x0000000000007213 */ /* 0x000fe20000000000 */
[----:B------:R-:W2:Y:S03]  /*6430*/  LDCU.64 UR4, c[0x0][0x988] ;  /* 0x00013100ff0477ac */ /* 0x000ea60008000a00 */
[----:B------:R-:W-:Y:S01]  /*6440*/  IABS R2, R3 ;  /* 0x0000000300027213 */ /* 0x000fe20000000000 */
[----:B------:R-:W3:Y:S01]  /*6450*/  LDCU UR40, c[0x0][0x374] ;  /* 0x00006e80ff2877ac */ /* 0x000ee20008000800 */
[----:B------:R-:W-:-:S02]  /*6460*/  R2UR UR27, R0 ;  /* 0x00000000001b72ca */ /* 0x000fc400000e0000 */
[----:B------:R-:W-:Y:S01]  /*6470*/  R2UR UR29, R2 ;  /* 0x00000000021d72ca */ /* 0x000fe200000e0000 */
[----:B------:R-:W3:Y:S01]  /*6480*/  LDCU.64 UR30, c[0x0][0x990] ;  /* 0x00013200ff1e77ac */ /* 0x000ee20008000a00 */
[----:B------:R-:W3:Y:S01]  /*6490*/  LDCU UR18, c[0x0][0xc0c] ;  /* 0x00018180ff1277ac */ /* 0x000ee20008000800 */
[----:B------:R-:W3:Y:S08]  /*64a0*/  LDCU UR54, c[0x0][0xc20] ;  /* 0x00018400ff3677ac */ /* 0x000ef00008000800 */
[----:B------:R-:W1:Y:S01]  /*64b0*/  I2F.RP R0, UR27 ;  /* 0x0000001b00007d06 */ /* 0x000e620008209400 */
[----:B--2---:R-:W-:Y:S01]  /*64c0*/  UISETP.NE.U32.AND UP0, UPT, UR4, URZ, UPT ;  /* 0x000000ff0400728c */ /* 0x004fe2000bf05070 */
[----:B------:R-:W2:Y:S06]  /*64d0*/  LDCU UR4, c[0x0][0xc30] ;  /* 0x00018600ff0477ac */ /* 0x000eac0008000800 */
[----:B------:R-:W3:Y:S01]  /*64e0*/  I2F.RP R2, UR29 ;  /* 0x0000001d00027d06 */ /* 0x000ee20008209400 */
[----:B------:R-:W-:-:S02]  /*64f0*/  UISETP.NE.AND.EX UP5, UPT, UR5, URZ, UPT, UP0 ;  /* 0x000000ff0500728c */ /* 0x000fc4000bfa5300 */
[----:B------:R-:W-:Y:S02]  /*6500*/  UISETP.NE.AND UP0, UPT, UR39, 0x1, UPT ;  /* 0x000000012700788c */ /* 0x000fe4000bf05270 */
[----:B----4-:R-:W-:Y:S01]  /*6510*/  UIADD3 UR36, UP0, UPT, UR6, 0x680, URZ ;  /* 0x0000068006247890 */ /* 0x010fe2000ff1e0ff */
[----:B------:R-:W4:Y:S02]  /*6520*/  LDCU UR38, c[0x0][0x38c] ;  /* 0x00007180ff2677ac */ /* 0x000f240008000800 */
[----:B-1----:R-:W1:Y:S01]  /*6530*/  MUFU.RCP R0, R0 ;  /* 0x0000000000007308 */ /* 0x002e620000001000 */
[----:B------:R-:W-:Y:S01]  /*6540*/  UIADD3.X UR37, UPT, UPT, URZ, UR7, URZ, UP0, !UPT ;  /* 0x00000007ff257290 */ /* 0x000fe200087fe4ff */
[----:B------:R-:W-:Y:S01]  /*6550*/  UMOV UR19, 0x400 ;  /* 0x0000040000137882 */ /* 0x000fe20000000000 */
[----:B------:R-:W-:-:S05]  /*6560*/  UIMAD.WIDE.U32 UR12, UR41, UR32, URZ ;  /* 0x00000020290c72a5 */ /* 0x000fca000f8e00ff */
[----:B---3--:R-:W3:Y:S01]  /*6570*/  MUFU.RCP R2, R2 ;  /* 0x0000000200027308 */ /* 0x008ee20000001000 */
[----:B------:R-:W-:Y:S01]  /*6580*/  UIMAD.WIDE.U32 UR14, UR40, UR35, URZ ;  /* 0x00000023280e72a5 */ /* 0x000fe2000f8e00ff */
[----:B------:R-:W-:Y:S01]  /*6590*/  UMOV UR10, URZ ;  /* 0x000000ff000a7c82 */ /* 0x000fe20008000000 */
[----:B------:R-:W-:Y:S02]  /*65a0*/  ULEA UR19, UR20, UR19, 0x18 ;  /* 0x0000001314137291 */ /* 0x000fe4000f8ec0ff */
[----:B------:R-:W-:Y:S02]  /*65b0*/  UISETP.NE.U32.AND UP6, UPT, UR30, URZ, UPT ;  /* 0x000000ff1e00728c */ /* 0x000fe4000bfc5070 */
[----:B------:R-:W-:Y:S01]  /*65c0*/  UIADD3 UR51, UPT, UPT, UR19, 0x290, URZ ;  /* 0x0000029013337890 */ /* 0x000fe2000fffe0ff */
[----:B-1----:R-:W-:Y:S01]  /*65d0*/  VIADD R0, R0, 0xffffffe ;  /* 0x0ffffffe00007836 */ /* 0x002fe20000000000 */
[----:B------:R-:W-:Y:S02]  /*65e0*/  UIADD3 UR48, UPT, UPT, UR19, 0x2b8, URZ ;  /* 0x000002b813307890 */ /* 0x000fe4000fffe0ff */
[----:B------:R-:W-:-:S02]  /*65f0*/  UISETP.GE.AND UP2, UPT, UR39, 0x1, UPT ;  /* 0x000000012700788c */ /* 0x000fc4000bf46270 */
[----:B------:R-:W-:Y:S01]  /*6600*/  UISETP.NE.AND UP0, UPT, UR18, 0x1, UPT ;  /* 0x000000011200788c */ /* 0x000fe2000bf05270 */
[----:B------:R-:W1:Y:S01]  /*6610*/  F2I.FTZ.U32.TRUNC.NTZ R0, R0 ;  /* 0x0000000000007305 */ /* 0x000e62000021f000 */
[----:B------:R-:W-:Y:S01]  /*6620*/  UMOV UR12, UR13 ;  /* 0x0000000d000c7c82 */ /* 0x000fe20008000000 */
[----:B---3--:R-:W-:Y:S01]  /*6630*/  VIADD R2, R2, 0xffffffe ;  /* 0x0ffffffe02027836 */ /* 0x008fe20000000000 */
[----:B------:R-:W-:Y:S01]  /*6640*/  UMOV UR44, UR15 ;  /* 0x0000000f002c7c82 */ /* 0x000fe20008000000 */
[----:B------:R-:W-:Y:S02]  /*6650*/  UISETP.NE.AND UP2, UPT, UR34, 0x1, UPT ;  /* 0x000000012200788c */ /* 0x000fe4000bf45270 */
[----:B------:R-:W-:Y:S02]  /*6660*/  UISETP.NE.AND UP0, UPT, UR52, URZ, UPT ;  /* 0x000000ff3400728c */ /* 0x000fe4000bf05270 */
[----:B------:R-:W3:Y:S01]  /*6670*/  F2I.FTZ.U32.TRUNC.NTZ R2, R2 ;  /* 0x0000000200027305 */ /* 0x000ee2000021f000 */
[----:B------:R-:W-:Y:S01]  /*6680*/  UPLOP3.LUT UP4, UPT, UPT, UPT, UPT, 0x40, 0x4 ;  /* 0x000000000004789c */ /* 0x000fe20003f8e870 */
[----:B------:R-:W2:Y:S01]  /*6690*/  LDCU.64 UR16, c[0x0][0xc28] ;  /* 0x00018500ff1077ac */ /* 0x000ea20008000a00 */
[----:B-1----:R-:W-:Y:S01]  /*66a0*/  R2UR UR7, R0 ;  /* 0x00000000000772ca */ /* 0x002fe200000e0000 */
[----:B------:R-:W-:Y:S01]  /*66b0*/  UISETP.NE.AND.EX UP6, UPT, UR31, URZ, UPT, UP6 ;  /* 0x000000ff1f00728c */ /* 0x000fe2000bfc5360 */
[----:B------:R-:W-:Y:S01]  /*66c0*/  IABS R0, R3 ;  /* 0x0000000300007213 */ /* 0x000fe20000000000 */
[----:B------:R-:W-:-:S02]  /*66d0*/  UIADD3 UR8, UPT, UPT, UR19, 0x400, URZ ;  /* 0x0000040013087890 */ /* 0x000fc4000fffe0ff */
[----:B------:R-:W-:Y:S02]  /*66e0*/  UIADD3 UR9, UPT, UPT, UR19, 0x290, URZ ;  /* 0x0000029013097890 */ /* 0x000fe4000fffe0ff */
[----:B------:R-:W-:Y:S01]  /*66f0*/  IMAD.MOV R0, RZ, RZ, -R0 ;  /* 0x000000ffff007224 */ /* 0x000fe200078e0a00 */
[----:B---3--:R-:W-:Y:S01]  /*6700*/  R2UR UR11, R2 ;  /* 0x00000000020b72ca */ /* 0x008fe200000e0000 */
[----:B------:R-:W-:Y:S02]  /*6710*/  UPRMT UR51, UR20, 0x654, UR51 ;  /* 0x0000065414337896 */ /* 0x000fe40008000033 */
[----:B------:R-:W-:Y:S01]  /*6720*/  UPRMT UR48, URZ, 0x654, UR48 ;  /* 0x00000654ff307896 */ /* 0x000fe20008000030 */
[----:B------:R-:W-:Y:S01]  /*6730*/  R2UR UR50, R0 ;  /* 0x00000000003272ca */ /* 0x000fe200000e0000 */
[----:B------:R-:W-:Y:S02]  /*6740*/  UIADD3 UR5, UPT, UPT, URZ, -UR7, URZ ;  /* 0x80000007ff057290 */ /* 0x000fe4000fffe0ff */
[----:B------:R-:W-:-:S02]  /*6750*/  USHF.R.U32.HI UR47, URZ, UR33, UR12 ;  /* 0x00000021ff2f7299 */ /* 0x000fc4000801160c */
[----:B------:R-:W-:Y:S02]  /*6760*/  UIMAD UR42, UR5, UR27, URZ ;  /* 0x0000001b052a72a4 */ /* 0x000fe4000f8e02ff */
[----:B------:R-:W-:Y:S02]  /*6770*/  USHF.R.U32.HI UR44, URZ, UR54, UR44 ;  /* 0x00000036ff2c7299 */ /* 0x000fe4000801162c */
[----:B------:R-:W-:Y:S02]  /*6780*/  UIADD3 UR6, UPT, UPT, URZ, -UR11, URZ ;  /* 0x8000000bff067290 */ /* 0x000fe4000fffe0ff */
[----:B--2---:R-:W-:Y:S02]  /*6790*/  UISETP.NE.AND UP3, UPT, UR4, 0x1, UPT ;  /* 0x000000010400788c */ /* 0x004fe4000bf65270 */
[----:B----4-:R-:W-:Y:S02]  /*67a0*/  UISETP.NE.AND UP2, UPT, UR38, URZ, UPT ;  /* 0x000000ff2600728c */ /* 0x010fe4000bf45270 */
[----:B------:R-:W-:Y:S01]  /*67b0*/  UISETP.NE.AND UP0, UPT, UR28, URZ, UPT ;  /* 0x000000ff1c00728c */ /* 0x000fe2000bf05270 */
[----:B------:R-:W-:Y:S01]  /*67c0*/  UMOV UR5, UR6 ;  /* 0x0000000600057c82 */ /* 0x000fe20008000000 */
[----:B------:R-:W-:Y:S01]  /*67d0*/  UMOV UR6, URZ ;  /* 0x000000ff00067c82 */ /* 0x000fe20008000000 */
[----:B------:R-:W-:-:S02]  /*67e0*/  UIMAD UR5, UR5, UR29, URZ ;  /* 0x0000001d050572a4 */ /* 0x000fc4000f8e02ff */
[----:B------:R-:W-:Y:S02]  /*67f0*/  UIMAD.WIDE.U32 UR42, UR7, UR42, UR6 ;  /* 0x0000002a072a72a5 */ /* 0x000fe4000f8e0006 */
[----:B------:R-:W-:-:S05]  /*6800*/  UIMAD.WIDE.U32 UR10, UR11, UR5, UR10 ;  /* 0x000000050b0a72a5 */ /* 0x000fca000f8e000a */
[----:B------:R-:W-:Y:S02]  /*6810*/  UMOV UR42, UR43 ;  /* 0x0000002b002a7c82 */ /* 0x000fe40008000000 */
[----:B------:R-:W-:-:S05]  /*6820*/  UMOV UR43, UR11 ;  /* 0x0000000b002b7c82 */ /* 0x000fca0008000000 */
.L_x_126:
[----:B-1----:R-:W-:Y:S04]  /*6830*/  SHF.L.U32 R2, R8, 0x1f, RZ ;  /* 0x0000001f08027819 */ /* 0x002fe800000006ff */
[----:B------:R-:W1:Y:S02]  /*6840*/  SYNCS.PHASECHK.TRANS64.TRYWAIT P0, [UR19+0x2b0], R2 ;  /* 0x0002b002ff0075a7 */ /* 0x000e640008001113 */
[----:B-1----:R-:W-:Y:S05]  /*6850*/  @!P0 BRA `(.L_x_117) ;  /* 0x0000004c00908947 */ /* 0x002fea0003800000 */
.L_x_246:
[----:B------:R-:W2:Y:S01]  /*6860*/  LDS.128 R4, [UR19+0x2f0] ;  /* 0x0002f013ff047984 */ /* 0x000ea20008000c00 */
[----:B------:R-:W-:Y:S01]  /*6870*/  UISETP.GE.AND UP0, UPT, UR39, 0x1, UPT ;  /* 0x000000012700788c */ /* 0x000fe2000bf06270 */
[----:B------:R-:W-:Y:S01]  /*6880*/  @!PT LDS RZ, [RZ] ;  /* 0x00000000fffff984 */ /* 0x000fe20000000800 */
[----:B------:R-:W-:Y:S01]  /*6890*/  @!PT LDS RZ, [RZ] ;  /* 0x00000000fffff984 */ /* 0x000fe20000000800 */
[----:B------:R-:W-:Y:S01]  /*68a0*/  @!PT LDS RZ, [RZ] ;  /* 0x00000000fffff984 */ /* 0x000fe20000000800 */
[----:B------:R-:W-:Y:S01]  /*68b0*/  @!PT LDS RZ, [RZ] ;  /* 0x00000000fffff984 */ /* 0x000fe20000000800 */
[----:B------:R3:W-:Y:S06]  /*68c0*/  MEMBAR.ALL.CTA ;  /* 0x0000000000007992 */ /* 0x0007ec0000008000 */
[----:B---3--:R-:W3:Y:S02]  /*68d0*/  FENCE.VIEW.ASYNC.S ;  /* 0x00000000000073c6 */ /* 0x008ee40000000000 */
[----:B---3--:R-:W-:Y:S01]  /*68e0*/  SYNCS.ARRIVE.TRANS64.RED.A1T0 RZ, [UR48], RZ ;  /* 0x000000ffffff79a7 */ /* 0x008fe20008100430 */
[----:B--2---:R-:W-:Y:S11]  /*68f0*/  LOP3.LUT P0, RZ, R6, 0x1, RZ, 0xc0, !PT ;  /* 0x0000000106ff7812 */ /* 0x004ff6000780c0ff */
[----:B------:R-:W-:Y:S02]  /*6900*/  @!UPT UIADD3 URZ, UPT, UPT, URZ, URZ, URZ ;  /* 0x000000fffffff290 */ /* 0x000fe4000fffe0ff */
[----:B------:R-:W-:Y:S01]  /*6910*/  VOTEU.ANY UP2, P0 ;  /* 0x0000000000ff7886 */ /* 0x000fe20000040100 */
[----:B------:R-:W-:Y:S11]  /*6920*/  PLOP3.LUT P1, PT, PT, PT, UP2, 0x80, 0x8 ;  /* 0x000000000008781c */ /* 0x000ff60003f2f028 */
[----:B------:R-:W-:Y:S02]  /*6930*/  @!UPT UIADD3 URZ, UPT, UPT, URZ, URZ, URZ ;  /* 0x000000fffffff290 */ /* 0x000fe4000fffe0ff */
[----:B-1----:R-:W-:Y:S02]  /*6940*/  @P1 MOV R2, R4 ;  /* 0x0000000400021202 */ /* 0x002fe40000000f00 */
[----:B------:R-:W-:Y:S02]  /*6950*/  @P1 LOP3.LUT R0, R5, 0xffff, RZ, 0xc0, !PT ;  /* 0x0000ffff05001812 */ /* 0x000fe400078ec0ff */
[----:B------:R-:W-:Y:S02]  /*6960*/  @P1 R2UR UR5, R2 ;  /* 0x00000000020512ca */ /* 0x000fe400000e0000 */
[----:B------:R-:W-:Y:S11]  /*6970*/  @P1 R2UR UR4, R0 ;  /* 0x00000000000412ca */ /* 0x000ff600000e0000 */
[----:B------:R-:W-:Y:S02]  /*6980*/  @UP2 UMOV UR15, UR5 ;  /* 0x00000005000f2c82 */ /* 0x000fe40008000000 */
[----:B------:R-:W-:Y:S01]  /*6990*/  @UP2 UMOV UR7, UR4 ;  /* 0x0000000400072c82 */ /* 0x000fe20008000000 */
[----:B------:R-:W-:Y:S05]  /*69a0*/  BRA.U !UP0, `(.L_x_118) ;  /* 0x0000000108c07547 */ /* 0x000fea000b800000 */
[----:B------:R-:W-:Y:S02]  /*69b0*/  UIMAD.WIDE.U32 UR12, UR7, UR35, URZ ;  /* 0x00000023070c72a5 */ /* 0x000fe4000f8e00ff */
[----:B------:R-:W-:Y:S02]  /*69c0*/  UP2UR UR14, UPR, URZ, 0x4 ;  /* 0x00000004ff0e7883 */ /* 0x000fe40008000000 */
[----:B------:R-:W-:Y:S02]  /*69d0*/  UISETP.NE.AND UP2, UPT, UR34, 0x1, UPT ;  /* 0x000000012200788c */ /* 0x000fe4000bf45270 */
[----:B------:R-:W-:Y:S02]  /*69e0*/  UIMAD.WIDE.U32 UR20, UR15, UR32, URZ ;  /* 0x000000200f1472a5 */ /* 0x000fe4000f8e00ff */
[----:B------:R-:W-:Y:S02]  /*69f0*/  USEL UR4, UR40, UR44, !UP2 ;  /* 0x0000002c28047287 */ /* 0x000fe4000d000000 */
[----:B------:R-:W-:Y:S02]  /*6a00*/  UISETP.NE.AND UP0, UPT, UR18, 0x1, UPT ;  /* 0x000000011200788c */ /* 0x000fe4000bf05270 */
[----:B------:R-:W-:Y:S02]  /*6a10*/  UP2UR UR26, UPR, URZ, 0x2 ;  /* 0x00000002ff1a7883 */ /* 0x000fe40008000000 */
[----:B------:R-:W-:Y:S02]  /*6a20*/  UISETP.NE.AND UP1, UPT, UR39, 0x1, UPT ;  /* 0x000000012700788c */ /* 0x000fe4000bf25270 */
[----:B------:R-:W-:Y:S02]  /*6a30*/  UIMAD.WIDE.U32 UR22, UR4, UR16, URZ ;  /* 0x00000010041672a5 */ /* 0x000fe4000f8e00ff */
[----:B------:R-:W-:Y:S01]  /*6a40*/  USEL UR10, UR41, UR47, !UP0 ;  /* 0x0000002f290a7287 */ /* 0x000fe2000c000000 */
[----:B------:R-:W-:Y:S02]  /*6a50*/  UMOV UR5, UR13 ;  /* 0x0000000d00057c82 */ /* 0x000fe40008000000 */
[----:B------:R-:W-:Y:S02]  /*6a60*/  USHF.R.U32.HI UR6, URZ, UR54, UR5 ;  /* 0x00000036ff067299 */ /* 0x000fe40008011605 */
[----:B------:R-:W-:Y:S02]  /*6a70*/  UIMAD.WIDE.U32 UR24, UR10, UR16, URZ ;  /* 0x000000100a1872a5 */ /* 0x000fe4000f8e00ff */
[----:B------:R-:W-:Y:S02]  /*6a80*/  USEL UR6, UR7, UR6, !UP2 ;  /* 0x0000000607067287 */ /* 0x000fe4000d000000 */
[----:B------:R-:W-:Y:S02]  /*6a90*/  UISETP.NE.AND UP2, UPT, UR14, URZ, UPT ;  /* 0x000000ff0e00728c */ /* 0x000fe4000bf45270 */
[----:B------:R-:W-:Y:S01]  /*6aa0*/  UIMAD.WIDE.U32 UR12, UR6, UR16, URZ ;  /* 0x00000010060c72a5 */ /* 0x000fe2000f8e00ff */
[----:B------:R-:W-:Y:S02]  /*6ab0*/  UMOV UR5, UR21 ;  /* 0x0000001500057c82 */ /* 0x000fe40008000000 */
[----:B------:R-:W-:Y:S03]  /*6ac0*/  USHF.R.U32.HI UR11, URZ, UR33, UR5 ;  /* 0x00000021ff0b7299 */ /* 0x000fe60008011605 */
[----:B------:R-:W-:Y:S02]  /*6ad0*/  UMOV UR5, UR23 ;  /* 0x0000001700057c82 */ /* 0x000fe40008000000 */
[----:B------:R-:W-:Y:S03]  /*6ae0*/  @UP1 USHF.R.U32.HI UR4, URZ, UR17, UR5 ;  /* 0x00000011ff041299 */ /* 0x000fe60008011605 */
[----:B------:R-:W-:Y:S01]  /*6af0*/  UMOV UR5, UR25 ;  /* 0x0000001900057c82 */ /* 0x000fe20008000000 */
[----:B------:R-:W-:Y:S02]  /*6b00*/  UIMAD UR4, UR39, UR4, URZ ;  /* 0x00000004270472a4 */ /* 0x000fe4000f8e02ff */
[----:B------:R-:W-:Y:S02]  /*6b10*/  @UP1 USHF.R.U32.HI UR10, URZ, UR17, UR5 ;  /* 0x00000011ff0a1299 */ /* 0x000fe40008011605 */
[----:B------:R-:W-:Y:S02]  /*6b20*/  USEL UR5, UR15, UR11, !UP0 ;  /* 0x0000000b0f057287 */ /* 0x000fe4000c000000 */
[----:B------:R-:W-:Y:S02]  /*6b30*/  UIMAD UR11, UR39, UR10, URZ ;  /* 0x0000000a270b72a4 */ /* 0x000fe4000f8e02ff */
[----:B------:R-:W-:Y:S03]  /*6b40*/  UISETP.GE.AND UP0, UPT, UR6, UR4, UPT ;  /* 0x000000040600728c */ /* 0x000fe6000bf06270 */
[----:B------:R-:W-:Y:S01]  /*6b50*/  UMOV UR4, UR13 ;  /* 0x0000000d00047c82 */ /* 0x000fe20008000000 */
[----:B------:R-:W-:Y:S02]  /*6b60*/  UISETP.GE.OR UP0, UPT, UR5, UR11, UP0 ;  /* 0x0000000b0500728c */ /* 0x000fe40008706670 */
[----:B------:R-:W-:Y:S02]  /*6b70*/  USHF.R.U32.HI UR4, URZ, UR17, UR4 ;  /* 0x00000011ff047299 */ /* 0x000fe40008011604 */
[----:B------:R-:W-:Y:S02]  /*6b80*/  UIMAD.WIDE.U32 UR12, UR5, UR16, URZ ;  /* 0x00000010050c72a5 */ /* 0x000fe4000f8e00ff */
[----:B------:R-:W-:Y:S04]  /*6b90*/  USEL UR14, UR6, UR4, !UP1 ;  /* 0x00000004060e7287 */ /* 0x000fe8000c800000 */
[----:B------:R-:W-:Y:S01]  /*6ba0*/  UIADD3 UR11, UPT, UPT, -UR14, URZ, URZ ;  /* 0x000000ff0e0b7290 */ /* 0x000fe2000fffe1ff */
[----:B------:R-:W-:Y:S02]  /*6bb0*/  @!UP0 UMOV UR4, UR13 ;  /* 0x0000000d00048c82 */ /* 0x000fe40008000000 */
[----:B------:R-:W-:Y:S02]  /*6bc0*/  @!UP0 USHF.R.U32.HI UR4, URZ, UR17, UR4 ;  /* 0x00000011ff048299 */ /* 0x000fe40008011604 */
[----:B------:R-:W-:Y:S02]  /*6bd0*/  UIMAD UR11, UR39, UR11, UR6 ;  /* 0x0000000b270b72a4 */ /* 0x000fe4000f8e0206 */
[----:B------:R-:W-:Y:S02]  /*6be0*/  @!UP0 USEL UR4, UR5, UR4, !UP1 ;  /* 0x0000000405048287 */ /* 0x000fe4000c800000 */
[----:B------:R-:W-:Y:S02]  /*6bf0*/  UISETP.NE.AND UP1, UPT, UR26, URZ, UPT ;  /* 0x000000ff1a00728c */ /* 0x000fe4000bf25270 */
[----:B------:R-:W-:Y:S02]  /*6c00*/  @!UP0 UIMAD UR11, UR10, UR11, UR4 ;  /* 0x0000000b0a0b82a4 */ /* 0x000fe4000f8e0204 */
[----:B------:R-:W-:Y:S02]  /*6c10*/  @!UP0 UIADD3 UR12, UPT, UPT, UR14, -UR4, URZ ;  /* 0x800000040e0c8290 */ /* 0x000fe4000fffe0ff */
[----:B------:R-:W-:Y:S02]  /*6c20*/  UIADD3 UR4, UPT, UPT, -UR5, URZ, URZ ;  /* 0x000000ff05047290 */ /* 0x000fe4000fffe1ff */
[----:B------:R-:W-:Y:S02]  /*6c30*/  UIADD3 UR10, UPT, UPT, -UR6, URZ, URZ ;  /* 0x000000ff060a7290 */ /* 0x000fe4000fffe1ff */
[----:B------:R-:W-:Y:S02]  /*6c40*/  @!UP0 UIMAD UR6, UR12, UR39, UR5 ;  /* 0x000000270c0682a4 */ /* 0x000fe4000f8e0205 */
[----:B------:R-:W-:Y:S02]  /*6c50*/  UIMAD UR15, UR18, UR4, UR15 ;  /* 0x00000004120f72a4 */ /* 0x000fe4000f8e020f */
[----:B------:R-:W-:Y:S01]  /*6c60*/  UIMAD UR7, UR34, UR10, UR7 ;  /* 0x0000000a220772a4 */ /* 0x000fe2000f8e0207 */
[----:B------:R-:W-:Y:S02]  /*6c70*/  @!UP0 UMOV UR5, UR11 ;  /* 0x0000000b00058c82 */ /* 0x000fe40008000000 */
[----:B------:R-:W-:Y:S02]  /*6c80*/  UIMAD UR15, UR5, UR18, UR15 ;  /* 0x00000012050f72a4 */ /* 0x000fe4000f8e020f */
[----:B------:R-:W-:Y:S11]  /*6c90*/  UIMAD UR7, UR6, UR34, UR7 ;  /* 0x00000022060772a4 */ /* 0x000ff6000f8e0207 */
[----:B------:R-:W-:Y:S01]  /*6ca0*/  @!UPT UIADD3 URZ, UPT, UPT, URZ, URZ, URZ ;  /* 0x000000fffffff290 */ /* 0x000fe2000fffe0ff */
.L_x_118:
[----:B------:R-:W1:Y:S01]  /*6cb0*/  @!UP3 LDCU.128 UR20, c[0x0][0xc10] ;  /* 0x00018200ff14b7ac */ /* 0x000e620008000c00 */
[----:B------:R-:W-:Y:S02]  /*6cc0*/  ISETP.NE.U32.AND P2, PT, RZ, UR30, PT ;  /* 0x0000001eff007c0c */ /* 0x000fe4000bf45070 */
[----:B------:R-:W-:Y:S02]  /*6cd0*/  SHF.L.U32 R2, R9, 0x1f, RZ ;  /* 0x0000001f09027819 */ /* 0x000fe400000006ff */
[----:B------:R-:W-:Y:S01]  /*6ce0*/  ISETP.NE.AND.EX P2, PT, RZ, UR31, PT, P2 ;  /* 0x0000001fff007c0c */ /* 0x000fe2000bf45320 */
[----:B------:R-:W2:Y:S01]  /*6cf0*/  @!UP3 LDCU UR5, c[0x0][0xc0c] ;  /* 0x00018180ff05b7ac */ /* 0x000ea20008000800 */
[----:B-1----:R-:W-:Y:S07]  /*6d00*/  UIMAD.WIDE.U32 UR10, UR15, UR20, URZ ;  /* 0x000000140f0a72a5 */ /* 0x002fee000f8e00ff */
[----:B------:R-:W-:Y:S01]  /*6d10*/  @!UP3 UMOV UR4, UR11 ;  /* 0x0000000b0004bc82 */ /* 0x000fe20008000000 */
[----:B--2---:R-:W-:Y:S02]  /*6d20*/  @!UP3 UISETP.NE.AND UP0, UPT, UR5, 0x1, UPT ;  /* 0x000000010500b88c */ /* 0x004fe4000bf05270 */
[----:B------:R-:W-:Y:S02]  /*6d30*/  @!UP3 USHF.R.U32.HI UR4, URZ, UR21, UR4 ;  /* 0x00000015ff04b299 */ /* 0x000fe40008011604 */
[----:B------:R-:W-:Y:S02]  /*6d40*/  UIMAD.WIDE.U32 UR10, UR7, UR23, URZ ;  /* 0x00000017070a72a5 */ /* 0x000fe4000f8e00ff */
[----:B------:R-:W-:Y:S02]  /*6d50*/  @!UP3 USEL UR12, UR15, UR4, !UP0 ;  /* 0x000000040f0cb287 */ /* 0x000fe4000c000000 */
[----:B------:R-:W-:Y:S03]  /*6d60*/  @!UP3 UISETP.NE.AND UP0, UPT, UR22, 0x1, UPT ;  /* 0x000000011600b88c */ /* 0x000fe6000bf05270 */
[----:B------:R-:W-:Y:S02]  /*6d70*/  @!UP3 UMOV UR6, UR11 ;  /* 0x0000000b0006bc82 */ /* 0x000fe40008000000 */
[----:B------:R-:W1:Y:S02]  /*6d80*/  @!UP3 LDCU UR4, c[0x0][0xc20] ;  /* 0x00018400ff04b7ac */ /* 0x000e640008000800 */
[----:B-1----:R-:W-:Y:S04]  /*6d90*/  @!UP3 USHF.R.U32.HI UR6, URZ, UR4, UR6 ;  /* 0x00000004ff06b299 */ /* 0x002fe80008011606 */
[----:B------:R-:W-:Y:S04]  /*6da0*/  @!UP3 USEL UR6, UR7, UR6, !UP0 ;  /* 0x000000060706b287 */ /* 0x000fe8000c000000 */
[----:B------:R-:W-:Y:S02]  /*6db0*/  @!UP3 UIADD3 UR4, UPT, UPT, -UR12, UR6, URZ ;  /* 0x000000060c04b290 */ /* 0x000fe4000fffe1ff */
[----:B------:R-:W-:Y:S02]  /*6dc0*/  @!UP3 UIADD3 UR6, UPT, UPT, UR12, -UR6, URZ ;  /* 0x800000060c06b290 */ /* 0x000fe4000fffe0ff */
[----:B------:R-:W-:Y:S02]  /*6dd0*/  @!UP3 UIMAD UR15, UR4, UR5, UR15 ;  /* 0x00000005040fb2a4 */ /* 0x000fe4000f8e020f */
[----:B------:R-:W-:Y:S01]  /*6de0*/  @!UP3 UIMAD UR7, UR6, UR22, UR7 ;  /* 0x000000160607b2a4 */ /* 0x000fe2000f8e0207 */
[----:B------:R-:W-:Y:S11]  /*6df0*/  BRA.U UP4, `(.L_x_119) ;  /* 0x0000000104107547 */ /* 0x000ff6000b800000 */
[----:B------:R-:W-:Y:S04]  /*6e00*/  MOV R3, UR53 ;  /* 0x0000003500037c02 */ /* 0x000fe80008000f00 */
[----:B------:R-:W-:Y:S04]  /*6e10*/  SHF.L.U32 R3, R3, 0x1f, RZ ;  /* 0x0000001f03037819 */ /* 0x000fe800000006ff */
[----:B------:R-:W1:Y:S02]  /*6e20*/  SYNCS.PHASECHK.TRANS64.TRYWAIT P0, [UR19+0x2a8], R3 ;  /* 0x0002a803ff0075a7 */ /* 0x000e640008001113 */
[----:B-1----:R-:W-:Y:S05]  /*6e30*/  @!P0 BRA `(.L_x_120) ;  /* 0x0000004800308947 */ /* 0x002fea0003800000 */
.L_x_119:
[----:B------:R-:W-:Y:S05]  /*6e40*/  BRA.U !UP6, `(.L_x_121) ;  /* 0x000000010e387547 */ /* 0x000fea000b800000 */
[----:B------:R-:W-:Y:S01]  /*6e50*/  UPLOP3.LUT UP1, UPT, UPT, UPT, UP5, 0x80, 0x8 ;  /* 0x000000000008789c */ /* 0x000fe20003f2f050 */
[----:B-1----:R-:W-:Y:S01]  /*6e60*/  HFMA2 R0, -RZ, RZ, 0, 5.9604644775390625e-08 ;  /* 0x00000001ff007431 */ /* 0x002fe200000001ff */
[----:B------:R-:W1:Y:S01]  /*6e70*/  LDCU.64 UR10, c[0x0][0x358] ;  /* 0x00006b00ff0a77ac */ /* 0x000e620008000a00 */
[----:B------:R-:W-:Y:S03]  /*6e80*/  IMAD.MOV.U32 R145, RZ, RZ, 0x1 ;  /* 0x00000001ff917424 */ /* 0x000fe600078e00ff */
[----:B------:R-:W-:Y:S05]  /*6e90*/  PLOP3.LUT P0, PT, PT, PT, UP1, 0x80, 0x8 ;  /* 0x000000000008781c */ /* 0x000fea0003f0f018 */
[----:B------:R-:W2:Y:S01]  /*6ea0*/  @UP1 LDCU.64 UR4, c[0x0][0x988] ;  /* 0x00013100ff0417ac */ /* 0x000ea20008000a00 */
[----:B------:R-:W-:Y:S07]  /*6eb0*/  @UP1 UIMAD UR6, UR45, UR30, URZ ;  /* 0x0000001e2d0612a4 */ /* 0x000fee000f8e02ff */
[----:B------:R-:W-:Y:S01]  /*6ec0*/  @!P0 PRMT R145, R0, 0x7610, R145 ;  /* 0x0000761000918816 */ /* 0x000fe20000000091 */
[----:B--2---:R-:W-:Y:S06]  /*6ed0*/  @UP1 UIMAD.WIDE UR4, UR6, 0x4, UR4 ;  /* 0x00000004060418a5 */ /* 0x004fec000f8e0204 */
[----:B------:R-:W-:Y:S01]  /*6ee0*/  IMAD.U32 R10, RZ, RZ, UR4 ;  /* 0x00000004ff0a7e24 */ /* 0x000fe2000f8e00ff */
[----:B------:R-:W-:Y:S04]  /*6ef0*/  MOV R11, UR5 ;  /* 0x00000005000b7c02 */ /* 0x000fe80008000f00 */
[----:B------:R-:W2:Y:S01]  /*6f00*/  @!UP1 LDCU UR4, c[0x0][0x980] ;  /* 0x00013000ff0497ac */ /* 0x000ea20008000800 */
[----:B-1---5:R3:W5:Y:S02]  /*6f10*/  @P0 LDG.E R71, desc[UR10][R10.64] ;  /* 0x0000000a0a470981 */ /* 0x022764000c1e1900 */
[----:B--23--:R-:W-:Y:S07]  /*6f20*/  @!P0 IMAD.U32 R71, RZ, RZ, UR4 ;  /* 0x00000004ff478e24 */ /* 0x00cfee000f8e00ff */
.L_x_121:
[----:B-----5:R-:W-:Y:S01]  /*6f30*/  @!P2 FSETP.EQ.AND P0, PT, R71, RZ, PT ;  /* 0x000000ff4700a20b */ /* 0x020fe20003f02000 */
[----:B------:R-:W-:Y:S01]  /*6f40*/  @!UPT UIADD3 URZ, UPT, UPT, URZ, URZ, URZ ;  /* 0x000000fffffff290 */ /* 0x000fe2000fffe0ff */
[----:B------:R-:W-:Y:S11]  /*6f50*/  @!P2 BRA `(.L_x_122) ;  /* 0x000000000014a947 */ /* 0x000ff60003800000 */
[----:B------:R-:W-:Y:S02]  /*6f60*/  LOP3.LUT P2, RZ, R145, 0xff, RZ, 0xc0, !PT ;  /* 0x000000ff91ff7812 */ /* 0x000fe4000784c0ff */
[----:B------:R-:W-:Y:S04]  /*6f70*/  PLOP3.LUT P0, PT, PT, PT, UP1, 0x80, 0x8 ;  /* 0x000000000008781c */ /* 0x000fe80003f0f018 */
[----:B------:R-:W-:Y:S07]  /*6f80*/  PLOP3.LUT P0, PT, P0, PT, PT, 0x8, 0x80 ;  /* 0x000000000080781c */ /* 0x000fee000070e170 */
[----:B------:R-:W-:Y:S11]  /*6f90*/  @P2 FSETP.EQ.AND P0, PT, R71, RZ, PT ;  /* 0x000000ff4700220b */ /* 0x000ff60003f02000 */
[----:B------:R-:W-:Y:S02]  /*6fa0*/  @!UPT UIADD3 URZ, UPT, UPT, URZ, URZ, URZ ;  /* 0x000000fffffff290 */ /* 0x000fe4000fffe0ff */
.L_x_122:
[----:B------:R-:W2:Y:S01]  /*6fb0*/  SYNCS.PHASECHK.TRANS64.TRYWAIT P2, [UR19+0x298], R2 ;  /* 0x00029802ff0075a7 */ /* 0x000ea20008041113 */
[----:B------:R-:W-:Y:S04]  /*6fc0*/  @P1 SHF.R.U32.HI R4, RZ, 0x10, R5 ;  /* 0x00000010ff041819 */ /* 0x000fe80000011605 */
[----:B------:R-:W-:Y:S02]  /*6fd0*/  @P1 R2UR UR45, R4 ;  /* 0x00000000042d12ca */ /* 0x000fe400000e0000 */
[----:B------:R-:W-:Y:S01]  /*6fe0*/  ELECT P1, URZ, PT ;  /* 0x0000000000ff782f */ /* 0x000fe20003820000 */
[----:B------:R-:W-:Y:S01]  /*6ff0*/  @!UPT UIADD3 URZ, UPT, UPT, URZ, URZ, URZ ;  /* 0x000000fffffff290 */ /* 0x000fe2000fffe0ff */
[----:B--2---:R-:W-:Y:S11]  /*7000*/  @!P2 BRA `(.L_x_123) ;  /* 0x0000004400d4a947 */ /* 0x004ff60003800000 */
.L_x_249:
[----:B------:R-:W-:Y:S01]  /*7010*/  PLOP3.LUT P0, PT, P0, P1, PT, 0xf2, 0x2f ;  /* 0x00000000002f781c */ /* 0x000fe20000703e72 */
[----:B------:R-:W-:Y:S11]  /*7020*/  BSSY.RECONVERGENT B0, `(.L_x_124) ;  /* 0x0000050000007945 */ /* 0x000ff60003800200 */
[----:B------:R-:W-:Y:S01]  /*7030*/  @!UPT UIADD3 URZ, UPT, UPT, URZ, URZ, URZ ;  /* 0x000000fffffff290 */ /* 0x000fe2000fffe0ff */
[----:B------:R-:W-:Y:S05]  /*7040*/  @P0 BRA `(.L_x_125) ;  /* 0x0000000400340947 */ /* 0x000fea0003800000 */
[----:B------:R-:W-:Y:S01]  /*7050*/  UISETP.NE.AND UP4, UPT, UR28, URZ, UPT ;  /* 0x000000ff1c00728c */ /* 0x000fe2000bf85270 */
[----:B-1----:R-:W-:Y:S01]  /*7060*/  IMAD.U32 R0, RZ, RZ, UR46 ;  /* 0x0000002eff007e24 */ /* 0x002fe2000f8e00ff */
[----:B------:R-:W-:Y:S04]  /*7070*/  MOV R3, UR38 ;  /* 0x0000002600037c02 */ /* 0x000fe80008000f00 */
[----:B------:R-:W-:Y:S02]  /*7080*/  IABS R0, R0 ;  /* 0x0000000000007213 */ /* 0x000fe40000000000 */
[----:B------:R-:W-:Y:S02]  /*7090*/  IABS R3, R3 ;  /* 0x0000000300037213 */ /* 0x000fe40000000000 */
[----:B------:R-:W-:Y:S02]  /*70a0*/  R2UR UR4, R0 ;  /* 0x00000000000472ca */ /* 0x000fe400000e0000 */
[----:B------:R-:W1:Y:S11]  /*70b0*/  I2F.RP R4, R3 ;  /* 0x0000000300047306 */ /* 0x000e760000209400 */
[----:B------:R-:W-:Y:S01]  /*70c0*/  UIMAD.WIDE.U32 UR10, UR43, UR4, URZ ;  /* 0x000000042b0a72a5 */ /* 0x000fe2000f8e00ff */
[----:B-1----:R-:W1:Y:S06]  /*70d0*/  MUFU.RCP R4, R4 ;  /* 0x0000000400047308 */ /* 0x002e6c0000001000 */
[----:B------:R-:W-:Y:S02]  /*70e0*/  UMOV UR12, UR11 ;  /* 0x0000000b000c7c82 */ /* 0x000fe40008000000 */
[----:B------:R-:W-:Y:S04]  /*70f0*/  UIMAD UR4, UR12, UR50, UR4 ;  /* 0x000000320c0472a4 */ /* 0x000fe8000f8e0204 */
[----:B------:R-:W-:Y:S01]  /*7100*/  UISETP.GT.U32.AND UP0, UPT, UR29, UR4, UPT ;  /* 0x000000041d00728c */ /* 0x000fe2000bf04070 */
[----:B-1----:R-:W-:Y:S10]  /*7110*/  VIADD R4, R4, 0xffffffe ;  /* 0x0ffffffe04047836 */ /* 0x002ff40000000000 */
[----:B------:R-:W-:Y:S01]  /*7120*/  @!UP0 UIADD3 UR4, UPT, UPT, UR4, -UR29, URZ ;  /* 0x8000001d04048290 */ /* 0x000fe2000fffe0ff */
[----:B------:R-:W1:Y:S01]  /*7130*/  F2I.FTZ.U32.TRUNC.NTZ R5, R4 ;  /* 0x0000000400057305 */ /* 0x000e62000021f000 */
[----:B------:R-:W-:Y:S02]  /*7140*/  @!UP0 UIADD3 UR12, UPT, UPT, UR12, 0x1, URZ ;  /* 0x000000010c0c8890 */ /* 0x000fe4000fffe0ff */
[----:B------:R-:W-:Y:S02]  /*7150*/  UISETP.GE.U32.AND UP0, UPT, UR4, UR29, UPT ;  /* 0x0000001d0400728c */ /* 0x000fe4000bf06070 */
[----:B------:R-:W-:Y:S09]  /*7160*/  ULOP3.LUT UR4, UR46, UR28, URZ, 0x3c, !UPT ;  /* 0x0000001c2e047292 */ /* 0x000ff2000f8e3cff */
[----:B------:R-:W-:Y:S01]  /*7170*/  @UP0 UIADD3 UR12, UPT, UPT, UR12, 0x1, URZ ;  /* 0x000000010c0c0890 */ /* 0x000fe2000fffe0ff */
[--C-:B-1----:R-:W-:Y:S01]  /*7180*/  IMAD.MOV R2, RZ, RZ, -R5.reuse ;  /* 0x000000ffff027224 */ /* 0x102fe200078e0a05 */
[----:B------:R-:W-:Y:S01]  /*7190*/  UISETP.GE.AND UP0, UPT, UR4, URZ, UPT ;  /* 0x000000ff0400728c */ /* 0x000fe2000bf06270 */
[----:B------:R-:W-:Y:S02]  /*71a0*/  IMAD.MOV.U32 R4, RZ, RZ, RZ ;  /* 0x000000ffff047224 */ /* 0x000fe400078e00ff */
[-C--:B------:R-:W-:Y:S04]  /*71b0*/  IMAD R2, R2, R3.reuse, RZ ;  /* 0x0000000302027224 */ /* 0x080fe800078e02ff */
[----:B------:R-:W-:Y:S04]  /*71c0*/  IMAD.HI.U32 R5, R5, R2, R4 ;  /* 0x0000000205057227 */ /* 0x000fe800078e0004 */
[----:B------:R-:W-:Y:S02]  /*71d0*/  @!UP0 UIADD3 UR12, UPT, UPT, -UR12, URZ, URZ ;  /* 0x000000ff0c0c8290 */ /* 0x000fe4000fffe1ff */
[----:B------:R-:W-:Y:S02]  /*71e0*/  @!UP4 ULOP3.LUT UR12, URZ, UR28, URZ, 0x33, !UPT ;  /* 0x0000001cff0cc292 */ /* 0x000fe4000f8e33ff */
[----:B------:R-:W-:Y:S04]  /*71f0*/  UISETP.NE.AND UP4, UPT, UR52, URZ, UPT ;  /* 0x000000ff3400728c */ /* 0x000fe8000bf85270 */
[----:B------:R-:W-:Y:S05]  /*7200*/  IMAD.U32 R0, RZ, RZ, UR12 ;  /* 0x0000000cff007e24 */ /* 0x000fea000f8e00ff */
[----:B------:R-:W-:Y:S04]  /*7210*/  IABS R0, R0 ;  /* 0x0000000000007213 */ /* 0x000fe80000000000 */
[----:B------:R-:W-:Y:S11]  /*7220*/  R2UR UR4, R0 ;  /* 0x00000000000472ca */ /* 0x000ff600000e0000 */
[----:B------:R-:W-:Y:S02]  /*7230*/  @!UPT UIADD3 URZ, UPT, UPT, URZ, URZ, URZ ;  /* 0x000000fffffff290 */ /* 0x000fe4000fffe0ff */
[----:B------:R-:W-:Y:S07]  /*7240*/  UIMAD.WIDE.U32 UR10, UR42, UR4, URZ ;  /* 0x000000042a0a72a5 */ /* 0x000fee000f8e00ff */
[----:B------:R-:W-:Y:S01]  /*7250*/  UMOV UR13, UR11 ;  /* 0x0000000b000d7c82 */ /* 0x000fe20008000000 */
[----:B------:R-:W-:Y:S02]  /*7260*/  USHF.L.U32 UR11, UR49, 0x7, URZ ;  /* 0x00000007310b7899 */ /* 0x000fe400080006ff */
[----:B------:R-:W-:Y:S04]  /*7270*/  UIADD3 UR5, UPT, UPT, -UR13, URZ, URZ ;  /* 0x000000ff0d057290 */ /* 0x000fe8000fffe1ff */
[----:B------:R-:W-:Y:S04]  /*7280*/  UIMAD UR4, UR27, UR5, UR4 ;  /* 0x000000051b0472a4 */ /* 0x000fe8000f8e0204 */
[----:B------:R-:W-:Y:S11]  /*7290*/  UISETP.GT.U32.AND UP0, UPT, UR27, UR4, UPT ;  /* 0x000000041b00728c */ /* 0x000ff6000bf04070 */
[----:B------:R-:W-:Y:S02]  /*72a0*/  @!UP0 UIADD3 UR4, UPT, UPT, UR4, -UR27, URZ ;  /* 0x8000001b04048290 */ /* 0x000fe4000fffe0ff */
[----:B------:R-:W-:Y:S02]  /*72b0*/  @!UP0 UIADD3 UR13, UPT, UPT, UR13, 0x1, URZ ;  /* 0x000000010d0d8890 */ /* 0x000fe4000fffe0ff */
[----:B------:R-:W-:Y:S02]  /*72c0*/  UISETP.GE.U32.AND UP0, UPT, UR4, UR27, UPT ;  /* 0x0000001b0400728c */ /* 0x000fe4000bf06070 */
[----:B------:R-:W-:Y:S09]  /*72d0*/  ULOP3.LUT UR4, UR12, UR52, URZ, 0x3c, !UPT ;  /* 0x000000340c047292 */ /* 0x000ff2000f8e3cff */
[----:B------:R-:W-:Y:S02]  /*72e0*/  @UP0 UIADD3 UR13, UPT, UPT, UR13, 0x1, URZ ;  /* 0x000000010d0d0890 */ /* 0x000fe4000fffe0ff */
[----:B------:R-:W-:Y:S11]  /*72f0*/  UISETP.GE.AND UP0, UPT, UR4, URZ, UPT ;  /* 0x000000ff0400728c */ /* 0x000ff6000bf06270 */
[----:B------:R-:W-:Y:S02]  /*7300*/  @!UP0 UIADD3 UR13, UPT, UPT, -UR13, URZ, URZ ;  /* 0x000000ff0d0d8290 */ /* 0x000fe4000fffe1ff */
[----:B------:R-:W-:Y:S02]  /*7310*/  @!UP4 ULOP3.LUT UR13, URZ, UR52, URZ, 0x33, !UPT ;  /* 0x00000034ff0dc292 */ /* 0x000fe4000f8e33ff */
[----:B------:R-:W-:Y:S02]  /*7320*/  UISETP.NE.AND UP4, UPT, UR38, URZ, UPT ;  /* 0x000000ff2600728c */ /* 0x000fe4000bf85270 */
[----:B------:R-:W-:Y:S02]  /*7330*/  ULOP3.LUT UR4, UR13, UR38, URZ, 0x3c, !UPT ;  /* 0x000000260d047292 */ /* 0x000fe4000f8e3cff */
[----:B------:R-:W-:Y:S01]  /*7340*/  UIADD3 UR5, UPT, UPT, -UR13, URZ, URZ ;  /* 0x000000ff0d057290 */ /* 0x000fe2000fffe1ff */
[----:B------:R-:W-:Y:S01]  /*7350*/  MOV R0, UR13 ;  /* 0x0000000d00007c02 */ /* 0x000fe20008000f00 */
[----:B------:R-:W-:Y:S02]  /*7360*/  UISETP.GE.AND UP0, UPT, UR4, URZ, UPT ;  /* 0x000000ff0400728c */ /* 0x000fe4000bf06270 */
[----:B------:R-:W-:Y:S01]  /*7370*/  UIADD3 UR4, UPT, UPT, -UR12, URZ, URZ ;  /* 0x000000ff0c047290 */ /* 0x000fe2000fffe1ff */
[----:B------:R-:W-:Y:S01]  /*7380*/  IABS R0, R0 ;  /* 0x0000000000007213 */ /* 0x000fe20000000000 */
[----:B------:R-:W-:Y:S02]  /*7390*/  UIMAD UR12, UR52, UR5, UR12 ;  /* 0x00000005340c72a4 */ /* 0x000fe4000f8e020c */
[----:B------:R-:W-:Y:S02]  /*73a0*/  UIMAD UR4, UR28, UR4, UR46 ;  /* 0x000000041c0472a4 */ /* 0x000fe4000f8e022e */
[----:B------:R-:W-:Y:S01]  /*73b0*/  IMAD.HI.U32 R5, R5, R0, RZ ;  /* 0x0000000005057227 */ /* 0x000fe200078e00ff */
[----:B------:R-:W-:Y:S01]  /*73c0*/  UMOV UR5, 0x10000000 ;  /* 0x1000000000057882 */ /* 0x000fe20000000000 */
[----:B------:R-:W-:Y:S03]  /*73d0*/  USHF.L.U32 UR10, UR4, 0x6, URZ ;  /* 0x00000006040a7899 */ /* 0x000fe600080006ff */
[----:B------:R-:W-:Y:S01]  /*73e0*/  IADD3 R2, PT, PT, -R5, RZ, RZ ;  /* 0x000000ff05027210 */ /* 0x000fe20007ffe1ff */
[----:B------:R-:W-:Y:S04]  /*73f0*/  UMOV UR4, 0x0 ;  /* 0x0000000000047882 */ /* 0x000fe80000000000 */
[C---:B------:R-:W-:Y:S05]  /*7400*/  IMAD R0, R3.reuse, R2, R0 ;  /* 0x0000000203007224 */ /* 0x040fea00078e0200 */
[----:B------:R-:W-:Y:S11]  /*7410*/  ISETP.GT.U32.AND P0, PT, R3, R0, PT ;  /* 0x000000000300720c */ /* 0x000ff60003f04070 */
[----:B------:R-:W-:Y:S02]  /*7420*/  @!UPT UIADD3 URZ, UPT, UPT, URZ, URZ, URZ ;  /* 0x000000fffffff290 */ /* 0x000fe4000fffe0ff */
[----:B------:R-:W-:Y:S01]  /*7430*/  @!P0 IMAD.IADD R0, R0, 0x1, -R3 ;  /* 0x0000000100008824 */ /* 0x000fe200078e0a03 */
[----:B------:R-:W-:Y:S04]  /*7440*/  @!P0 IADD3 R5, PT, PT, R5, 0x1, RZ ;  /* 0x0000000105058810 */ /* 0x000fe80007ffe0ff */
[----:B------:R-:W-:Y:S01]  /*7450*/  ISETP.GE.U32.AND P1, PT, R0, R3, PT ;  /* 0x000000030000720c */ /* 0x000fe20003f26070 */
[----:B------:R-:W-:Y:S11]  /*7460*/  HFMA2 R0, -RZ, RZ, 0, 0.0078125 ;  /* 0x00002000ff007431 */ /* 0x000ff600000001ff */
[----:B------:R-:W-:Y:S01]  /*7470*/  @!UPT UIADD3 URZ, UPT, UPT, URZ, URZ, URZ ;  /* 0x000000fffffff290 */ /* 0x000fe2000fffe0ff */
[----:B------:R-:W-:Y:S05]  /*7480*/  @P1 VIADD R5, R5, 0x1 ;  /* 0x0000000105051836 */ /* 0x000fea0000000000 */
[----:B------:R-:W-:Y:S11]  /*7490*/  R2UR UR14, R5 ;  /* 0x00000000050e72ca */ /* 0x000ff600000e0000 */
[----:B------:R-:W-:Y:S02]  /*74a0*/  @!UPT UIADD3 URZ, UPT, UPT, URZ, URZ, URZ ;  /* 0x000000fffffff290 */ /* 0x000fe4000fffe0ff */
[----:B------:R-:W-:Y:S02]  /*74b0*/  @!UP0 UIADD3 UR14, UPT, UPT, -UR14, URZ, URZ ;  /* 0x000000ff0e0e8290 */ /* 0x000fe4000fffe1ff */
[----:B------:R-:W-:Y:S04]  /*74c0*/  @!UP4 ULOP3.LUT UR14, URZ, UR38, URZ, 0x33, !UPT ;  /* 0x00000026ff0ec292 */ /* 0x000fe8000f8e33ff */
[----:B------:R-:W-:Y:S04]  /*74d0*/  UIADD3 UR6, UPT, UPT, -UR14, URZ, URZ ;  /* 0x000000ff0e067290 */ /* 0x000fe8000fffe1ff */
[----:B------:R-:W-:Y:S09]  /*74e0*/  UIMAD UR13, UR38, UR6, UR13 ;  /* 0x00000006260d72a4 */ /* 0x000ff2000f8e020d */
[----:B------:R2:W-:Y:S01]  /*74f0*/  UTMALDG.5D [UR8], [UR36], desc[UR4] ;  /* 0x00000408240075b4 */ /* 0x0005e20008021000 */
[----:B------:R2:W-:Y:S01]  /*7500*/  SYNCS.ARRIVE.TRANS64.RED.A0TR RZ, [UR19+0x290], R0 ;  /* 0x00029000ffff79a7 */ /* 0x0005e20008300413 */
[----:B------:R-:W-:Y:S01]  /*7510*/  NOP ;  /* 0x0000000000007918 */ /* 0x000fe20000000000 */
.L_x_125:
[----:B--2---:R-:W-:Y:S05]  /*7520*/  BSYNC.RECONVERGENT B0 ;  /* 0x0000000000007941 */ /* 0x004fea0003800200 */
.L_x_124:
[----:B------:R-:W-:Y:S01]  /*7530*/  SYNCS.ARRIVE.TRANS64.RED.A1T0 RZ, [UR51], RZ ;  /* 0x000000ffffff79a7 */ /* 0x000fe20008100433 */
[----:B------:R-:W-:Y:S01]  /*7540*/  UIADD3 UR46, UPT, UPT, UR7, UR63, URZ ;  /* 0x0000003f072e7290 */ /* 0x000fe2000fffe0ff */
[----:B------:R-:W-:Y:S01]  /*7550*/  LOP3.LUT R9, R9, 0x1, RZ, 0x3c, !PT ;  /* 0x0000000109097812 */ /* 0x000fe200078e3cff */
[----:B------:R-:W-:Y:S01]  /*7560*/  UIADD3 UR49, UPT, UPT, UR15, UR62, URZ ;  /* 0x0000003e0f317290 */ /* 0x000fe2000fffe0ff */
[----:B------:R-:W-:Y:S01]  /*7570*/  LOP3.LUT R8, R8, 0x1, RZ, 0x3c, !PT ;  /* 0x0000000108087812 */ /* 0x000fe200078e3cff */
[----:B------:R-:W-:Y:S01]  /*7580*/  UPLOP3.LUT UP4, UPT, UPT, UPT, UPT, 0x80, 0x8 ;  /* 0x000000000008789c */ /* 0x000fe20003f8f070 */
[----:B------:R-:W-:Y:S10]  /*7590*/  BRA.U UP2, `(.L_x_126) ;  /* 0xfffffff102a47547 */ /* 0x000ff4000b83ffff */
[----:B-1----:R-:W-:Y:S07]  /*75a0*/  MOV R0, UR19 ;  /* 0x0000001300007c02 */ /* 0x002fee0008000f00 */
.L_x_127:
[----:B-1----:R-:W-:-:S04]  /*75b0*/  SHF.L.U32 R2, R9, 0x1f, RZ ;  /* 0x0000001f09027819 */ /* 0x002fc800000006ff */
[----:B------:R1:W2:Y:S03]  /*75c0*/  SYNCS.PHASECHK.TRANS64.TRYWAIT P0, [R0+URZ+0x298], R2 ;  /* 0x00029802000075a7 */ /* 0x0002a600080011ff */
[----:B--2---:R-:W-:Y:S05]  /*75d0*/  @!P0 NANOSLEEP.SYNCS 0x989680 ;  /* 0x009896800000895d */ /* 0x004fea0003900000 */
[----:B------:R-:W2:Y:S02]  /*75e0*/  @!P0 SYNCS.PHASECHK.TRANS64 P0, [R0+URZ+0x298], R2 ;  /* 0x00029802000085a7 */ /* 0x000ea400080010ff */
[----:B--2---:R-:W-:Y:S05]  /*75f0*/  @P0 EXIT ;  /* 0x000000000000094d */ /* 0x004fea0003800000 */
[----:B------:R-:W-:Y:S05]  /*7600*/  BRA `(.L_x_127) ;  /* 0xfffffffc00e87947 */ /* 0x000fea000383ffff */
.L_x_116:
[----:B------:R-:W-:-:S06]  /*7610*/  UISETP.GE.AND UP0, UPT, UR18, 0x4, UPT ;  /* 0x000000041200788c */ /* 0x000fcc000bf06270 */
[----:B------:R-:W-:-:S13]  /*7620*/  PLOP3.LUT P0, PT, PT, PT, UP0, 0x80, 0x8 ;  /* 0x000000000008781c */ /* 0x000fda0003f0f008 */
[----:B-1----:R-:W-:Y:S05]  /*7630*/  @!P0 EXIT ;  /* 0x000000000000894d */ /* 0x002fea0003800000 */
[----:B------:R-:W1:Y:S08]  /*7640*/  S2UR UR4, SR_CgaCtaId ;  /* 0x00000000000479c3 */ /* 0x000e700000008800 */
[----:B------:R-:W-:Y:S01]  /*7650*/  BAR.SYNC.DEFER_BLOCKING 0x6, 0xa0 ;  /* 0x0182800000007b1d */ /* 0x000fe20000010000 */
[C---:B------:R-:W-:Y:S01]  /*7660*/  IMAD.SHL.U32 R4, R131.reuse, 0x40, RZ ;  /* 0x0000004083047824 */ /* 0x040fe200078e00ff */
[----:B------:R-:W-:Y:S01]  /*7670*/  USHF.R.S32.HI UR47, URZ, 0x1f, UR5 ;  /* 0x0000001fff2f7899 */ /* 0x000fe20008011405 */
[C---:B------:R-:W-:Y:S01]  /*7680*/  IMAD.SHL.U32 R144, R131.reuse, 0x8, RZ ;  /* 0x0000000883907824 */ /* 0x040fe200078e00ff */
[----:B------:R-:W-:Y:S01]  /*7690*/  CS2R R140, SRZ ;  /* 0x00000000008c7805 */ /* 0x000fe2000001ff00 */
[C---:B------:R-:W-:Y:S01]  /*76a0*/  IMAD.SHL.U32 R148, R131.reuse, 0x10, RZ ;  /* 0x0000001083947824 */ /* 0x040fe200078e00ff */
[----:B------:R-:W-:Y:S01]  /*76b0*/  UMOV UR44, 0x400 ;  /* 0x00000400002c7882 */ /* 0x000fe20000000000 */
[----:B------:R-:W-:Y:S01]  /*76c0*/  LOP3.LUT R5, R4, 0x180, RZ, 0xc0, !PT ;  /* 0x0000018004057812 */ /* 0x000fe200078ec0ff */
[----:B------:R-:W2:Y:S01]  /*76d0*/  LDC.64 R136, c[0x0][0x988] ;  /* 0x00026200ff887b82 */ /* 0x000ea20000000a00 */
[----:B------:R-:W-:Y:S01]  /*76e0*/  IMAD.U32 R69, R131, 0x10000, RZ ;  /* 0x0001000083457824 */ /* 0x000fe200078e00ff */
[C---:B------:R-:W-:Y:S01]  /*76f0*/  LOP3.LUT R143, R148.reuse, 0x20, RZ, 0xc0, !PT ;  /* 0x00000020948f7812 */ /* 0x040fe200078ec0ff */
[----:B------:R-:W-:Y:S01]  /*7700*/  ULEA.HI UR47, UR47, UR5, URZ, 0x6 ;  /* 0x000000052f2f7291 */ /* 0x000fe2000f8f30ff */
[----:B------:R-:W-:Y:S01]  /*7710*/  LOP3.LUT R144, R5, 0x30, R144, 0xf8, !PT ;  /* 0x0000003005907812 */ /* 0x000fe200078ef890 */
[----:B------:R-:W-:Y:S01]  /*7720*/  IMAD.MOV.U32 R68, RZ, RZ, RZ ;  /* 0x000000ffff447224 */ /* 0x000fe200078e00ff */
[----:B------:R-:W-:Y:S01]  /*7730*/  LOP3.LUT R148, R148, 0x40, RZ, 0xc0, !PT ;  /* 0x0000004094947812 */ /* 0x000fe200078ec0ff */
[----:B------:R-:W-:Y:S01]  /*7740*/  IMAD.MOV.U32 R142, RZ, RZ, RZ ;  /* 0x000000ffff8e7224 */ /* 0x000fe200078e00ff */
[----:B------:R-:W3:Y:S01]  /*7750*/  LDC.64 R138, c[0x0][0x990] ;  /* 0x00026400ff8a7b82 */ /* 0x000ee20000000a00 */
[----:B------:R-:W-:Y:S01]  /*7760*/  LOP3.LUT R144, R144, 0x1e40, R4, 0xf8, !PT ;  /* 0x00001e4090907812 */ /* 0x000fe200078ef804 */
[----:B------:R-:W4:Y:S01]  /*7770*/  LDCU UR51, c[0x0][0x370] ;  /* 0x00006e00ff3377ac */ /* 0x000f220008000800 */
[----:B------:R-:W-:Y:S01]  /*7780*/  LOP3.LUT R69, R69, 0x600000, RZ, 0xc0, !PT ;  /* 0x0060000045457812 */ /* 0x000fe200078ec0ff */
[----:B------:R-:W2:Y:S04]  /*7790*/  LDCU UR42, c[0x0][0xc0c] ;  /* 0x00018180ff2a77ac */ /* 0x000ea80008000800 */
[----:B------:R-:W2:Y:S01]  /*77a0*/  LDC.64 R134, c[0x0][0x9b0] ;  /* 0x00026c00ff867b82 */ /* 0x000ea20000000a00 */
[----:B-1----:R-:W-:Y:S01]  /*77b0*/  ULEA UR44, UR4, UR44, 0x18 ;  /* 0x0000002c042c7291 */ /* 0x002fe2000f8ec0ff */
[----:B------:R-:W1:Y:S06]  /*77c0*/  LDCU UR38, c[0x0][0xc30] ;  /* 0x00018600ff2677ac */ /* 0x000e6c0008000800 */
[----:B------:R-:W1:Y:S01]  /*77d0*/  LDC.64 R132, c[0x0][0x9a8] ;  /* 0x00026a00ff847b82 */ /* 0x000e620000000a00 */
[----:B------:R-:W-:Y:S01]  /*77e0*/  VIADD R149, R144, UR44 ;  /* 0x0000002c90957c36 */ /* 0x000fe20008000000 */
[----:B------:R-:W-:Y:S01]  /*77f0*/  UIADD3 UR4, UPT, UPT, UR44, 0x2400, URZ ;  /* 0x000024002c047890 */ /* 0x000fe2000fffe0ff */
[----:B------:R-:W4:Y:S01]  /*7800*/  LDS R2, [UR44+0x300] ;  /* 0x0003002cff027984 */ /* 0x000f220008000800 */
[----:B------:R-:W1:Y:S02]  /*7810*/  LDCU UR58, c[0x0][0x388] ;  /* 0x00007100ff3a77ac */ /* 0x000e640008000800 */
[----:B------:R-:W-:-:S02]  /*7820*/  IADD3 R143, PT, PT, -R143, 0x400, R149 ;  /* 0x000004008f8f7810 */ /* 0x000fc40007ffe195 */
[----:B------:R-:W-:Y:S01]  /*7830*/  IADD3 R149, PT, PT, -R148, 0x400, R149 ;  /* 0x0000040094957810 */ /* 0x000fe20007ffe195 */
[----:B------:R-:W-:Y:S01]  /*7840*/  IMAD.U32 R150, RZ, RZ, UR4 ;  /* 0x00000004ff967e24 */ /* 0x000fe2000f8e00ff */
[----:B------:R-:W1:Y:S01]  /*7850*/  LDCU UR57, c[0x0][0x38c] ;  /* 0x00007180ff3977ac */ /* 0x000e620008000800 */
[----:B------:R-:W-:Y:S01]  /*7860*/  IMAD.IADD R148, R143, 0x1, -R148 ;  /* 0x000000018f947824 */ /* 0x000fe200078e0a94 */
[----:B------:R-:W1:Y:S01]  /*7870*/  LDCU.64 UR60, c[0x0][0x988] ;  /* 0x00013100ff3c77ac */ /* 0x000e620008000a00 */
[----:B------:R-:W1:Y:S01]  /*7880*/  LDCU.64 UR40, c[0x0][0xc28] ;  /* 0x00018500ff2877ac */ /* 0x000e620008000a00 */
[----:B------:R-:W1:Y:S01]  /*7890*/  LDCU.128 UR52, c[0x0][0xc10] ;  /* 0x00018200ff3477ac */ /* 0x000e620008000c00 */
[----:B------:R-:W1:Y:S01]  /*78a0*/  LDCU UR50, c[0x0][0x374] ;  /* 0x00006e80ff3277ac */ /* 0x000e620008000800 */
[----:B------:R-:W-:Y:S02]  /*78b0*/  USHF.R.S32.HI UR47, URZ, 0x6, UR47 ;  /* 0x00000006ff2f7899 */ /* 0x000fe4000801142f */
[----:B------:R-:W-:Y:S01]  /*78c0*/  UIADD3 UR59, UPT, UPT, UR44, 0x400, URZ ;  /* 0x000004002c3b7890 */ /* 0x000fe2000fffe0ff */
[C---:B----4-:R-:W-:Y:S01]  /*78d0*/  VIADD R3, R2.reuse, 0x40 ;  /* 0x0000004002037836 */ /* 0x050fe20000000000 */
[----:B------:R-:W-:-:S04]  /*78e0*/  LOP3.LUT R2, R2, 0xffff, RZ, 0xc0, !PT ;  /* 0x0000ffff02027812 */ /* 0x000fc800078ec0ff */
[----:B------:R-:W-:-:S05]  /*78f0*/  LOP3.LUT R3, R3, 0xffff, RZ, 0xc0, !PT ;  /* 0x0000ffff03037812 */ /* 0x000fca00078ec0ff */
[----:B-123--:R4:W-:Y:S02]  /*7900*/  STL.64 [R1], R2 ;  /* 0x0000000201007387 */ /* 0x00e9e40000100a00 */
.L_x_145:
[----:B----4-:R-:W-:Y:S04]  /*7910*/  SHF.L.U32 R2, R141, 0x1f, RZ ;  /* 0x0000001f8d027819 */ /* 0x010fe800000006ff */
[----:B-1----:R-:W1:Y:S02]  /*7920*/  SYNCS.PHASECHK.TRANS64.TRYWAIT P0, [UR44+0x2b0], R2 ;  /* 0x0002b002ff0075a7 */ /* 0x002e64000800112c */
[----:B-12---:R-:W-:Y:S05]  /*7930*/  @!P0 BRA `(.L_x_128) ;  /* 0x0000003c00a08947 */ /* 0x006fea0003800000 */
.L_x_251:
[----:B-1----:R-:W-:Y:S01]  /*7940*/  LEA R2, R68, UR43, 0x2 ;  /* 0x0000002b44027c11 */ /* 0x002fe2000f8e10ff */
[----:B------:R-:W1:Y:S01]  /*7950*/  LDS.128 R4, [UR44+0x2f0] ;  /* 0x0002f02cff047984 */ /* 0x000e620008000c00 */
[----:B------:R-:W-:Y:S02]  /*7960*/  UIADD3 UR4, UPT, UPT, UR44, 0x2b8, URZ ;  /* 0x000002b82c047890 */ /* 0x000fe4000fffe0ff */
[----:B------:R-:W-:Y:S01]  /*7970*/  UISETP.GE.AND UP0, UPT, UR39, 0x1, UPT ;  /* 0x000000012700788c */ /* 0x000fe2000bf06270 */
[----:B------:R-:W-:Y:S01]  /*7980*/  @!PT LDS RZ, [RZ] ;  /* 0x00000000fffff984 */ /* 0x000fe20000000800 */
[----:B------:R-:W-:Y:S01]  /*7990*/  @!PT LDS RZ, [RZ] ;  /* 0x00000000fffff984 */ /* 0x000fe20000000800 */
[----:B------:R-:W-:Y:S01]  /*79a0*/  @!PT LDS RZ, [RZ] ;  /* 0x00000000fffff984 */ /* 0x000fe20000000800 */
[----:B------:R-:W-:Y:S01]  /*79b0*/  @!PT LDS RZ, [RZ] ;  /* 0x00000000fffff984 */ /* 0x000fe20000000800 */
[----:B------:R2:W-:Y:S06]  /*79c0*/  MEMBAR.ALL.CTA ;  /* 0x0000000000007992 */ /* 0x0005ec0000008000 */
[----:B--2---:R-:W2:Y:S01]  /*79d0*/  FENCE.VIEW.ASYNC.S ;  /* 0x00000000000073c6 */ /* 0x004ea20000000000 */
[----:B------:R-:W-:Y:S09]  /*79e0*/  UPRMT UR4, URZ, 0x654, UR4 ;  /* 0x00000654ff047896 */ /* 0x000ff20008000004 */
[----:B--2---:R-:W-:Y:S01]  /*79f0*/  SYNCS.ARRIVE.TRANS64.RED.A1T0 RZ, [UR4], RZ ;  /* 0x000000ffffff79a7 */ /* 0x004fe20008100404 */
[----:B------:R-:W5:Y:S01]  /*7a00*/  LDL R2, [R2] ;  /* 0x0000000002027983 */ /* 0x000f620000100800 */
[----:B-1----:R-:W-:Y:S11]  /*7a10*/  LOP3.LUT P0, RZ, R6, 0x1, RZ, 0xc0, !PT ;  /* 0x0000000106ff7812 */ /* 0x002ff6000780c0ff */
[----:B------:R-:W-:Y:S02]  /*7a20*/  @!UPT UIADD3 URZ, UPT, UPT, URZ, URZ, URZ ;  /* 0x000000fffffff290 */ /* 0x000fe4000fffe0ff */
[----:B------:R-:W-:Y:S01]  /*7a30*/  VOTEU.ANY UP1, P0 ;  /* 0x0000000000ff7886 */ /* 0x000fe20000020100 */
[----:B------:R-:W-:Y:S01]  /*7a40*/  PLOP3.LUT P0, PT, PT, PT, UP1, 0x80, 0x8 ;  /* 0x000000000008781c */ /* 0x000fe20003f0f018 */
[----:B------:R-:W-:Y:S11]  /*7a50*/  UP2UR UR48, UPR, URZ, 0x2 ;  /* 0x00000002ff307883 */ /* 0x000ff60008000000 */
[----:B------:R-:W-:Y:S01]  /*7a60*/  @!UPT UIADD3 URZ, UPT, UPT, URZ, URZ, URZ ;  /* 0x000000fffffff290 */ /* 0x000fe2000fffe0ff */
[----:B------:R-:W-:Y:S02]  /*7a70*/  @P0 MOV R3, R4 ;  /* 0x0000000400030202 */ /* 0x000fe40000000f00 */
[----:B------:R-:W-:Y:S02]  /*7a80*/  @P0 LOP3.LUT R0, R5, 0xffff, RZ, 0xc0, !PT ;  /* 0x0000ffff05000812 */ /* 0x000fe400078ec0ff */
[----:B------:R-:W-:Y:S02]  /*7a90*/  @P0 R2UR UR5, R3 ;  /* 0x00000000030502ca */ /* 0x000fe400000e0000 */
[----:B------:R-:W-:Y:S11]  /*7aa0*/  @P0 R2UR UR4, R0 ;  /* 0x00000000000402ca */ /* 0x000ff600000e0000 */
[----:B------:R-:W-:Y:S02]  /*7ab0*/  @UP1 UMOV UR37, UR5 ;  /* 0x0000000500251c82 */ /* 0x000fe40008000000 */
[----:B------:R-:W-:Y:S01]  /*7ac0*/  @UP1 UMOV UR36, UR4 ;  /* 0x0000000400241c82 */ /* 0x000fe20008000000 */
[----:B------:R-:W-:Y:S05]  /*7ad0*/  BRA.U !UP0, `(.L_x_129) ;  /* 0x0000000108cc7547 */ /* 0x000fea000b800000 */
[----:B------:R-:W1:Y:S01]  /*7ae0*/  LDCU UR9, c[0x0][0xc20] ;  /* 0x00018400ff0977ac */ /* 0x000e620008000800 */
[----:B------:R-:W-:Y:S02]  /*7af0*/  UIMAD.WIDE.U32 UR4, UR50, UR55, URZ ;  /* 0x00000037320472a5 */ /* 0x000fe4000f8e00ff */
[----:B------:R-:W-:Y:S02]  /*7b00*/  UIMAD.WIDE.U32 UR6, UR51, UR52, URZ ;  /* 0x00000034330672a5 */ /* 0x000fe4000f8e00ff */
[----:B------:R-:W-:Y:S02]  /*7b10*/  UIMAD.WIDE.U32 UR10, UR36, UR55, URZ ;  /* 0x00000037240a72a5 */ /* 0x000fe4000f8e00ff */
[----:B------:R-:W-:Y:S02]  /*7b20*/  UISETP.NE.AND UP0, UPT, UR54, 0x1, UPT ;  /* 0x000000013600788c */ /* 0x000fe4000bf05270 */
[----:B------:R-:W-:Y:S02]  /*7b30*/  UISETP.NE.AND UP1, UPT, UR42, 0x1, UPT ;  /* 0x000000012a00788c */ /* 0x000fe4000bf25270 */
[----:B------:R-:W-:Y:S02]  /*7b40*/  UISETP.NE.AND UP2, UPT, UR39, 0x1, UPT ;  /* 0x000000012700788c */ /* 0x000fe4000bf45270 */
[----:B------:R-:W-:Y:S01]  /*7b50*/  UIMAD.WIDE.U32 UR12, UR37, UR52, URZ ;  /* 0x00000034250c72a5 */ /* 0x000fe2000f8e00ff */
[----:B------:R-:W-:Y:S01]  /*7b60*/  UMOV UR4, UR5 ;  /* 0x0000000500047c82 */ /* 0x000fe20008000000 */
[----:B------:R-:W-:Y:S01]  /*7b70*/  UMOV UR6, UR11 ;  /* 0x0000000b00067c82 */ /* 0x000fe20008000000 */
[----:B-1----:R-:W-:Y:S03]  /*7b80*/  USHF.R.U32.HI UR8, URZ, UR9, UR4 ;  /* 0x00000009ff087299 */ /* 0x002fe60008011604 */
[----:B------:R-:W-:Y:S02]  /*7b90*/  UMOV UR4, UR7 ;  /* 0x0000000700047c82 */ /* 0x000fe40008000000 */
[----:B------:R-:W-:Y:S02]  /*7ba0*/  USHF.R.U32.HI UR5, URZ, UR53, UR4 ;  /* 0x00000035ff057299 */ /* 0x000fe40008011604 */
[----:B------:R-:W-:Y:S02]  /*7bb0*/  USEL UR4, UR50, UR8, !UP0 ;  /* 0x0000000832047287 */ /* 0x000fe4000c000000 */
[----:B------:R-:W-:Y:S02]  /*7bc0*/  USHF.R.U32.HI UR8, URZ, UR9, UR6 ;  /* 0x00000009ff087299 */ /* 0x000fe40008011606 */
[----:B------:R-:W-:Y:S02]  /*7bd0*/  UIMAD.WIDE.U32 UR6, UR4, UR40, URZ ;  /* 0x00000028040672a5 */ /* 0x000fe4000f8e00ff */
[----:B------:R-:W-:Y:S02]  /*7be0*/  USEL UR9, UR51, UR5, !UP1 ;  /* 0x0000000533097287 */ /* 0x000fe4000c800000 */
[----:B------:R-:W-:Y:S02]  /*7bf0*/  USEL UR8, UR36, UR8, !UP0 ;  /* 0x0000000824087287 */ /* 0x000fe4000c000000 */
[----:B------:R-:W-:Y:S01]  /*7c00*/  UIMAD.WIDE.U32 UR10, UR9, UR40, URZ ;  /* 0x00000028090a72a5 */ /* 0x000fe2000f8e00ff */
[----:B------:R-:W-:Y:S01]  /*7c10*/  UMOV UR6, UR7 ;  /* 0x0000000700067c82 */ /* 0x000fe20008000000 */
[----:B------:R-:W-:Y:S01]  /*7c20*/  UMOV UR5, UR13 ;  /* 0x0000000d00057c82 */ /* 0x000fe20008000000 */
[----:B------:R-:W-:Y:S02]  /*7c30*/  @UP2 USHF.R.U32.HI UR4, URZ, UR41, UR6 ;  /* 0x00000029ff042299 */ /* 0x000fe40008011606 */
[----:B------:R-:W-:Y:S02]  /*7c40*/  USHF.R.U32.HI UR5, URZ, UR53, UR5 ;  /* 0x00000035ff057299 */ /* 0x000fe40008011605 */
[----:B------:R-:W-:Y:S02]  /*7c50*/  UIMAD UR4, UR39, UR4, URZ ;  /* 0x00000004270472a4 */ /* 0x000fe4000f8e02ff */
[----:B------:R-:W-:Y:S02]  /*7c60*/  USEL UR5, UR37, UR5, !UP1 ;  /* 0x0000000525057287 */ /* 0x000fe4000c800000 */
[----:B------:R-:W-:Y:S01]  /*7c70*/  UISETP.GE.AND UP0, UPT, UR8, UR4, UPT ;  /* 0x000000040800728c */ /* 0x000fe2000bf06270 */
[----:B------:R-:W-:Y:S01]  /*7c80*/  UMOV UR6, UR11 ;  /* 0x0000000b00067c82 */ /* 0x000fe20008000000 */
[----:B------:R-:W-:Y:S02]  /*7c90*/  UIMAD.WIDE.U32 UR10, UR8, UR40, URZ ;  /* 0x00000028080a72a5 */ /* 0x000fe4000f8e00ff */
[----:B------:R-:W-:Y:S04]  /*7ca0*/  @UP2 USHF.R.U32.HI UR9, URZ, UR41, UR6 ;  /* 0x00000029ff092299 */ /* 0x000fe80008011606 */
[----:B------:R-:W-:Y:S01]  /*7cb0*/  UIMAD UR6, UR39, UR9, URZ ;  /* 0x00000009270672a4 */ /* 0x000fe2000f8e02ff */
[----:B------:R-:W-:Y:S03]  /*7cc0*/  UMOV UR4, UR11 ;  /* 0x0000000b00047c82 */ /* 0x000fe60008000000 */
[----:B------:R-:W-:Y:S02]  /*7cd0*/  UISETP.GE.OR UP0, UPT, UR5, UR6, UP0 ;  /* 0x000000060500728c */ /* 0x000fe40008706670 */
[----:B------:R-:W-:Y:S02]  /*7ce0*/  USHF.R.U32.HI UR4, URZ, UR41, UR4 ;  /* 0x00000029ff047299 */ /* 0x000fe40008011604 */
[----:B------:R-:W-:Y:S02]  /*7cf0*/  UIMAD.WIDE.U32 UR6, UR5, UR40, URZ ;  /* 0x00000028050672a5 */ /* 0x000fe4000f8e00ff */
[----:B------:R-:W-:Y:S02]  /*7d00*/  USEL UR11, UR8, UR4, !UP2 ;  /* 0x00000004080b7287 */ /* 0x000fe4000d000000 */
[----:B------:R-:W-:Y:S02]  /*7d10*/  UIADD3 UR6, UPT, UPT, -UR5, URZ, URZ ;  /* 0x000000ff05067290 */ /* 0x000fe4000fffe1ff */
[----:B------:R-:W-:Y:S02]  /*7d20*/  UIADD3 UR10, UPT, UPT, -UR11, URZ, URZ ;  /* 0x000000ff0b0a7290 */ /* 0x000fe4000fffe1ff */
[----:B------:R-:W-:Y:S02]  /*7d30*/  UIMAD UR6, UR42, UR6, UR37 ;  /* 0x000000062a0672a4 */ /* 0x000fe4000f8e0225 */
[----:B------:R-:W-:Y:S01]  /*7d40*/  UIMAD UR10, UR39, UR10, UR8 ;  /* 0x0000000a270a72a4 */ /* 0x000fe2000f8e0208 */
[----:B------:R-:W-:Y:S01]  /*7d50*/  @!UP0 UMOV UR4, UR7 ;  /* 0x0000000700048c82 */ /* 0x000fe20008000000 */
[----:B------:R-:W-:Y:S02]  /*7d60*/  UIADD3 UR7, UPT, UPT, -UR8, URZ, URZ ;  /* 0x000000ff08077290 */ /* 0x000fe4000fffe1ff */
[----:B------:R-:W-:Y:S04]  /*7d70*/  @!UP0 USHF.R.U32.HI UR4, URZ, UR41, UR4 ;  /* 0x00000029ff048299 */ /* 0x000fe80008011604 */
[----:B------:R-:W-:Y:S04]  /*7d80*/  @!UP0 USEL UR4, UR5, UR4, !UP2 ;  /* 0x0000000405048287 */ /* 0x000fe8000d000000 */
[----:B------:R-:W-:Y:S02]  /*7d90*/  @!UP0 UIMAD UR9, UR9, UR10, UR4 ;  /* 0x0000000a090982a4 */ /* 0x000fe4000f8e0204 */
[----:B------:R-:W-:Y:S02]  /*7da0*/  @!UP0 UIADD3 UR10, UPT, UPT, UR11, -UR4, URZ ;  /* 0x800000040b0a8290 */ /* 0x000fe4000fffe0ff */
[----:B------:R-:W-:Y:S02]  /*7db0*/  UIMAD UR4, UR54, UR7, UR36 ;  /* 0x00000007360472a4 */ /* 0x000fe4000f8e0224 */
[----:B------:R-:W-:Y:S03]  /*7dc0*/  @!UP0 UIMAD UR8, UR10, UR39, UR5 ;  /* 0x000000270a0882a4 */ /* 0x000fe6000f8e0205 */
[----:B------:R-:W-:Y:S02]  /*7dd0*/  @!UP0 UMOV UR5, UR9 ;  /* 0x0000000900058c82 */ /* 0x000fe40008000000 */
[----:B------:R-:W-:Y:S02]  /*7de0*/  UIMAD UR37, UR5, UR42, UR6 ;  /* 0x0000002a052572a4 */ /* 0x000fe4000f8e0206 */
[----:B------:R-:W-:Y:S11]  /*7df0*/  UIMAD UR36, UR8, UR54, UR4 ;  /* 0x00000036082472a4 */ /* 0x000ff6000f8e0204 */
[----:B------:R-:W-:Y:S01]  /*7e00*/  @!UPT UIADD3 URZ, UPT, UPT, URZ, URZ, URZ ;  /* 0x000000fffffff290 */ /* 0x000fe2000fffe0ff */
.L_x_129:
[----:B------:R-:W-:Y:S01]  /*7e10*/  UISETP.NE.AND UP0, UPT, UR38, 0x1, UPT ;  /* 0x000000012600788c */ /* 0x000fe2000bf05270 */
[----:B------:R-:W-:Y:S04]  /*7e20*/  @P0 SHF.R.U32.HI R4, RZ, 0x10, R5 ;  /* 0x00000010ff040819 */ /* 0x000fe80000011605 */
[----:B------:R-:W-:Y:S06]  /*7e30*/  @P0 R2UR UR56, R4 ;  /* 0x00000000043802ca */ /* 0x000fec00000e0000 */
[----:B------:R-:W1:Y:S01]  /*7e40*/  @!UP0 LDCU.128 UR12, c[0x0][0xc10] ;  /* 0x00018200ff0c87ac */ /* 0x000e620008000c00 */
[----:B------:R-:W2:Y:S01]  /*7e50*/  @!UP0 LDCU UR5, c[0x0][0xc0c] ;  /* 0x00018180ff0587ac */ /* 0x000ea20008000800 */
[----:B------:R-:W3:Y:S01]  /*7e60*/  @!UP0 LDCU UR10, c[0x0][0xc20] ;  /* 0x00018400ff0a87ac */ /* 0x000ee20008000800 */
[----:B-1----:R-:W-:Y:S02]  /*7e70*/  UIMAD.WIDE.U32 UR8, UR37, UR12, URZ ;  /* 0x0000000c250872a5 */ /* 0x002fe4000f8e00ff */
[----:B------:R-:W-:Y:S02]  /*7e80*/  UIMAD.WIDE.U32 UR6, UR36, UR15, URZ ;  /* 0x0000000f240672a5 */ /* 0x000fe4000f8e00ff */
[----:B------:R-:W-:Y:S03]  /*7e90*/  @!UP0 UISETP.NE.AND UP1, UPT, UR14, 0x1, UPT ;  /* 0x000000010e00888c */ /* 0x000fe6000bf25270 */
[----:B------:R-:W-:Y:S01]  /*7ea0*/  @!UP0 UMOV UR4, UR9 ;  /* 0x0000000900048c82 */ /* 0x000fe20008000000 */
[----:B--2---:R-:W-:Y:S02]  /*7eb0*/  @!UP0 UISETP.NE.AND UP2, UPT, UR5, 0x1, UPT ;  /* 0x000000010500888c */ /* 0x004fe4000bf45270 */
[----:B------:R-:W-:Y:S01]  /*7ec0*/  @!UP0 USHF.R.U32.HI UR4, URZ, UR13, UR4 ;  /* 0x0000000dff048299 */ /* 0x000fe20008011604 */
[----:B------:R-:W-:Y:S02]  /*7ed0*/  @!UP0 UMOV UR6, UR7 ;  /* 0x0000000700068c82 */ /* 0x000fe40008000000 */
[----:B---3--:R-:W-:Y:S02]  /*7ee0*/  @!UP0 USHF.R.U32.HI UR6, URZ, UR10, UR6 ;  /* 0x0000000aff068299 */ /* 0x008fe40008011606 */
[----:B------:R-:W-:Y:S02]  /*7ef0*/  @!UP0 USEL UR7, UR37, UR4, !UP2 ;  /* 0x0000000425078287 */ /* 0x000fe4000d000000 */
[----:B------:R-:W-:Y:S04]  /*7f00*/  @!UP0 USEL UR6, UR36, UR6, !UP1 ;  /* 0x0000000624068287 */ /* 0x000fe8000c800000 */
[----:B------:R-:W-:Y:S02]  /*7f10*/  @!UP0 UIADD3 UR4, UPT, UPT, -UR7, UR6, URZ ;  /* 0x0000000607048290 */ /* 0x000fe4000fffe1ff */
[----:B------:R-:W-:Y:S02]  /*7f20*/  @!UP0 UIADD3 UR6, UPT, UPT, UR7, -UR6, URZ ;  /* 0x8000000607068290 */ /* 0x000fe4000fffe0ff */
[----:B------:R-:W-:Y:S02]  /*7f30*/  @!UP0 UIMAD UR37, UR4, UR5, UR37 ;  /* 0x00000005042582a4 */ /* 0x000fe4000f8e0225 */
[----:B------:R-:W-:Y:S02]  /*7f40*/  @!UP0 UIMAD UR36, UR6, UR14, UR36 ;  /* 0x0000000e062482a4 */ /* 0x000fe4000f8e0224 */
[----:B------:R-:W-:Y:S09]  /*7f50*/  ULOP3.LUT UP0, URZ, UR59, 0x1b0, URZ, 0xc0, !UPT ;  /* 0x000001b03bff7892 */ /* 0x000ff2000f80c0ff */
[----:B------:R-:W-:Y:S05]  /*7f60*/  BRA.U !UP0, `(.L_x_130) ;  /* 0x0000000108407547 */ /* 0x000fea000b800000 */
[----:B------:R-:W1:Y:S01]  /*7f70*/  LDCU.64 UR8, c[0x4][0x80] ;  /* 0x01001000ff0877ac */ /* 0x000e620008000a00 */
[----:B------:R-:W-:Y:S01]  /*7f80*/  MOV R15, 0x0 ;  /* 0x00000000000f7802 */ /* 0x000fe20000000f00 */
[----:B------:R-:W-:Y:S02]  /*7f90*/  HFMA2 R12, -RZ, RZ, 0, 5.9604644775390625e-08 ;  /* 0x00000001ff0c7431 */ /* 0x000fe400000001ff */
[----:B------:R-:W-:Y:S02]  /*7fa0*/  IMAD.MOV.U32 R8, RZ, RZ, 0x70 ;  /* 0x00000070ff087424 */ /* 0x000fe400078e00ff */
[----:B------:R-:W-:Y:S01]  /*7fb0*/  IMAD.MOV.U32 R13, RZ, RZ, RZ ;  /* 0x000000ffff0d7224 */ /* 0x000fe200078e00ff */
[----:B------:R-:W2:Y:S01]  /*7fc0*/  LDCU.64 UR6, c[0x4][0x88] ;  /* 0x01001100ff0677ac */ /* 0x000ea20008000a00 */
[----:B------:R-:W3:Y:S01]  /*7fd0*/  LDC.64 R14, c[0x4][R15] ;  /* 0x010000000f0e7b82 */ /* 0x000ee20000000a00 */
[----:B------:R-:W4:Y:S01]  /*7fe0*/  LDCU.64 UR4, c[0x4][0x8] ;  /* 0x01000100ff0477ac */ /* 0x000f220008000a00 */
[----:B-1----:R-:W-:Y:S01]  /*7ff0*/  MOV R5, UR9 ;  /* 0x0000000900057c02 */ /* 0x002fe20008000f00 */
[----:B------:R-:W-:Y:S01]  /*8000*/  IMAD.U32 R4, RZ, RZ, UR8 ;  /* 0x00000008ff047e24 */ /* 0x000fe2000f8e00ff */
[----:B--2---:R-:W-:Y:S01]  /*8010*/  MOV R7, UR7 ;  /* 0x0000000700077c02 */ /* 0x004fe20008000f00 */
[----:B------:R-:W-:Y:S01]  /*8020*/  IMAD.U32 R6, RZ, RZ, UR6 ;  /* 0x00000006ff067e24 */ /* 0x000fe2000f8e00ff */
[----:B----4-:R-:W-:Y:S01]  /*8030*/  MOV R11, UR5 ;  /* 0x00000005000b7c02 */ /* 0x010fe20008000f00 */
[----:B------:R-:W-:Y:S02]  /*8040*/  IMAD.U32 R10, RZ, RZ, UR4 ;  /* 0x00000004ff0a7e24 */ /* 0x000fe4000f8e00ff */
[----:B------:R-:W-:Y:S07]  /*8050*/  LEPC R20, `(.L_x_130) ;  /* 0x000000001014794e */ /* 0x000fee0000000000 */
[----:B---3-5:R-:W-:Y:S05]  /*8060*/  CALL.ABS.NOINC R14 ;  /* 0x000000000e007343 */ /* 0x028fea0003c00000 */
.L_x_130:
[----:B------:R-:W-:Y:S01]  /*8070*/  LOP3.LUT P0, RZ, R150, 0x1b0, RZ, 0xc0, !PT ;  /* 0x000001b096ff7812 */ /* 0x000fe2000780c0ff */
[----:B------:R-:W-:Y:S11]  /*8080*/  BSSY.RECONVERGENT B6, `(.L_x_131) ;  /* 0x0000013000067945 */ /* 0x000ff60003800200 */
[----:B------:R-:W-:Y:S01]  /*8090*/  @!UPT UIADD3 URZ, UPT, UPT, URZ, URZ, URZ ;  /* 0x000000fffffff290 */ /* 0x000fe2000fffe0ff */
[----:B------:R-:W-:Y:S05]  /*80a0*/  @!P0 BRA `(.L_x_132) ;  /* 0x0000000000408947 */ /* 0x000fea0003800000 */
        /* <DEDUP_REMOVED lines=16> */
.L_x_132:
[----:B------:R-:W-:Y:S05]  /*81b0*/  BSYNC.RECONVERGENT B6 ;  /* 0x0000000000067941 */ /* 0x000fea0003800200 */
.L_x_131:
[----:B------:R-:W-:Y:S02]  /*81c0*/  R2UR UR4, R147 ;  /* 0x00000000930472ca */ /* 0x000fe400000e0000 */
[----:B------:R-:W-:Y:S02]  /*81d0*/  ISETP.NE.U32.AND P3, PT, R138, RZ, PT ;  /* 0x000000ff8a00720c */ /* 0x000fe40003f65070 */
[----:B------:R-:W-:Y:S02]  /*81e0*/  ISETP.NE.U32.AND P4, PT, R134, RZ, PT ;  /* 0x000000ff8600720c */ /* 0x000fe40003f85070 */
[----:B------:R-:W-:Y:S02]  /*81f0*/  ISETP.NE.AND.EX P3, PT, R139, RZ, PT, P3 ;  /* 0x000000ff8b00720c */ /* 0x000fe40003f65330 */
[----:B------:R-:W-:Y:S02]  /*8200*/  PLOP3.LUT P1, PT, PT, PT, PT, 0x8, 0x80 ;  /* 0x000000000080781c */ /* 0x000fe40003f2e170 */
[----:B------:R-:W-:Y:S03]  /*8210*/  ISETP.NE.AND.EX P4, PT, R135, RZ, PT, P4 ;  /* 0x000000ff8700720c */ /* 0x000fe60003f85340 */
[----:B------:R-:W-:Y:S06]  /*8220*/  UISETP.NE.AND UP1, UPT, UR4, URZ, UPT ;  /* 0x000000ff0400728c */ /* 0x000fec000bf25270 */
[----:B------:R-:W-:Y:S05]  /*8230*/  PLOP3.LUT P0, PT, PT, PT, UP1, 0x80, 0x8 ;  /* 0x000000000008781c */ /* 0x000fea0003f0f018 */
[----:B------:R-:W1:Y:S08]  /*8240*/  @UP1 LDCU.64 UR4, c[0x0][0x988] ;  /* 0x00013100ff0417ac */ /* 0x000e700008000a00 */
[----:B------:R-:W-:Y:S01]  /*8250*/  @P0 PLOP3.LUT P1, PT, P3, PT, PT, 0x80, 0x8 ;  /* 0x000000000008081c */ /* 0x000fe20001f2f070 */
[----:B-1----:R-:W-:Y:S04]  /*8260*/  @UP1 UISETP.NE.U32.AND UP0, UPT, UR4, URZ, UPT ;  /* 0x000000ff0400128c */ /* 0x002fe8000bf05070 */
[----:B------:R-:W-:Y:S04]  /*8270*/  @UP1 UISETP.NE.AND.EX UP0, UPT, UR5, URZ, UPT, UP0 ;  /* 0x000000ff0500128c */ /* 0x000fe8000bf05300 */
[----:B------:R-:W-:Y:S01]  /*8280*/  @UP1 USEL UR4, URZ, 0xffffffff, UP0 ;  /* 0xffffffffff041887 */ /* 0x000fe20008000000 */
[----:B------:R-:W-:Y:S11]  /*8290*/  @!P3 BRA `(.L_x_133) ;  /* 0x000000000030b947 */ /* 0x000ff60003800000 */
[----:B------:R-:W-:Y:S01]  /*82a0*/  ISETP.NE.U32.AND P2, PT, R136, RZ, PT ;  /* 0x000000ff8800720c */ /* 0x000fe20003f45070 */
[----:B------:R-:W1:Y:S01]  /*82b0*/  LDCU.64 UR6, c[0x0][0x358] ;  /* 0x00006b00ff0677ac */ /* 0x000e620008000a00 */
[----:B------:R-:W-:Y:S02]  /*82c0*/  IMAD.MOV.U32 R145, RZ, RZ, 0x1 ;  /* 0x00000001ff917424 */ /* 0x000fe400078e00ff */
[----:B------:R-:W-:Y:S11]  /*82d0*/  ISETP.NE.AND.EX P2, PT, R137, RZ, PT, P2 ;  /* 0x000000ff8900720c */ /* 0x000ff60003f45320 */
[----:B------:R-:W-:Y:S02]  /*82e0*/  @!UPT UIADD3 URZ, UPT, UPT, URZ, URZ, URZ ;  /* 0x000000fffffff290 */ /* 0x000fe4000fffe0ff */
[----:B------:R-:W2:Y:S01]  /*82f0*/  @P2 LDC.64 R4, c[0x0][0x988] ;  /* 0x00026200ff042b82 */ /* 0x000ea20000000a00 */
[----:B------:R-:W-:Y:S04]  /*8300*/  @P2 IMAD R0, R138, UR45, RZ ;  /* 0x0000002d8a002c24 */ /* 0x000fe8000f8e02ff */
[----:B--2---:R-:W-:Y:S04]  /*8310*/  @P2 IMAD.WIDE R4, R0, 0x4, R4 ;  /* 0x0000000400042825 */ /* 0x004fe800078e0204 */
[----:B------:R-:W-:Y:S01]  /*8320*/  HFMA2 R0, -RZ, RZ, 0, 5.9604644775390625e-08 ;  /* 0x00000001ff007431 */ /* 0x000fe200000001ff */
[----:B-1---5:R1:W5:Y:S04]  /*8330*/  @P2 LDG.E R71, desc[UR6][R4.64] ;  /* 0x0000000604472981 */ /* 0x022368000c1e1900 */
[----:B------:R-:W-:Y:S01]  /*8340*/  @!P2 PRMT R145, R0, 0x7610, R145 ;  /* 0x000076100091a816 */ /* 0x000fe20000000091 */
[----:B-1----:R-:W2:Y:S06]  /*8350*/  @!P2 LDC R71, c[0x0][0x980] ;  /* 0x00026000ff47ab82 */ /* 0x002eac0000000800 */
.L_x_133:
[----:B------:R-:W-:Y:S05]  /*8360*/  @!P4 BRA `(.L_x_134) ;  /* 0x000000000024c947 */ /* 0x000fea0003800000 */
[----:B------:R-:W-:Y:S01]  /*8370*/  ISETP.NE.U32.AND P2, PT, R132, RZ, PT ;  /* 0x000000ff8400720c */ /* 0x000fe20003f45070 */
[----:B------:R-:W1:Y:S03]  /*8380*/  LDCU.64 UR6, c[0x0][0x358] ;  /* 0x00006b00ff0677ac */ /* 0x000e660008000a00 */
[----:B------:R-:W-:Y:S11]  /*8390*/  ISETP.NE.AND.EX P2, PT, R133, RZ, PT, P2 ;  /* 0x000000ff8500720c */ /* 0x000ff60003f45320 */
[----:B------:R-:W-:Y:S02]  /*83a0*/  @!UPT UIADD3 URZ, UPT, UPT, URZ, URZ, URZ ;  /* 0x000000fffffff290 */ /* 0x000fe4000fffe0ff */
[----:B------:R-:W3:Y:S01]  /*83b0*/  @P2 LDC.64 R4, c[0x0][0x9a8] ;  /* 0x00026a00ff042b82 */ /* 0x000ee20000000a00 */
[----:B------:R-:W-:Y:S04]  /*83c0*/  @P2 IMAD R0, R134, UR45, RZ ;  /* 0x0000002d86002c24 */ /* 0x000fe8000f8e02ff */
[----:B---3--:R-:W-:Y:S05]  /*83d0*/  @P2 IMAD.WIDE R4, R0, 0x4, R4 ;  /* 0x0000000400042825 */ /* 0x008fea00078e0204 */
[----:B-1---5:R1:W5:Y:S02]  /*83e0*/  @P2 LDG.E R70, desc[UR6][R4.64] ;  /* 0x0000000604462981 */ /* 0x022364000c1e1900 */
[----:B-1----:R-:W3:Y:S02]  /*83f0*/  @!P2 LDC R70, c[0x0][0x9a0] ;  /* 0x00026800ff46ab82 */ /* 0x002ee40000000800 */
.L_x_134:
[----:B--2--5:R-:W-:Y:S01]  /*8400*/  @P0 FSETP.NEU.AND P4, PT, R71, RZ, PT ;  /* 0x000000ff4700020b */ /* 0x024fe20003f8d000 */
[----:B------:R-:W-:Y:S01]  /*8410*/  IMAD.U32 R0, RZ, RZ, UR4 ;  /* 0x00000004ff007e24 */ /* 0x000fe2000f8e00ff */
[----:B------:R-:W-:Y:S01]  /*8420*/  @P0 LOP3.LUT P2, RZ, R145, 0xff, RZ, 0xc0, !PT ;  /* 0x000000ff91ff0812 */ /* 0x000fe2000784c0ff */
[----:B------:R-:W-:Y:S01]  /*8430*/  BSSY B1, `(.L_x_135) ;  /* 0x000003e000017945 */ /* 0x000fe20003800000 */
[----:B------:R-:W-:Y:S01]  /*8440*/  @P0 SEL R3, RZ, 0xffffffff, P4 ;  /* 0xffffffffff030807 */ /* 0x000fe20002000000 */
[----:B------:R-:W-:Y:S01]  /*8450*/  IMAD.IADD R2, R69, 0x1, R2 ;  /* 0x0000000145027824 */ /* 0x000fe200078e0202 */
[----:B------:R-:W-:Y:S02]  /*8460*/  LEA R151, R68, UR44, 0x3 ;  /* 0x0000002c44977c11 */ /* 0x000fe4000f8e18ff */
[----:B------:R-:W-:Y:S02]  /*8470*/  CS2R R18, SRZ ;  /* 0x0000000000127805 */ /* 0x000fe4000001ff00 */
[----:B------:R-:W-:Y:S02]  /*8480*/  @P1 SEL R3, R0, R3, !P2 ;  /* 0x0000000300031207 */ /* 0x000fe40005000000 */
[----:B------:R-:W-:Y:S02]  /*8490*/  CS2R R16, SRZ ;  /* 0x0000000000107805 */ /* 0x000fe4000001ff00 */
[----:B------:R-:W-:Y:S02]  /*84a0*/  PLOP3.LUT P5, PT, PT, PT, PT, 0x8, 0x80 ;  /* 0x000000000080781c */ /* 0x000fe40003fae170 */
[----:B------:R-:W-:Y:S02]  /*84b0*/  CS2R R26, SRZ ;  /* 0x00000000001a7805 */ /* 0x000fe4000001ff00 */
[----:B------:R-:W-:Y:S02]  /*84c0*/  @P0 LOP3.LUT R3, R3, 0x1, RZ, 0xc0, !PT ;  /* 0x0000000103030812 */ /* 0x000fe400078ec0ff */
[----:B------:R-:W-:Y:S02]  /*84d0*/  CS2R R24, SRZ ;  /* 0x0000000000187805 */ /* 0x000fe4000001ff00 */
[----:B------:R-:W-:Y:S02]  /*84e0*/  CS2R R30, SRZ ;  /* 0x00000000001e7805 */ /* 0x000fe4000001ff00 */
[----:B------:R-:W-:Y:S02]  /*84f0*/  CS2R R28, SRZ ;  /* 0x00000000001c7805 */ /* 0x000fe4000001ff00 */
[----:B------:R-:W-:Y:S02]  /*8500*/  ISETP.NE.U32.OR P1, PT, R3, 0x1, !P0 ;  /* 0x000000010300780c */ /* 0x000fe40004725470 */
[----:B------:R-:W-:Y:S02]  /*8510*/  CS2R R34, SRZ ;  /* 0x0000000000227805 */ /* 0x000fe4000001ff00 */
[----:B------:R-:W-:Y:S09]  /*8520*/  CS2R R32, SRZ ;  /* 0x0000000000207805 */ /* 0x000ff2000001ff00 */
[----:B------:R-:W-:Y:S04]  /*8530*/  @P1 SHF.L.U32 R0, R140, 0x1f, RZ ;  /* 0x0000001f8c001819 */ /* 0x000fe800000006ff */
[----:B------:R1:W2:Y:S02]  /*8540*/  @P1 SYNCS.PHASECHK.TRANS64.TRYWAIT P0, [UR44+0x290], R0 ;  /* 0x00029000ff0015a7 */ /* 0x0002a4000800112c */
[----:B-1----:R-:W-:Y:S04]  /*8550*/  SHF.L.U32 R0, R142, 0x1f, RZ ;  /* 0x0000001f8e007819 */ /* 0x002fe800000006ff */
[----:B------:R1:W4:Y:S01]  /*8560*/  SYNCS.PHASECHK.TRANS64.TRYWAIT P4, [R151+URZ+0x2c0], R0 ;  /* 0x0002c000970075a7 */ /* 0x00032200080811ff */
[----:B--2---:R-:W-:Y:S01]  /*8570*/  @P1 PLOP3.LUT P5, PT, P0, PT, PT, 0x8, 0x80 ;  /* 0x000000000080181c */ /* 0x004fe200007ae170 */
[----:B------:R-:W-:Y:S01]  /*8580*/  @!UPT UIADD3 URZ, UPT, UPT, URZ, URZ, URZ ;  /* 0x000000fffffff290 */ /* 0x000fe2000fffe0ff */
[----:B-1----:R-:W-:Y:S11]  /*8590*/  @!P1 BRA `(.L_x_136) ;  /* 0x00000000009c9947 */ /* 0x002ff60003800000 */
[----:B------:R-:W-:Y:S01]  /*85a0*/  ISETP.NE.U32.AND P0, PT, RZ, UR60, PT ;  /* 0x0000003cff007c0c */ /* 0x000fe2000bf05070 */
[----:B------:R-:W-:Y:S01]  /*85b0*/  BSSY B0, `(.L_x_137) ;  /* 0x0000016000007945 */ /* 0x000fe20003800000 */
[----:B------:R-:W-:Y:S02]  /*85c0*/  FSETP.NEU.AND P2, PT, R71, RZ, PT ;  /* 0x000000ff4700720b */ /* 0x000fe40003f4d000 */
[----:B------:R-:W-:Y:S02]  /*85d0*/  CS2R R34, SRZ ;  /* 0x0000000000227805 */ /* 0x000fe4000001ff00 */
[----:B------:R-:W-:Y:S02]  /*85e0*/  ISETP.NE.AND.EX P0, PT, RZ, UR61, PT, P0 ;  /* 0x0000003dff007c0c */ /* 0x000fe4000bf05300 */
[----:B------:R-:W-:Y:S02]  /*85f0*/  CS2R R32, SRZ ;  /* 0x0000000000207805 */ /* 0x000fe4000001ff00 */
[----:B------:R-:W-:Y:S02]  /*8600*/  LOP3.LUT P1, RZ, R145, 0xff, RZ, 0xc0, !PT ;  /* 0x000000ff91ff7812 */ /* 0x000fe4000782c0ff */
[----:B------:R-:W-:Y:S02]  /*8610*/  CS2R R30, SRZ ;  /* 0x00000000001e7805 */ /* 0x000fe4000001ff00 */
[----:B------:R-:W-:Y:S02]  /*8620*/  SEL R3, RZ, 0xffffffff, P2 ;  /* 0xffffffffff037807 */ /* 0x000fe40001000000 */
[----:B------:R-:W-:Y:S02]  /*8630*/  CS2R R28, SRZ ;  /* 0x00000000001c7805 */ /* 0x000fe4000001ff00 */
[----:B------:R-:W-:Y:S02]  /*8640*/  SEL R4, RZ, 0xffffffff, P0 ;  /* 0xffffffffff047807 */ /* 0x000fe40000000000 */
[----:B------:R-:W-:Y:S02]  /*8650*/  CS2R R26, SRZ ;  /* 0x00000000001a7805 */ /* 0x000fe4000001ff00 */
[----:B------:R-:W-:Y:S02]  /*8660*/  CS2R R24, SRZ ;  /* 0x0000000000187805 */ /* 0x000fe4000001ff00 */
[----:B------:R-:W-:Y:S02]  /*8670*/  CS2R R18, SRZ ;  /* 0x0000000000127805 */ /* 0x000fe4000001ff00 */
[----:B------:R-:W-:Y:S02]  /*8680*/  @P3 SEL R3, R4, R3, !P1 ;  /* 0x0000000304033207 */ /* 0x000fe40004800000 */
[----:B------:R-:W-:Y:S02]  /*8690*/  CS2R R16, SRZ ;  /* 0x0000000000107805 */ /* 0x000fe4000001ff00 */
[----:B------:R-:W-:Y:S04]  /*86a0*/  LOP3.LUT R3, R3, 0x1, RZ, 0xc0, !PT ;  /* 0x0000000103037812 */ /* 0x000fe800078ec0ff */
[----:B------:R-:W-:Y:S01]  /*86b0*/  ISETP.NE.U32.AND P0, PT, R3, 0x1, PT ;  /* 0x000000010300780c */ /* 0x000fe20003f05070 */
[----:B------:R-:W-:Y:S01]  /*86c0*/  @!UPT UIADD3 URZ, UPT, UPT, URZ, URZ, URZ ;  /* 0x000000fffffff290 */ /* 0x000fe2000fffe0ff */
[----:B------:R-:W-:Y:S11]  /*86d0*/  @!P5 BRA `(.L_x_138) ;  /* 0x00000000000cd947 */ /* 0x000ff60003800000 */
[----:B------:R-:W-:Y:S04]  /*86e0*/  SHF.L.U32 R4, R140, 0x1f, RZ ;  /* 0x0000001f8c047819 */ /* 0x000fe800000006ff */
[----:B------:R-:W1:Y:S02]  /*86f0*/  SYNCS.PHASECHK.TRANS64.TRYWAIT P1, [UR44+0x290], R4 ;  /* 0x00029004ff0075a7 */ /* 0x000e64000802112c */
[----:B-1----:R-:W-:Y:S05]  /*8700*/  @!P1 BRA `(.L_x_139) ;  /* 0x0000003000449947 */ /* 0x002fea0003800000 */
.L_x_138:
[----:B------:R-:W-:Y:S05]  /*8710*/  BSYNC B0 ;  /* 0x0000000000007941 */ /* 0x000fea0003800000 */
.L_x_137:
[----:B------:R2:W1:Y:S01]  /*8720*/  @P0 LDS.128 R32, [R144+UR44+0x400] ;  /* 0x0004002c90200984 */ /* 0x0004620008000c00 */
[----:B------:R-:W5:Y:S01]  /*8730*/  S2UR UR5, SR_CgaCtaId ;  /* 0x00000000000579c3 */ /* 0x000f620000008800 */
[----:B------:R-:W-:Y:S01]  /*8740*/  UIADD3 UR4, UPT, UPT, UR44, 0x298, URZ ;  /* 0x000002982c047890 */ /* 0x000fe2000fffe0ff */
[----:B------:R-:W-:Y:S01]  /*8750*/  LOP3.LUT R140, R140, 0x1, RZ, 0x3c, !PT ;  /* 0x000000018c8c7812 */ /* 0x000fe200078e3cff */
[----:B------:R2:W1:Y:S04]  /*8760*/  @P0 LDS.128 R28, [R143+0x10] ;  /* 0x000010008f1c0984 */ /* 0x0004680000000c00 */
[----:B------:R2:W1:Y:S04]  /*8770*/  @P0 LDS.128 R24, [R149+0x20] ;  /* 0x0000200095180984 */ /* 0x0004680000000c00 */
[----:B------:R2:W1:Y:S01]  /*8780*/  @P0 LDS.128 R16, [R148+0x30] ;  /* 0x0000300094100984 */ /* 0x0004620000000c00 */
[----:B------:R-:W-:Y:S01]  /*8790*/  @!PT LDS RZ, [RZ] ;  /* 0x00000000fffff984 */ /* 0x000fe20000000800 */
[----:B------:R-:W-:Y:S01]  /*87a0*/  @!PT LDS RZ, [RZ] ;  /* 0x00000000fffff984 */ /* 0x000fe20000000800 */
[----:B------:R-:W-:Y:S01]  /*87b0*/  @!PT LDS RZ, [RZ] ;  /* 0x00000000fffff984 */ /* 0x000fe20000000800 */
[----:B------:R-:W-:Y:S01]  /*87c0*/  @!PT LDS RZ, [RZ] ;  /* 0x00000000fffff984 */ /* 0x000fe20000000800 */
[----:B------:R3:W-:Y:S06]  /*87d0*/  MEMBAR.ALL.CTA ;  /* 0x0000000000007992 */ /* 0x0007ec0000008000 */
[----:B---3--:R-:W3:Y:S01]  /*87e0*/  FENCE.VIEW.ASYNC.S ;  /* 0x00000000000073c6 */ /* 0x008ee20000000000 */
[----:B-----5:R-:W-:Y:S09]  /*87f0*/  UPRMT UR4, UR5, 0x654, UR4 ;  /* 0x0000065405047896 */ /* 0x020ff20008000004 */
[----:B---3--:R-:W-:Y:S03]  /*8800*/  SYNCS.ARRIVE.TRANS64.RED.A1T0 RZ, [UR4], RZ ;  /* 0x000000ffffff79a7 */ /* 0x008fe60008100404 */
.L_x_136:
[----:B------:R-:W-:Y:S05]  /*8810*/  BSYNC B1 ;  /* 0x0000000000017941 */ /* 0x000fea0003800000 */
.L_x_135:
[----:B-1----:R-:W-:Y:S04]  /*8820*/  SHF.R.U32.HI R3, RZ, 0x15, R2 ;  /* 0x00000015ff037819 */ /* 0x002fe80000011602 */
[----:B------:R-:W-:Y:S01]  /*8830*/  LOP3.LUT P0, RZ, R3, 0x3, R146, 0x48, !PT ;  /* 0x0000000303ff7812 */ /* 0x000fe20007804892 */
[----:B------:R-:W-:Y:S01]  /*8840*/  @!UPT UIADD3 URZ, UPT, UPT, URZ, URZ, URZ ;  /* 0x000000fffffff290 */ /* 0x000fe2000fffe0ff */
[----:B----4-:R-:W-:Y:S11]  /*8850*/  @P4 BRA `(.L_x_140) ;  /* 0x0000000000084947 */ /* 0x010ff60003800000 */
[----:B------:R-:W1:Y:S02]  /*8860*/  SYNCS.PHASECHK.TRANS64.TRYWAIT P1, [R151+URZ+0x2c0], R0 ;  /* 0x0002c000970075a7 */ /* 0x000e6400080211ff */
[----:B-1----:R-:W-:Y:S05]  /*8870*/  @!P1 BRA `(.L_x_141) ;  /* 0x0000003000009947 */ /* 0x002fea0003800000 */
.L_x_140:
[----:B------:R-:W-:Y:S05]  /*8880*/  @!P0 BRA `(.L_x_142) ;  /* 0x0000000000408947 */ /* 0x000fea0003800000 */
[----:B------:R-:W4:Y:S01]  /*8890*/  LDCU.64 UR8, c[0x4][0x70] ;  /* 0x01000e00ff0877ac */ /* 0x000f220008000a00 */
[----:B------:R-:W-:Y:S01]  /*88a0*/  MOV R15, 0x0 ;  /* 0x00000000000f7802 */ /* 0x000fe20000000f00 */
[----:B------:R-:W-:Y:S02]  /*88b0*/  HFMA2 R12, -RZ, RZ, 0, 5.9604644775390625e-08 ;  /* 0x00000001ff0c7431 */ /* 0x000fe400000001ff */
[----:B------:R-:W-:Y:S02]  /*88c0*/  IMAD.MOV.U32 R8, RZ, RZ, 0x192 ;  /* 0x00000192ff087424 */ /* 0x000fe400078e00ff */
[----:B------:R-:W-:Y:S01]  /*88d0*/  IMAD.MOV.U32 R13, RZ, RZ, RZ ;  /* 0x000000ffff0d7224 */ /* 0x000fe200078e00ff */
[----:B------:R-:W5:Y:S01]  /*88e0*/  LDCU.64 UR6, c[0x4][0x78] ;  /* 0x01000f00ff0677ac */ /* 0x000f620008000a00 */
[----:B------:R-:W1:Y:S01]  /*88f0*/  LDC.64 R14, c[0x4][R15] ;  /* 0x010000000f0e7b82 */ /* 0x000e620000000a00 */
[----:B------:R-:W2:Y:S01]  /*8900*/  LDCU.64 UR4, c[0x4][0x10] ;  /* 0x01000200ff0477ac */ /* 0x000ea20008000a00 */
[----:B----4-:R-:W-:Y:S01]  /*8910*/  MOV R5, UR9 ;  /* 0x0000000900057c02 */ /* 0x010fe20008000f00 */
[----:B------:R-:W-:Y:S01]  /*8920*/  IMAD.U32 R4, RZ, RZ, UR8 ;  /* 0x00000008ff047e24 */ /* 0x000fe2000f8e00ff */
[----:B-----5:R-:W-:Y:S01]  /*8930*/  MOV R7, UR7 ;  /* 0x0000000700077c02 */ /* 0x020fe20008000f00 */
[----:B------:R-:W-:Y:S01]  /*8940*/  IMAD.U32 R6, RZ, RZ, UR6 ;  /* 0x00000006ff067e24 */ /* 0x000fe2000f8e00ff */
[----:B--2---:R-:W-:Y:S01]  /*8950*/  MOV R11, UR5 ;  /* 0x00000005000b7c02 */ /* 0x004fe20008000f00 */
[----:B------:R-:W-:Y:S02]  /*8960*/  IMAD.U32 R10, RZ, RZ, UR4 ;  /* 0x00000004ff0a7e24 */ /* 0x000fe4000f8e00ff */
[----:B------:R-:W-:Y:S07]  /*8970*/  LEPC R20, `(.L_x_142) ;  /* 0x000000001014794e */ /* 0x000fee0000000000 */
[----:B-1-3--:R-:W-:Y:S05]  /*8980*/  CALL.ABS.NOINC R14 ;  /* 0x000000000e007343 */ /* 0x00afea0003c00000 */
.L_x_142:
[----:B------:R-:W-:Y:S01]  /*8990*/  LOP3.LUT P0, RZ, R131, 0x60, RZ, 0xc0, !PT ;  /* 0x0000006083ff7812 */ /* 0x000fe2000780c0ff */
[----:B------:R-:W-:Y:S05]  /*89a0*/  WARPSYNC.ALL ;  /* 0x0000000000007948 */ /* 0x000fea0003800000 */
[----:B------:R-:W-:Y:S01]  /*89b0*/  R2UR UR4, R2 ;  /* 0x00000000020472ca */ /* 0x000fe200000e0000 */
[----:B------:R-:W-:Y:S01]  /*89c0*/  BSSY.RECONVERGENT B0, `(.L_x_143) ;  /* 0x0000180000007945 */ /* 0x000fe20003800200 */
[----:B------:R-:W-:Y:S02]  /*89d0*/  F2FP.F16.E4M3.UNPACK_B R2, R32 ;  /* 0x00000020ff02723e */ /* 0x000fe400020006ff */
[-C--:B------:R-:W-:Y:S02]  /*89e0*/  F2FP.F16.E4M3.UNPACK_B R21, R33.reuse ;  /* 0x00000021ff15723e */ /* 0x080fe400020006ff */
[----:B------:R-:W-:Y:S01]  /*89f0*/  F2FP.F16.E4M3.UNPACK_B R12, R28 ;  /* 0x0000001cff0c723e */ /* 0x000fe200020006ff */
[----:B-1----:R-:W-:Y:S01]  /*8a00*/  HADD2.F32 R0, -RZ, R2.H0_H0 ;  /* 0x20000002ff007230 */ /* 0x002fe20000004100 */
[----:B------:R-:W-:Y:S01]  /*8a10*/  F2FP.F16.E4M3.UNPACK_B R32, R32.H1 ;  /* 0x00000020ff20723e */ /* 0x000fe200030006ff */
[--C-:B------:R-:W-:Y:S01]  /*8a20*/  HADD2.F32 R73, -RZ, R21.reuse.H0_H0 ;  /* 0x20000015ff497230 */ /* 0x100fe20000004100 */
[----:B------:R-:W-:Y:S01]  /*8a30*/  F2FP.F16.E4M3.UNPACK_B R33, R33.H1 ;  /* 0x00000021ff21723e */ /* 0x000fe200030006ff */
[----:B------:R-:W-:Y:S01]  /*8a40*/  HADD2.F32 R74, -RZ, R21.H1_H1 ;  /* 0x30000015ff4a7230 */ /* 0x000fe20000004100 */
[-C--:B------:R-:W-:Y:S01]  /*8a50*/  F2FP.F16.E4M3.UNPACK_B R20, R34.reuse ;  /* 0x00000022ff14723e */ /* 0x080fe200020006ff */
[--C-:B------:R-:W-:Y:S01]  /*8a60*/  HADD2.F32 R3, -RZ, R32.reuse.H0_H0 ;  /* 0x20000020ff037230 */ /* 0x100fe20000004100 */
[----:B------:R-:W-:Y:S01]  /*8a70*/  F2FP.F16.E4M3.UNPACK_B R15, R34.H1 ;  /* 0x00000022ff0f723e */ /* 0x000fe200030006ff */
[----:B------:R-:W-:Y:S01]  /*8a80*/  HADD2.F32 R72, -RZ, R32.H1_H1 ;  /* 0x30000020ff487230 */ /* 0x000fe20000004100 */
[-C--:B------:R-:W-:Y:S01]  /*8a90*/  F2FP.F16.E4M3.UNPACK_B R14, R35.reuse ;  /* 0x00000023ff0e723e */ /* 0x080fe200020006ff */
[--C-:B------:R-:W-:Y:S01]  /*8aa0*/  HADD2.F32 R75, -RZ, R33.reuse.H0_H0 ;  /* 0x20000021ff4b7230 */ /* 0x100fe20000004100 */
[----:B------:R-:W-:Y:S01]  /*8ab0*/  F2FP.F16.E4M3.UNPACK_B R13, R35.H1 ;  /* 0x00000023ff0d723e */ /* 0x000fe200030006ff */
[----:B------:R-:W-:Y:S01]  /*8ac0*/  HADD2.F32 R76, -RZ, R33.H1_H1 ;  /* 0x30000021ff4c7230 */ /* 0x000fe20000004100 */
[----:B------:R-:W-:Y:S01]  /*8ad0*/  F2FP.F16.E4M3.UNPACK_B R28, R28.H1 ;  /* 0x0000001cff1c723e */ /* 0x000fe200030006ff */
[--C-:B------:R-:W-:Y:S01]  /*8ae0*/  HADD2.F32 R77, -RZ, R20.reuse.H0_H0 ;  /* 0x20000014ff4d7230 */ /* 0x100fe20000004100 */
[-C--:B------:R-:W-:Y:S01]  /*8af0*/  F2FP.F16.E4M3.UNPACK_B R11, R29.reuse ;  /* 0x0000001dff0b723e */ /* 0x080fe200020006ff */
        /* <DEDUP_REMOVED lines=43> */
[----:B------:R-:W-:Y:S01]  /*8db0*/  IADD3 R151, PT, PT, R151, 0x2d0, RZ ;  /* 0x000002d097977810 */ /* 0x000fe20007ffe0ff */
[----:B------:R-:W-:Y:S01]  /*8dc0*/  HADD2.F32 R100, -RZ, R6.H1_H1 ;  /* 0x30000006ff647230 */ /* 0x000fe20000004100 */
[----:B------:R-:W-:Y:S01]  /*8dd0*/  IADD3 R68, PT, PT, R68, 0x1, RZ ;  /* 0x0000000144447810 */ /* 0x000fe20007ffe0ff */
[--C-:B------:R-:W-:Y:S01]  /*8de0*/  HADD2.F32 R101, -RZ, R5.reuse.H0_H0 ;  /* 0x20000005ff657230 */ /* 0x100fe20000004100 */
[----:B------:R-:W-:Y:S01]  /*8df0*/  LOP3.LUT R151, R151, 0xfefffff8, RZ, 0xc0, !PT ;  /* 0xfefffff897977812 */ /* 0x000fe200078ec0ff */
[----:B------:R-:W-:Y:S02]  /*8e00*/  HADD2.F32 R102, -RZ, R5.H1_H1 ;  /* 0x30000005ff667230 */ /* 0x000fe40000004100 */
[--C-:B------:R-:W-:Y:S02]  /*8e10*/  HADD2.F32 R103, -RZ, R4.reuse.H0_H0 ;  /* 0x20000004ff677230 */ /* 0x100fe40000004100 */
[----:B------:R-:W-:Y:S02]  /*8e20*/  HADD2.F32 R104, -RZ, R4.H1_H1 ;  /* 0x30000004ff687230 */ /* 0x000fe40000004100 */
[----:B------:R-:W1:Y:S01]  /*8e30*/  LDTM.x64 R4, tmem[UR4] ;  /* 0x00000004000479ee */ /* 0x000e620008340000 */
[----:B------:R-:W-:Y:S01]  /*8e40*/  NOP ;  /* 0x0000000000007918 */ /* 0x000fe20000000000 */
[----:B-1----:R1:W-:Y:S01]  /*8e50*/  SYNCS.ARRIVE.TRANS64.RED.A1T0 RZ, [R151+URZ], RZ ;  /* 0x000000ff97ff79a7 */ /* 0x0023e200081004ff */
[----:B------:R-:W-:Y:S02]  /*8e60*/  HADD2.F32 R2, -RZ, R2.H1_H1 ;  /* 0x30000002ff027230 */ /* 0x000fe40000004100 */
[--C-:B------:R-:W-:Y:S02]  /*8e70*/  HADD2.F32 R105, -RZ, R106.reuse.H0_H0 ;  /* 0x2000006aff697230 */ /* 0x100fe40000004100 */
        /* <DEDUP_REMOVED lines=9> */
[C---:B---3--:R-:W-:Y:S01]  /*8f10*/  FMUL R4, R70.reuse, R4 ;  /* 0x0000000446047220 */ /* 0x048fe20000400000 */
[C---:B------:R-:W-:Y:S01]  /*8f20*/  FMUL R5, R70.reuse, R5 ;  /* 0x0000000546057220 */ /* 0x040fe20000400000 */
[C---:B------:R-:W-:Y:S01]  /*8f30*/  FMUL R8, R70.reuse, R8 ;  /* 0x0000000846087220 */ /* 0x040fe20000400000 */
[C---:B------:R-:W-:Y:S01]  /*8f40*/  FMUL R9, R70.reuse, R9 ;  /* 0x0000000946097220 */ /* 0x040fe20000400000 */
[C---:B------:R-:W-:Y:S01]  /*8f50*/  FFMA R4, R71.reuse, R0, R4 ;  /* 0x0000000047047223 */ /* 0x040fe20000000004 */
[C---:B------:R-:W-:Y:S01]  /*8f60*/  FFMA R5, R71.reuse, R2, R5 ;  /* 0x0000000247057223 */ /* 0x040fe20000000005 */
[C---:B------:R-:W-:Y:S01]  /*8f70*/  FMUL R12, R70.reuse, R12 ;  /* 0x0000000c460c7220 */ /* 0x040fe20000400000 */
[C---:B------:R-:W-:Y:S01]  /*8f80*/  FMUL R13, R70.reuse, R13 ;  /* 0x0000000d460d7220 */ /* 0x040fe20000400000 */
[C---:B------:R-:W-:Y:S01]  /*8f90*/  FMUL R0, R70.reuse, R16 ;  /* 0x0000001046007220 */ /* 0x040fe20000400000 */
[C---:B------:R-:W-:Y:S01]  /*8fa0*/  FMUL R2, R70.reuse, R17 ;  /* 0x0000001146027220 */ /* 0x040fe20000400000 */
[C---:B------:R-:W-:Y:S01]  /*8fb0*/  FMUL R17, R70.reuse, R24 ;  /* 0x0000001846117220 */ /* 0x040fe20000400000 */
[--C-:B------:R-:W-:Y:S02]  /*8fc0*/  HADD2.F32 R125, -RZ, R126.reuse.H0_H0 ;  /* 0x2000007eff7d7230 */ /* 0x100fe40000004100 */
[C---:B------:R-:W-:Y:S01]  /*8fd0*/  FMUL R6, R70.reuse, R6 ;  /* 0x0000000646067220 */ /* 0x040fe20000400000 */
[----:B------:R-:W-:Y:S02]  /*8fe0*/  HADD2.F32 R126, -RZ, R126.H1_H1 ;  /* 0x3000007eff7e7230 */ /* 0x000fe40000004100 */
[C---:B------:R-:W-:Y:S01]  /*8ff0*/  FMUL R7, R70.reuse, R7 ;  /* 0x0000000746077220 */ /* 0x040fe20000400000 */
[C---:B------:R-:W-:Y:S01]  /*9000*/  FMUL R10, R70.reuse, R10 ;  /* 0x0000000a460a7220 */ /* 0x040fe20000400000 */
[C---:B------:R-:W-:Y:S01]  /*9010*/  FFMA R6, R71.reuse, R3, R6 ;  /* 0x0000000347067223 */ /* 0x040fe20000000006 */
[C---:B------:R-:W-:Y:S01]  /*9020*/  FMUL R11, R70.reuse, R11 ;  /* 0x0000000b460b7220 */ /* 0x040fe20000400000 */
[C---:B------:R-:W-:Y:S01]  /*9030*/  FFMA R7, R71.reuse, R72, R7 ;  /* 0x0000004847077223 */ /* 0x040fe20000000007 */
[C---:B------:R-:W-:Y:S01]  /*9040*/  FFMA R8, R71.reuse, R73, R8 ;  /* 0x0000004947087223 */ /* 0x040fe20000000008 */
[C---:B------:R-:W-:Y:S01]  /*9050*/  FFMA R9, R71.reuse, R74, R9 ;  /* 0x0000004a47097223 */ /* 0x040fe20000000009 */
[C---:B------:R-:W-:Y:S01]  /*9060*/  FFMA R10, R71.reuse, R75, R10 ;  /* 0x0000004b470a7223 */ /* 0x040fe2000000000a */
[C---:B------:R-:W-:Y:S01]  /*9070*/  FFMA R11, R71.reuse, R76, R11 ;  /* 0x0000004c470b7223 */ /* 0x040fe2000000000b */
[C---:B------:R-:W-:Y:S01]  /*9080*/  FFMA R12, R71.reuse, R77, R12 ;  /* 0x0000004d470c7223 */ /* 0x040fe2000000000c */
[----:B------:R-:W-:Y:S01]  /*9090*/  FFMA R13, R71, R78, R13 ;  /* 0x0000004e470d7223 */ /* 0x000fe2000000000d */
[----:B------:R-:W-:Y:S01]  /*90a0*/  F2FP.SATFINITE.E4M3.F32.PACK_AB_MERGE_C R76, R7, R6, RZ ;  /* 0x00000006074c723e */ /* 0x000fe200048070ff */
[--C-:B------:R-:W-:Y:S02]  /*90b0*/  HADD2.F32 R74, -RZ, R129.reuse.H0_H0 ;  /* 0x20000081ff4a7230 */ /* 0x100fe40000004100 */
[C---:B------:R-:W-:Y:S01]  /*90c0*/  FMUL R7, R70.reuse, R20 ;  /* 0x0000001446077220 */ /* 0x040fe20000400000 */
[----:B------:R-:W-:Y:S01]  /*90d0*/  HADD2.F32 R75, -RZ, R129.H1_H1 ;  /* 0x30000081ff4b7230 */ /* 0x000fe20000004100 */
[----:B------:R-:W-:Y:S01]  /*90e0*/  F2FP.SATFINITE.E4M3.F32.PACK_AB_MERGE_C R129, R11, R10, RZ ;  /* 0x0000000a0b81723e */ /* 0x000fe200048070ff */
        /* <DEDUP_REMOVED lines=12> */
[----:B------:R-:W-:Y:S01]  /*91b0*/  FFMA R3, R71, R83, R3 ;  /* 0x0000005347037223 */ /* 0x000fe20000000003 */
[C---:B------:R-:W-:Y:S01]  /*91c0*/  FMUL R25, R70.reuse, R32 ;  /* 0x0000002046197220 */ /* 0x040fe20000400000 */
[----:B------:R-:W-:Y:S01]  /*91d0*/  F2FP.SATFINITE.E4M3.F32.PACK_AB_MERGE_C R14, R15, R14, RZ ;  /* 0x0000000e0f0e723e */ /* 0x000fe200048070ff */
[C---:B------:R-:W-:Y:S01]  /*91e0*/  FMUL R6, R70.reuse, R19 ;  /* 0x0000001346067220 */ /* 0x040fe20000400000 */
[C---:B------:R-:W-:Y:S01]  /*91f0*/  FMUL R11, R70.reuse, R22 ;  /* 0x00000016460b7220 */ /* 0x040fe20000400000 */
[C---:B------:R-:W-:Y:S01]  /*9200*/  FMUL R22, R70.reuse, R29 ;  /* 0x0000001d46167220 */ /* 0x040fe20000400000 */
[C---:B------:R-:W-:Y:S01]  /*9210*/  FMUL R29, R70.reuse, R36 ;  /* 0x00000024461d7220 */ /* 0x040fe20000400000 */
[C---:B------:R-:W-:Y:S01]  /*9220*/  FFMA R6, R71.reuse, R84, R6 ;  /* 0x0000005447067223 */ /* 0x040fe20000000006 */
[C---:B------:R-:W-:Y:S01]  /*9230*/  FFMA R7, R71.reuse, R85, R7 ;  /* 0x0000005547077223 */ /* 0x040fe20000000007 */
[C---:B------:R-:W-:Y:S01]  /*9240*/  FFMA R10, R71.reuse, R86, R10 ;  /* 0x00000056470a7223 */ /* 0x040fe2000000000a */
[C---:B------:R-:W-:Y:S01]  /*9250*/  FFMA R11, R71.reuse, R87, R11 ;  /* 0x00000057470b7223 */ /* 0x040fe2000000000b */
[----:B------:R-:W-:Y:S01]  /*9260*/  FMUL R16, R70, R23 ;  /* 0x0000001746107220 */ /* 0x000fe20000400000 */
[----:B------:R-:W-:Y:S01]  /*9270*/  F2FP.SATFINITE.E4M3.F32.PACK_AB_MERGE_C R3, R6, R3, RZ ;  /* 0x000000030603723e */ /* 0x000fe200048070ff */
        /* <DEDUP_REMOVED lines=10> */
[----:B------:R-:W-:Y:S01]  /*9320*/  FMUL R30, R70, R37 ;  /* 0x00000025461e7220 */ /* 0x000fe20000400000 */
[----:B------:R-:W-:Y:S01]  /*9330*/  F2FP.SATFINITE.E4M3.F32.PACK_AB_MERGE_C R16, R10, R7, R16 ;  /* 0x000000070a10723e */ /* 0x000fe20004807010 */
        /* <DEDUP_REMOVED lines=23> */
[----:B------:R-:W-:Y:S01]  /*94b0*/  FFMA R31, R71, R103, R31 ;  /* 0x00000067471f7223 */ /* 0x000fe2000000001f */
[----:B------:R-:W-:Y:S01]  /*94c0*/  FMUL R45, R70, R52 ;  /* 0x00000034462d7220 */ /* 0x000fe20000400000 */
[----:B------:R-:W-:Y:S01]  /*94d0*/  F2FP.SATFINITE.E4M3.F32.PACK_AB_MERGE_C R19, R28, R27, RZ ;  /* 0x0000001b1c13723e */ /* 0x000fe200048070ff */
[C---:B------:R-:W-:Y:S01]  /*94e0*/  FMUL R52, R70.reuse, R59 ;  /* 0x0000003b46347220 */ /* 0x040fe20000400000 */
[C---:B------:R-:W-:Y:S01]  /*94f0*/  FMUL R59, R70.reuse, R66 ;  /* 0x00000042463b7220 */ /* 0x040fe20000400000 */
[----:B------:R-:W-:Y:S01]  /*9500*/  F2FP.SATFINITE.E4M3.F32.PACK_AB_MERGE_C R66, R13, R12, R14 ;  /* 0x0000000c0d42723e */ /* 0x000fe2000480700e */
[----:B------:R-:W-:Y:S01]  /*9510*/  FMUL R32, R70, R39 ;  /* 0x0000002746207220 */ /* 0x000fe20000400000 */
[--C-:B------:R-:W-:Y:S01]  /*9520*/  HADD2.F32 R107, -RZ, R108.reuse.H0_H0 ;  /* 0x2000006cff6b7230 */ /* 0x100fe20000004100 */
[----:B------:R-:W-:Y:S01]  /*9530*/  F2FP.SATFINITE.E4M3.F32.PACK_AB_MERGE_C R19, R26, R25, R19 ;  /* 0x000000191a13723e */ /* 0x000fe20004807013 */
[----:B------:R-:W-:Y:S02]  /*9540*/  HADD2.F32 R108, -RZ, R108.H1_H1 ;  /* 0x3000006cff6c7230 */ /* 0x000fe40000004100 */
[C---:B------:R-:W-:Y:S01]  /*9550*/  FFMA R32, R71.reuse, R104, R32 ;  /* 0x0000006847207223 */ /* 0x040fe20000000020 */
[C---:B------:R-:W-:Y:S01]  /*9560*/  FFMA R33, R71.reuse, R105, R33 ;  /* 0x0000006947217223 */ /* 0x040fe20000000021 */
[C---:B------:R-:W-:Y:S01]  /*9570*/  FFMA R34, R71.reuse, R106, R34 ;  /* 0x0000006a47227223 */ /* 0x040fe20000000022 */
[C---:B------:R-:W-:Y:S01]  /*9580*/  FMUL R35, R70.reuse, R42 ;  /* 0x0000002a46237220 */ /* 0x040fe20000400000 */
[----:B------:R-:W-:Y:S01]  /*9590*/  FMUL R42, R70, R49 ;  /* 0x00000031462a7220 */ /* 0x000fe20000400000 */
[----:B------:R-:W-:Y:S01]  /*95a0*/  F2FP.SATFINITE.E4M3.F32.PACK_AB_MERGE_C R32, R32, R31, RZ ;  /* 0x0000001f2020723e */ /* 0x000fe200048070ff */
[C---:B------:R-:W-:Y:S01]  /*95b0*/  FMUL R49, R70.reuse, R56 ;  /* 0x0000003846317220 */ /* 0x040fe20000400000 */
[C---:B------:R-:W-:Y:S01]  /*95c0*/  FMUL R36, R70.reuse, R43 ;  /* 0x0000002b46247220 */ /* 0x040fe20000400000 */
[--C-:B------:R-:W-:Y:S02]  /*95d0*/  HADD2.F32 R111, -RZ, R112.reuse.H0_H0 ;  /* 0x20000070ff6f7230 */ /* 0x100fe40000004100 */
[C---:B------:R-:W-:Y:S01]  /*95e0*/  FFMA R35, R71.reuse, R107, R35 ;  /* 0x0000006b47237223 */ /* 0x040fe20000000023 */
[----:B------:R-:W-:Y:S02]  /*95f0*/  HADD2.F32 R112, -RZ, R112.H1_H1 ;  /* 0x30000070ff707230 */ /* 0x000fe40000004100 */
[C---:B------:R-:W-:Y:S01]  /*9600*/  FMUL R39, R70.reuse, R46 ;  /* 0x0000002e46277220 */ /* 0x040fe20000400000 */
[C---:B------:R-:W-:Y:S01]  /*9610*/  FFMA R36, R71.reuse, R108, R36 ;  /* 0x0000006c47247223 */ /* 0x040fe20000000024 */
[C---:B------:R-:W-:Y:S01]  /*9620*/  FMUL R40, R70.reuse, R47 ;  /* 0x0000002f46287220 */ /* 0x040fe20000400000 */
[C---:B------:R-:W-:Y:S01]  /*9630*/  FFMA R37, R71.reuse, R109, R37 ;  /* 0x0000006d47257223 */ /* 0x040fe20000000025 */
[C---:B------:R-:W-:Y:S01]  /*9640*/  FFMA R38, R71.reuse, R110, R38 ;  /* 0x0000006e47267223 */ /* 0x040fe20000000026 */
        /* <DEDUP_REMOVED lines=8> */
[C---:B------:R-:W-:Y:S01]  /*96d0*/  FMUL R46, R70.reuse, R53 ;  /* 0x00000035462e7220 */ /* 0x040fe20000400000 */
[--C-:B------:R-:W-:Y:S02]  /*96e0*/  HADD2.F32 R119, -RZ, R120.reuse.H0_H0 ;  /* 0x20000078ff777230 */ /* 0x100fe40000004100 */
[C---:B------:R-:W-:Y:S01]  /*96f0*/  FMUL R50, R70.reuse, R57 ;  /* 0x0000003946327220 */ /* 0x040fe20000400000 */
[C---:B------:R-:W-:Y:S01]  /*9700*/  FMUL R51, R70.reuse, R58 ;  /* 0x0000003a46337220 */ /* 0x040fe20000400000 */
[C---:B------:R-:W-:Y:S01]  /*9710*/  FMUL R53, R70.reuse, R60 ;  /* 0x0000003c46357220 */ /* 0x040fe20000400000 */
[C---:B------:R-:W-:Y:S01]  /*9720*/  FFMA R43, R71.reuse, R115, R43 ;  /* 0x00000073472b7223 */ /* 0x040fe2000000002b */
[----:B------:R-:W-:Y:S02]  /*9730*/  HADD2.F32 R120, -RZ, R120.H1_H1 ;  /* 0x30000078ff787230 */ /* 0x000fe40000004100 */
[C---:B------:R-:W-:Y:S01]  /*9740*/  FMUL R47, R70.reuse, R54 ;  /* 0x00000036462f7220 */ /* 0x040fe20000400000 */
[C---:B------:R-:W-:Y:S01]  /*9750*/  FMUL R57, R70.reuse, R64 ;  /* 0x0000004046397220 */ /* 0x040fe20000400000 */
[C---:B------:R-:W-:Y:S01]  /*9760*/  FMUL R58, R70.reuse, R65 ;  /* 0x00000041463a7220 */ /* 0x040fe20000400000 */
[C---:B------:R-:W-:Y:S01]  /*9770*/  FMUL R60, R70.reuse, R67 ;  /* 0x00000043463c7220 */ /* 0x040fe20000400000 */
[----:B------:R-:W-:Y:S01]  /*9780*/  FFMA R44, R71, R116, R44 ;  /* 0x00000074472c7223 */ /* 0x000fe2000000002c */
[----:B------:R-:W-:Y:S01]  /*9790*/  FMUL R48, R70, R55 ;  /* 0x0000003746307220 */ /* 0x000fe20000400000 */
[----:B------:R-:W-:Y:S01]  /*97a0*/  F2FP.SATFINITE.E4M3.F32.PACK_AB_MERGE_C R64, R5, R4, R76 ;  /* 0x000000040540723e */ /* 0x000fe2000480704c */
[----:B------:R-:W-:Y:S01]  /*97b0*/  FFMA R45, R71, R117, R45 ;  /* 0x00000075472d7223 */ /* 0x000fe2000000002d */
[----:B------:R-:W-:Y:S01]  /*97c0*/  F2FP.SATFINITE.E4M3.F32.PACK_AB_MERGE_C R65, R9, R8, R129 ;  /* 0x000000080941723e */ /* 0x000fe20004807081 */
[C---:B------:R-:W-:Y:S01]  /*97d0*/  FFMA R46, R71.reuse, R118, R46 ;  /* 0x00000076472e7223 */ /* 0x040fe2000000002e */
[----:B------:R-:W-:Y:S01]  /*97e0*/  F2FP.SATFINITE.E4M3.F32.PACK_AB_MERGE_C R67, R2, R0, R3 ;  /* 0x000000000243723e */ /* 0x000fe20004807003 */
[--C-:B------:R-:W-:Y:S02]  /*97f0*/  HADD2.F32 R123, -RZ, R124.reuse.H0_H0 ;  /* 0x2000007cff7b7230 */ /* 0x100fe40000004100 */
[C---:B------:R-:W-:Y:S01]  /*9800*/  FFMA R47, R71.reuse, R119, R47 ;  /* 0x00000077472f7223 */ /* 0x040fe2000000002f */
[----:B------:R-:W-:Y:S02]  /*9810*/  HADD2.F32 R124, -RZ, R124.H1_H1 ;  /* 0x3000007cff7c7230 */ /* 0x000fe40000004100 */
[C---:B------:R-:W-:Y:S01]  /*9820*/  FFMA R48, R71.reuse, R120, R48 ;  /* 0x0000007847307223 */ /* 0x040fe20000000030 */
[----:B------:R1:W-:Y:S01]  /*9830*/  STS.128 [R144+UR44+0x2400], R64 ;  /* 0x0024004090007988 */ /* 0x0003e20008000c2c */
[C---:B------:R-:W-:Y:S01]  /*9840*/  FFMA R49, R71.reuse, R121, R49 ;  /* 0x0000007947317223 */ /* 0x040fe20000000031 */
[C---:B------:R-:W-:Y:S01]  /*9850*/  FFMA R50, R71.reuse, R122, R50 ;  /* 0x0000007a47327223 */ /* 0x040fe20000000032 */
[C---:B------:R-:W-:Y:S01]  /*9860*/  FMUL R54, R70.reuse, R61 ;  /* 0x0000003d46367220 */ /* 0x040fe20000400000 */
[--C-:B------:R-:W-:Y:S02]  /*9870*/  HADD2.F32 R127, -RZ, R128.reuse.H0_H0 ;  /* 0x20000080ff7f7230 */ /* 0x100fe40000004100 */
[C---:B------:R-:W-:Y:S01]  /*9880*/  FFMA R51, R71.reuse, R123, R51 ;  /* 0x0000007b47337223 */ /* 0x040fe20000000033 */
[----:B------:R-:W-:Y:S02]  /*9890*/  HADD2.F32 R128, -RZ, R128.H1_H1 ;  /* 0x30000080ff807230 */ /* 0x000fe40000004100 */
[----:B------:R-:W-:Y:S01]  /*98a0*/  FMUL R55, R70, R62 ;  /* 0x0000003e46377220 */ /* 0x000fe20000400000 */
[----:B------:R1:W-:Y:S01]  /*98b0*/  STS.128 [R143+0x2010], R16 ;  /* 0x002010108f007388 */ /* 0x0003e20000000c00 */
[----:B------:R-:W-:Y:S01]  /*98c0*/  F2FP.SATFINITE.E4M3.F32.PACK_AB_MERGE_C R35, R36, R35, RZ ;  /* 0x000000232423723e */ /* 0x000fe200048070ff */
[C---:B------:R-:W-:Y:S01]  /*98d0*/  FFMA R52, R71.reuse, R124, R52 ;  /* 0x0000007c47347223 */ /* 0x040fe20000000034 */
[----:B------:R-:W-:Y:S01]  /*98e0*/  FMUL R56, R70, R63 ;  /* 0x0000003f46387220 */ /* 0x000fe20000400000 */
[C---:B------:R-:W-:Y:S01]  /*98f0*/  FFMA R53, R71.reuse, R125, R53 ;  /* 0x0000007d47357223 */ /* 0x040fe20000000035 */
[C---:B------:R-:W-:Y:S01]  /*9900*/  FFMA R54, R71.reuse, R126, R54 ;  /* 0x0000007e47367223 */ /* 0x040fe20000000036 */
[C---:B------:R-:W-:Y:S01]  /*9910*/  FFMA R55, R71.reuse, R127, R55 ;  /* 0x0000007f47377223 */ /* 0x040fe20000000037 */
[C---:B------:R-:W-:Y:S01]  /*9920*/  FFMA R56, R71.reuse, R128, R56 ;  /* 0x0000008047387223 */ /* 0x040fe20000000038 */
[----:B------:R-:W-:Y:S01]  /*9930*/  F2FP.SATFINITE.E4M3.F32.PACK_AB_MERGE_C R39, R40, R39, RZ ;  /* 0x000000272827723e */ /* 0x000fe200048070ff */
[C---:B------:R-:W-:Y:S01]  /*9940*/  FFMA R57, R71.reuse, R72, R57 ;  /* 0x0000004847397223 */ /* 0x040fe20000000039 */
[----:B------:R-:W-:Y:S01]  /*9950*/  F2FP.SATFINITE.E4M3.F32.PACK_AB_MERGE_C R43, R44, R43, RZ ;  /* 0x0000002b2c2b723e */ /* 0x000fe200048070ff */
[C---:B------:R-:W-:Y:S01]  /*9960*/  FFMA R58, R71.reuse, R73, R58 ;  /* 0x00000049473a7223 */ /* 0x040fe2000000003a */
[C---:B------:R-:W-:Y:S01]  /*9970*/  FFMA R59, R71.reuse, R74, R59 ;  /* 0x0000004a473b7223 */ /* 0x040fe2000000003b */
[----:B------:R-:W-:Y:S01]  /*9980*/  F2FP.SATFINITE.E4M3.F32.PACK_AB_MERGE_C R33, R34, R33, R35 ;  /* 0x000000212221723e */ /* 0x000fe20004807023 */
[----:B------:R-:W-:Y:S01]  /*9990*/  FFMA R60, R71, R75, R60 ;  /* 0x0000004b473c7223 */ /* 0x000fe2000000003c */
[----:B------:R-:W-:Y:S02]  /*99a0*/  F2FP.SATFINITE.E4M3.F32.PACK_AB_MERGE_C R32, R30, R29, R32 ;  /* 0x0000001d1e20723e */ /* 0x000fe40004807020 */
[----:B------:R-:W-:Y:S02]  /*99b0*/  F2FP.SATFINITE.E4M3.F32.PACK_AB_MERGE_C R34, R38, R37, R39 ;  /* 0x000000252622723e */ /* 0x000fe40004807027 */
[----:B------:R-:W-:Y:S02]  /*99c0*/  F2FP.SATFINITE.E4M3.F32.PACK_AB_MERGE_C R35, R42, R41, R43 ;  /* 0x000000292a23723e */ /* 0x000fe4000480702b */
[----:B------:R-:W-:Y:S02]  /*99d0*/  F2FP.SATFINITE.E4M3.F32.PACK_AB_MERGE_C R51, R52, R51, RZ ;  /* 0x000000333433723e */ /* 0x000fe400048070ff */
[----:B------:R-:W-:Y:S01]  /*99e0*/  F2FP.SATFINITE.E4M3.F32.PACK_AB_MERGE_C R48, R48, R47, RZ ;  /* 0x0000002f3030723e */ /* 0x000fe200048070ff */
[----:B------:R1:W-:Y:S01]  /*99f0*/  STS.128 [R149+0x2020], R32 ;  /* 0x0020202095007388 */ /* 0x0003e20000000c00 */
[----:B------:R-:W-:Y:S02]  /*9a00*/  F2FP.SATFINITE.E4M3.F32.PACK_AB_MERGE_C R55, R56, R55, RZ ;  /* 0x000000373837723e */ /* 0x000fe400048070ff */
[----:B------:R-:W-:Y:S02]  /*9a10*/  F2FP.SATFINITE.E4M3.F32.PACK_AB_MERGE_C R59, R60, R59, RZ ;  /* 0x0000003b3c3b723e */ /* 0x000fe400048070ff */
[----:B------:R-:W-:Y:S02]  /*9a20*/  F2FP.SATFINITE.E4M3.F32.PACK_AB_MERGE_C R49, R50, R49, R51 ;  /* 0x000000313231723e */ /* 0x000fe40004807033 */
[----:B------:R-:W-:Y:S02]  /*9a30*/  F2FP.SATFINITE.E4M3.F32.PACK_AB_MERGE_C R48, R46, R45, R48 ;  /* 0x0000002d2e30723e */ /* 0x000fe40004807030 */
[----:B------:R-:W-:Y:S02]  /*9a40*/  F2FP.SATFINITE.E4M3.F32.PACK_AB_MERGE_C R50, R54, R53, R55 ;  /* 0x000000353632723e */ /* 0x000fe40004807037 */
[----:B------:R-:W-:Y:S05]  /*9a50*/  F2FP.SATFINITE.E4M3.F32.PACK_AB_MERGE_C R51, R58, R57, R59 ;  /* 0x000000393a33723e */ /* 0x000fea000480703b */
[----:B------:R1:W-:Y:S01]  /*9a60*/  STS.128 [R148+0x2030], R48 ;  /* 0x0020303094007388 */ /* 0x0003e20000000c00 */
[----:B------:R-:W-:Y:S01]  /*9a70*/  @!PT LDS RZ, [RZ] ;  /* 0x00000000fffff984 */ /* 0x000fe20000000800 */
[----:B------:R-:W-:Y:S01]  /*9a80*/  @!PT LDS RZ, [RZ] ;  /* 0x00000000fffff984 */ /* 0x000fe20000000800 */
[----:B------:R-:W-:Y:S01]  /*9a90*/  @!PT LDS RZ, [RZ] ;  /* 0x00000000fffff984 */ /* 0x000fe20000000800 */
[----:B------:R-:W-:Y:S01]  /*9aa0*/  @!PT LDS RZ, [RZ] ;  /* 0x00000000fffff984 */ /* 0x000fe20000000800 */
[----:B------:R3:W-:Y:S07]  /*9ab0*/  MEMBAR.ALL.CTA ;  /* 0x0000000000007992 */ /* 0x0007ee0000008000 */
[----:B---3--:R-:W3:Y:S02]  /*9ac0*/  FENCE.VIEW.ASYNC.S ;  /* 0x00000000000073c6 */ /* 0x008ee40000000000 */
[----:B---3--:R-:W-:Y:S06]  /*9ad0*/  BAR.SYNC.DEFER_BLOCKING 0x1, 0x80 ;  /* 0x0042000000007b1d */ /* 0x008fec0000010000 */
[----:B------:R-:W-:Y:S05]  /*9ae0*/  @P0 BRA `(.L_x_144) ;  /* 0x0000000400b40947 */ /* 0x000fea0003800000 */
[----:B------:R-:W3:Y:S01]  /*9af0*/  LDCU.64 UR14, c[0x0][0x348] ;  /* 0x00006900ff0e77ac */ /* 0x000ee20008000a00 */
[----:B------:R-:W-:Y:S02]  /*9b00*/  IMAD.U32 R3, RZ, RZ, UR47 ;  /* 0x0000002fff037e24 */ /* 0x000fe4000f8e00ff */
[----:B------:R-:W-:Y:S01]  /*9b10*/  IMAD.U32 R2, RZ, RZ, UR58 ;  /* 0x0000003aff027e24 */ /* 0x000fe2000f8e00ff */
[----:B------:R-:W-:Y:S02]  /*9b20*/  USHF.L.U32 UR10, UR49, 0x7, URZ ;  /* 0x00000007310a7899 */ /* 0x000fe400080006ff */
[-C--:B------:R-:W-:Y:S02]  /*9b30*/  IABS R0, R3.reuse ;  /* 0x0000000300007213 */ /* 0x080fe40000000000 */
[----:B------:R-:W-:Y:S02]  /*9b40*/  IABS R3, R3 ;  /* 0x0000000300037213 */ /* 0x000fe40000000000 */
[----:B------:R-:W-:Y:S11]  /*9b50*/  R2UR UR6, R0 ;  /* 0x00000000000672ca */ /* 0x000ff600000e0000 */
[----:B------:R-:W-:Y:S02]  /*9b60*/  @!UPT UIADD3 URZ, UPT, UPT, URZ, URZ, URZ ;  /* 0x000000fffffff290 */ /* 0x000fe4000fffe0ff */
[----:B------:R-:W4:Y:S10]  /*9b70*/  I2F.RP R0, UR6 ;  /* 0x0000000600007d06 */ /* 0x000f340008209400 */
[----:B----4-:R-:W4:Y:S02]  /*9b80*/  MUFU.RCP R0, R0 ;  /* 0x0000000000007308 */ /* 0x010f240000001000 */
[----:B----4-:R-:W-:Y:S08]  /*9b90*/  VIADD R0, R0, 0xffffffe ;  /* 0x0ffffffe00007836 */ /* 0x010ff00000000000 */
[----:B------:R-:W4:Y:S02]  /*9ba0*/  F2I.FTZ.U32.TRUNC.NTZ R0, R0 ;  /* 0x0000000000007305 */ /* 0x000f24000021f000 */
[----:B----4-:R-:W-:Y:S02]  /*9bb0*/  R2UR UR5, R0 ;  /* 0x00000000000572ca */ /* 0x010fe400000e0000 */
[----:B------:R-:W-:Y:S01]  /*9bc0*/  IABS R0, R2 ;  /* 0x0000000200007213 */ /* 0x000fe20000000000 */
[----:B------:R-:W-:Y:S03]  /*9bd0*/  IMAD.U32 R2, RZ, RZ, UR46 ;  /* 0x0000002eff027e24 */ /* 0x000fe6000f8e00ff */
[----:B------:R-:W-:Y:S01]  /*9be0*/  R2UR UR7, R0 ;  /* 0x00000000000772ca */ /* 0x000fe200000e0000 */
[----:B------:R-:W-:Y:S01]  /*9bf0*/  IMAD.MOV R0, RZ, RZ, -R3 ;  /* 0x000000ffff007224 */ /* 0x000fe200078e0a03 */
[----:B------:R-:W-:Y:S01]  /*9c00*/  IABS R2, R2 ;  /* 0x0000000200027213 */ /* 0x000fe20000000000 */
[----:B------:R-:W-:Y:S03]  /*9c10*/  IMAD.U32 R3, RZ, RZ, UR57 ;  /* 0x00000039ff037e24 */ /* 0x000fe6000f8e00ff */
[----:B------:R-:W-:Y:S01]  /*9c20*/  R2UR UR9, R2 ;  /* 0x00000000020972ca */ /* 0x000fe200000e0000 */
[----:B------:R-:W-:Y:S01]  /*9c30*/  UIADD3 UR4, UPT, UPT, URZ, -UR5, URZ ;  /* 0x80000005ff047290 */ /* 0x000fe2000fffe0ff */
[----:B------:R-:W-:Y:S03]  /*9c40*/  IABS R3, R3 ;  /* 0x0000000300037213 */ /* 0x000fe60000000000 */
[----:B------:R-:W-:Y:S01]  /*9c50*/  UIMAD UR8, UR4, UR6, URZ ;  /* 0x00000006040872a4 */ /* 0x000fe2000f8e02ff */
[----:B------:R-:W4:Y:S02]  /*9c60*/  I2F.RP R4, R3 ;  /* 0x0000000300047306 */ /* 0x000f240000209400 */
[----:B------:R-:W-:Y:S02]  /*9c70*/  UMOV UR4, URZ ;  /* 0x000000ff00047c82 */ /* 0x000fe40008000000 */
[----:B------:R-:W-:Y:S02]  /*9c80*/  UIMAD.WIDE.U32 UR4, UR5, UR8, UR4 ;  /* 0x00000008050472a5 */ /* 0x000fe4000f8e0004 */
[----:B------:R-:W-:Y:S04]  /*9c90*/  R2UR UR8, R0 ;  /* 0x00000000000872ca */ /* 0x000fe800000e0000 */
[----:B------:R-:W5:Y:S01]  /*9ca0*/  I2F.RP R2, UR7 ;  /* 0x0000000700027d06 */ /* 0x000f620008209400 */
[----:B------:R-:W-:Y:S02]  /*9cb0*/  UMOV UR4, UR5 ;  /* 0x0000000500047c82 */ /* 0x000fe40008000000 */
[----:B------:R-:W-:Y:S07]  /*9cc0*/  UIMAD.WIDE.U32 UR4, UR4, UR9, URZ ;  /* 0x00000009040472a5 */ /* 0x000fee000f8e00ff */
[----:B----4-:R-:W4:Y:S01]  /*9cd0*/  MUFU.RCP R4, R4 ;  /* 0x0000000400047308 */ /* 0x010f220000001000 */
[----:B------:R-:W-:Y:S02]  /*9ce0*/  UMOV UR11, UR5 ;  /* 0x00000005000b7c82 */ /* 0x000fe40008000000 */
[----:B------:R-:W-:Y:S07]  /*9cf0*/  UIMAD UR4, UR11, UR8, UR9 ;  /* 0x000000080b0472a4 */ /* 0x000fee000f8e0209 */
[----:B-----5:R-:W5:Y:S01]  /*9d00*/  MUFU.RCP R0, R2 ;  /* 0x0000000200007308 */ /* 0x020f620000001000 */
[----:B------:R-:W-:Y:S01]  /*9d10*/  UISETP.GT.U32.AND UP0, UPT, UR6, UR4, UPT ;  /* 0x000000040600728c */ /* 0x000fe2000bf04070 */
[----:B----4-:R-:W-:Y:S10]  /*9d20*/  VIADD R4, R4, 0xffffffe ;  /* 0x0ffffffe04047836 */ /* 0x010ff40000000000 */
[----:B------:R-:W-:Y:S01]  /*9d30*/  @!UP0 UIADD3 UR4, UPT, UPT, UR4, -UR6, URZ ;  /* 0x8000000604048290 */ /* 0x000fe2000fffe0ff */
[----:B------:R-:W4:Y:S01]  /*9d40*/  F2I.FTZ.U32.TRUNC.NTZ R5, R4 ;  /* 0x0000000400057305 */ /* 0x000f22000021f000 */
[----:B------:R-:W-:Y:S02]  /*9d50*/  @!UP0 UIADD3 UR11, UPT, UPT, UR11, 0x1, URZ ;  /* 0x000000010b0b8890 */ /* 0x000fe4000fffe0ff */
[----:B------:R-:W-:Y:S01]  /*9d60*/  UISETP.GE.U32.AND UP2, UPT, UR4, UR6, UPT ;  /* 0x000000060400728c */ /* 0x000fe2000bf46070 */
[----:B-----5:R-:W-:Y:S01]  /*9d70*/  IADD3 R0, PT, PT, R0, 0xffffffe, RZ ;  /* 0x0ffffffe00007810 */ /* 0x020fe20007ffe0ff */
[----:B------:R-:W-:Y:S02]  /*9d80*/  ULOP3.LUT UR4, UR46, UR47, URZ, 0x3c, !UPT ;  /* 0x0000002f2e047292 */ /* 0x000fe4000f8e3cff */
[----:B------:R-:W-:Y:S02]  /*9d90*/  UISETP.NE.AND UP0, UPT, UR47, URZ, UPT ;  /* 0x000000ff2f00728c */ /* 0x000fe4000bf05270 */
[----:B------:R-:W-:Y:S01]  /*9da0*/  UISETP.GE.AND UP1, UPT, UR4, URZ, UPT ;  /* 0x000000ff0400728c */ /* 0x000fe2000bf26270 */
[----:B------:R-:W5:Y:S04]  /*9db0*/  F2I.FTZ.U32.TRUNC.NTZ R0, R0 ;  /* 0x0000000000007305 */ /* 0x000f68000021f000 */
[----:B------:R-:W-:Y:S01]  /*9dc0*/  @UP2 UIADD3 UR11, UPT, UPT, UR11, 0x1, URZ ;  /* 0x000000010b0b2890 */ /* 0x000fe2000fffe0ff */
[--C-:B----4-:R-:W-:Y:S01]  /*9dd0*/  IMAD.MOV R2, RZ, RZ, -R5.reuse ;  /* 0x000000ffff027224 */ /* 0x110fe200078e0a05 */
[----:B------:R-:W-:Y:S01]  /*9de0*/  UISETP.NE.AND UP2, UPT, UR57, URZ, UPT ;  /* 0x000000ff3900728c */ /* 0x000fe2000bf45270 */
[----:B------:R-:W-:Y:S02]  /*9df0*/  IMAD.MOV.U32 R4, RZ, RZ, RZ ;  /* 0x000000ffff047224 */ /* 0x000fe400078e00ff */
[-C--:B------:R-:W-:Y:S01]  /*9e00*/  IMAD R2, R2, R3.reuse, RZ ;  /* 0x0000000302027224 */ /* 0x080fe200078e02ff */
[----:B------:R-:W-:Y:S02]  /*9e10*/  @!UP1 UIADD3 UR11, UPT, UPT, -UR11, URZ, URZ ;  /* 0x000000ff0b0b9290 */ /* 0x000fe4000fffe1ff */
[----:B------:R-:W-:Y:S01]  /*9e20*/  @!UP0 ULOP3.LUT UR11, URZ, UR47, URZ, 0x33, !UPT ;  /* 0x0000002fff0b8292 */ /* 0x000fe2000f8e33ff */
[----:B------:R-:W-:Y:S01]  /*9e30*/  IMAD.HI.U32 R5, R5, R2, R4 ;  /* 0x0000000205057227 */ /* 0x000fe200078e0004 */
[----:B-----5:R-:W-:Y:S04]  /*9e40*/  R2UR UR5, R0 ;  /* 0x00000000000572ca */ /* 0x020fe800000e0000 */
[----:B------:R-:W-:Y:S05]  /*9e50*/  IMAD.U32 R0, RZ, RZ, UR11 ;  /* 0x0000000bff007e24 */ /* 0x000fea000f8e00ff */
[----:B------:R-:W-:Y:S04]  /*9e60*/  IABS R0, R0 ;  /* 0x0000000000007213 */ /* 0x000fe80000000000 */
[----:B------:R-:W-:Y:S01]  /*9e70*/  R2UR UR8, R0 ;  /* 0x00000000000872ca */ /* 0x000fe200000e0000 */
[----:B------:R-:W-:Y:S04]  /*9e80*/  UIADD3 UR4, UPT, UPT, URZ, -UR5, URZ ;  /* 0x80000005ff047290 */ /* 0x000fe8000fffe0ff */
[----:B------:R-:W-:Y:S03]  /*9e90*/  UIMAD UR6, UR4, UR7, URZ ;  /* 0x00000007040672a4 */ /* 0x000fe6000f8e02ff */
[----:B------:R-:W-:Y:S02]  /*9ea0*/  UMOV UR4, URZ ;  /* 0x000000ff00047c82 */ /* 0x000fe40008000000 */
[----:B------:R-:W-:Y:S02]  /*9eb0*/  UIMAD.WIDE.U32 UR4, UR5, UR6, UR4 ;  /* 0x00000006050472a5 */ /* 0x000fe4000f8e0004 */
[----:B------:R-:W-:Y:S04]  /*9ec0*/  UIADD3 UR6, UPT, UPT, -UR11, URZ, URZ ;  /* 0x000000ff0b067290 */ /* 0x000fe8000fffe1ff */
[----:B------:R-:W-:Y:S01]  /*9ed0*/  UIMAD UR6, UR47, UR6, UR46 ;  /* 0x000000062f0672a4 */ /* 0x000fe2000f8e022e */
[----:B------:R-:W-:Y:S02]  /*9ee0*/  UMOV UR4, UR5 ;  /* 0x0000000500047c82 */ /* 0x000fe40008000000 */
[----:B------:R-:W-:Y:S02]  /*9ef0*/  UIMAD.WIDE.U32 UR4, UR4, UR8, URZ ;  /* 0x00000008040472a5 */ /* 0x000fe4000f8e00ff */
[----:B------:R-:W-:Y:S05]  /*9f00*/  USHF.L.U32 UR9, UR6, 0x6, URZ ;  /* 0x0000000606097899 */ /* 0x000fea00080006ff */
[----:B------:R-:W-:Y:S01]  /*9f10*/  UMOV UR12, UR5 ;  /* 0x00000005000c7c82 */ /* 0x000fe20008000000 */
[----:B------:R-:W-:Y:S02]  /*9f20*/  UIADD3 UR5, UPT, UPT, UR44, 0x2400, URZ ;  /* 0x000024002c057890 */ /* 0x000fe4000fffe0ff */
[----:B------:R-:W-:Y:S04]  /*9f30*/  UIADD3 UR4, UPT, UPT, -UR12, URZ, URZ ;  /* 0x000000ff0c047290 */ /* 0x000fe8000fffe1ff */
[----:B------:R-:W-:Y:S01]  /*9f40*/  UIMAD UR4, UR7, UR4, UR8 ;  /* 0x00000004070472a4 */ /* 0x000fe2000f8e0208 */
[----:B------:R-:W-:Y:S03]  /*9f50*/  IMAD.U32 R150, RZ, RZ, UR5 ;  /* 0x00000005ff967e24 */ /* 0x000fe6000f8e00ff */
[----:B------:R-:W-:Y:S02]  /*9f60*/  UISETP.GT.U32.AND UP0, UPT, UR7, UR4, UPT ;  /* 0x000000040700728c */ /* 0x000fe4000bf04070 */
[----:B------:R-:W-:Y:S09]  /*9f70*/  R2UR UR8, R150 ;  /* 0x00000000960872ca */ /* 0x000ff200000e0000 */
[----:B------:R-:W-:Y:S02]  /*9f80*/  @!UP0 UIADD3 UR4, UPT, UPT, UR4, -UR7, URZ ;  /* 0x8000000704048290 */ /* 0x000fe4000fffe0ff */
[----:B------:R-:W-:Y:S02]  /*9f90*/  @!UP0 UIADD3 UR12, UPT, UPT, UR12, 0x1, URZ ;  /* 0x000000010c0c8890 */ /* 0x000fe4000fffe0ff */
[----:B------:R-:W-:Y:S02]  /*9fa0*/  UISETP.GE.U32.AND UP1, UPT, UR4, UR7, UPT ;  /* 0x000000070400728c */ /* 0x000fe4000bf26070 */
[----:B------:R-:W-:Y:S04]  /*9fb0*/  ULOP3.LUT UR4, UR11, UR58, URZ, 0x3c, !UPT ;  /* 0x0000003a0b047292 */ /* 0x000fe8000f8e3cff */
[----:B------:R-:W-:Y:S05]  /*9fc0*/  UISETP.GE.AND UP0, UPT, UR4, URZ, UPT ;  /* 0x000000ff0400728c */ /* 0x000fea000bf06270 */
[----:B------:R-:W-:Y:S02]  /*9fd0*/  @UP1 UIADD3 UR12, UPT, UPT, UR12, 0x1, URZ ;  /* 0x000000010c0c1890 */ /* 0x000fe4000fffe0ff */
[----:B------:R-:W-:Y:S04]  /*9fe0*/  UISETP.NE.AND UP1, UPT, UR58, URZ, UPT ;  /* 0x000000ff3a00728c */ /* 0x000fe8000bf25270 */
[----:B------:R-:W-:Y:S07]  /*9ff0*/  @!UP0 UIADD3 UR12, UPT, UPT, -UR12, URZ, URZ ;  /* 0x000000ff0c0c8290 */ /* 0x000fee000fffe1ff */
[----:B------:R-:W-:Y:S04]  /*a000*/  @!UP1 ULOP3.LUT UR12, URZ, UR58, URZ, 0x33, !UPT ;  /* 0x0000003aff0c9292 */ /* 0x000fe8000f8e33ff */
[----:B------:R-:W-:Y:S02]  /*a010*/  ULOP3.LUT UR4, UR12, UR57, URZ, 0x3c, !UPT ;  /* 0x000000390c047292 */ /* 0x000fe4000f8e3cff */
[----:B------:R-:W-:Y:S01]  /*a020*/  UIADD3 UR5, UPT, UPT, -UR12, URZ, URZ ;  /* 0x000000ff0c057290 */ /* 0x000fe2000fffe1ff */
[----:B------:R-:W-:Y:S01]  /*a030*/  MOV R0, UR12 ;  /* 0x0000000c00007c02 */ /* 0x000fe20008000f00 */
[----:B------:R-:W-:Y:S02]  /*a040*/  UISETP.GE.AND UP1, UPT, UR4, URZ, UPT ;  /* 0x000000ff0400728c */ /* 0x000fe4000bf26270 */
[----:B---3--:R-:W-:Y:S01]  /*a050*/  UIADD3 UR4, UP0, UPT, UR14, 0x780, URZ ;  /* 0x000007800e047890 */ /* 0x008fe2000ff1e0ff */
[----:B------:R-:W-:Y:S01]  /*a060*/  IABS R0, R0 ;  /* 0x0000000000007213 */ /* 0x000fe20000000000 */
[----:B------:R-:W-:Y:S02]  /*a070*/  UIMAD UR11, UR58, UR5, UR11 ;  /* 0x000000053a0b72a4 */ /* 0x000fe4000f8e020b */
[----:B------:R-:W-:Y:S02]  /*a080*/  UIADD3.X UR5, UPT, UPT, URZ, UR15, URZ, UP0, !UPT ;  /* 0x0000000fff057290 */ /* 0x000fe400087fe4ff */
[----:B------:R-:W-:Y:S04]  /*a090*/  IMAD.HI.U32 R5, R5, R0, RZ ;  /* 0x0000000005057227 */ /* 0x000fe800078e00ff */
[----:B------:R-:W-:Y:S04]  /*a0a0*/  IMAD.MOV R2, RZ, RZ, -R5 ;  /* 0x000000ffff027224 */ /* 0x000fe800078e0a05 */
[C---:B------:R-:W-:Y:S05]  /*a0b0*/  IMAD R0, R3.reuse, R2, R0 ;  /* 0x0000000203007224 */ /* 0x040fea00078e0200 */
[----:B------:R-:W-:Y:S11]  /*a0c0*/  ISETP.GT.U32.AND P0, PT, R3, R0, PT ;  /* 0x000000000300720c */ /* 0x000ff60003f04070 */
[----:B------:R-:W-:Y:S02]  /*a0d0*/  @!UPT UIADD3 URZ, UPT, UPT, URZ, URZ, URZ ;  /* 0x000000fffffff290 */ /* 0x000fe4000fffe0ff */
[----:B------:R-:W-:Y:S01]  /*a0e0*/  @!P0 IMAD.IADD R0, R0, 0x1, -R3 ;  /* 0x0000000100008824 */ /* 0x000fe200078e0a03 */
[----:B------:R-:W-:Y:S04]  /*a0f0*/  @!P0 IADD3 R5, PT, PT, R5, 0x1, RZ ;  /* 0x0000000105058810 */ /* 0x000fe80007ffe0ff */
[----:B------:R-:W-:Y:S11]  /*a100*/  ISETP.GE.U32.AND P1, PT, R0, R3, PT ;  /* 0x000000030000720c */ /* 0x000ff60003f26070 */
[----:B------:R-:W-:Y:S02]  /*a110*/  @!UPT UIADD3 URZ, UPT, UPT, URZ, URZ, URZ ;  /* 0x000000fffffff290 */ /* 0x000fe4000fffe0ff */
[----:B------:R-:W-:Y:S05]  /*a120*/  @P1 VIADD R5, R5, 0x1 ;  /* 0x0000000105051836 */ /* 0x000fea0000000000 */
[----:B------:R-:W-:Y:S11]  /*a130*/  R2UR UR13, R5 ;  /* 0x00000000050d72ca */ /* 0x000ff600000e0000 */
[----:B------:R-:W-:Y:S02]  /*a140*/  @!UPT UIADD3 URZ, UPT, UPT, URZ, URZ, URZ ;  /* 0x000000fffffff290 */ /* 0x000fe4000fffe0ff */
[----:B------:R-:W-:Y:S02]  /*a150*/  @!UP1 UIADD3 UR13, UPT, UPT, -UR13, URZ, URZ ;  /* 0x000000ff0d0d9290 */ /* 0x000fe4000fffe1ff */
[----:B------:R-:W-:Y:S04]  /*a160*/  @!UP2 ULOP3.LUT UR13, URZ, UR57, URZ, 0x33, !UPT ;  /* 0x00000039ff0da292 */ /* 0x000fe8000f8e33ff */
[----:B------:R-:W-:Y:S04]  /*a170*/  UIADD3 UR7, UPT, UPT, -UR13, URZ, URZ ;  /* 0x000000ff0d077290 */ /* 0x000fe8000fffe1ff */
[----:B------:R-:W-:Y:S09]  /*a180*/  UIMAD UR12, UR57, UR7, UR12 ;  /* 0x00000007390c72a4 */ /* 0x000ff2000f8e020c */
[----:B------:R3:W-:Y:S01]  /*a190*/  UTMASTG.5D [UR8], [UR4] ;  /* 0x00000008040073b5 */ /* 0x0007e20008020000 */
[----:B------:R0:W-:Y:S01]  /*a1a0*/  UTMACMDFLUSH ;  /* 0x00000000000079b7 */ /* 0x0001e20000000000 */
[----:B---3--:R-:W-:Y:S04]  /*a1b0*/  DEPBAR.LE SB0, 0x0 ;  /* 0x000080000000791a */ /* 0x008fe80000000000 */
.L_x_144:
[----:B------:R-:W-:Y:S05]  /*a1c0*/  BSYNC.RECONVERGENT B0 ;  /* 0x0000000000007941 */ /* 0x000fea0003800200 */
.L_x_143:
[----:B------:R-:W-:Y:S01]  /*a1d0*/  BAR.SYNC.DEFER_BLOCKING 0x1, 0x80 ;  /* 0x0042000000007b1d */ /* 0x000fe20000010000 */
[C---:B------:R-:W-:Y:S01]  /*a1e0*/  ISETP.NE.AND P0, PT, R68.reuse, 0x2, PT ;  /* 0x000000024400780c */ /* 0x040fe20003f05270 */
[----:B------:R-:W-:Y:S01]  /*a1f0*/  UISETP.NE.AND UP0, UPT, UR48, URZ, UPT ;  /* 0x000000ff3000728c */ /* 0x000fe2000bf05270 */
[----:B------:R-:W-:Y:S01]  /*a200*/  LOP3.LUT R141, R141, 0x1, RZ, 0x3c, !PT ;  /* 0x000000018d8d7812 */ /* 0x000fe200078e3cff */
[----:B------:R-:W-:Y:S01]  /*a210*/  UIADD3 UR46, UPT, UPT, UR36, UR63, URZ ;  /* 0x0000003f242e7290 */ /* 0x000fe2000fffe0ff */
[----:B------:R-:W-:Y:S01]  /*a220*/  SEL R0, RZ, 0x1, P0 ;  /* 0x00000001ff007807 */ /* 0x000fe20000000000 */
[----:B------:R-:W-:Y:S01]  /*a230*/  UIADD3 UR49, UPT, UPT, UR37, UR62, URZ ;  /* 0x0000003e25317290 */ /* 0x000fe2000fffe0ff */
[----:B------:R-:W-:Y:S02]  /*a240*/  SEL R68, R68, RZ, P0 ;  /* 0x000000ff44447207 */ /* 0x000fe40000000000 */
[----:B------:R-:W-:Y:S01]  /*a250*/  LOP3.LUT R142, R142, R0, RZ, 0x3c, !PT ;  /* 0x000000008e8e7212 */ /* 0x000fe200078e3cff */
[----:B------:R-:W-:Y:S01]  /*a260*/  UMOV UR45, UR56 ;  /* 0x00000038002d7c82 */ /* 0x000fe20008000000 */
[----:B------:R-:W-:Y:S07]  /*a270*/  BRA.U UP0, `(.L_x_145) ;  /* 0xffffffd500a47547 */ /* 0x000fee000b83ffff */
[----:B------:R-:W-:Y:S05]  /*a280*/  EXIT ;  /* 0x000000000000794d */ /* 0x000fea0003800000 */
.L_x_25:
[----:B------:R-:W-:Y:S07]  /*a290*/  MOV R0, UR11 ;  /* 0x0000000b00007c02 */ /* 0x000fee0008000f00 */
.L_x_146:
[----:B--2---:R2:W3:Y:S02]  /*a2a0*/  SYNCS.PHASECHK.TRANS64.TRYWAIT P0, [R0+URZ+0x148], R4 ;  /* 0x00014804000075a7 */ /* 0x0044e400080011ff */
[----:B---3--:R-:W-:Y:S05]  /*a2b0*/  @!P0 NANOSLEEP.SYNCS 0x989680 ;  /* 0x009896800000895d */ /* 0x008fea0003900000 */
[----:B------:R-:W3:Y:S02]  /*a2c0*/  @!P0 SYNCS.PHASECHK.TRANS64 P0, [R0+URZ+0x148], R4 ;  /* 0x00014804000085a7 */ /* 0x000ee400080010ff */
[----:B---3--:R-:W-:Y:S05]  /*a2d0*/  @!P0 BRA `(.L_x_146) ;  /* 0xfffffffc00f08947 */ /* 0x008fea000383ffff */
[----:B------:R-:W-:Y:S05]  /*a2e0*/  BRA `(.L_x_24) ;  /* 0xffffff8000887947 */ /* 0x000fea000383ffff */
.L_x_32:
[----:B------:R-:W-:Y:S07]  /*a2f0*/  MOV R0, UR28 ;  /* 0x0000001c00007c02 */ /* 0x000fee0008000f00 */
.L_x_147:
[----:B--2---:R2:W4:Y:S02]  /*a300*/  SYNCS.PHASECHK.TRANS64.TRYWAIT P0, [R0+URZ+0x148], R4 ;  /* 0x00014804000075a7 */ /* 0x00452400080011ff */
[----:B----4-:R-:W-:Y:S05]  /*a310*/  @!P0 NANOSLEEP.SYNCS 0x989680 ;  /* 0x009896800000895d */ /* 0x010fea0003900000 */
[----:B------:R-:W4:Y:S02]  /*a320*/  @!P0 SYNCS.PHASECHK.TRANS64 P0, [R0+URZ+0x148], R4 ;  /* 0x00014804000085a7 */ /* 0x000f2400080010ff */
[----:B----4-:R-:W-:Y:S05]  /*a330*/  @!P0 BRA `(.L_x_147) ;  /* 0xfffffffc00f08947 */ /* 0x010fea000383ffff */
[----:B------:R-:W-:Y:S05]  /*a340*/  BRA `(.L_x_31) ;  /* 0xffffff8400f87947 */ /* 0x000fea000383ffff */
.L_x_37:
[----:B------:R-:W-:-:S07]  /*a350*/  MOV R0, UR30 ;  /* 0x0000001e00007c02 */ /* 0x000fce0008000f00 */
.L_x_148:
[----:B--2---:R2:W3:Y:S02]  /*a360*/  SYNCS.PHASECHK.TRANS64.TRYWAIT P0, [R0+URZ+0x2b0], R3 ;  /* 0x0002b003000075a7 */ /* 0x0044e400080011ff */
[----:B---3--:R-:W-:Y:S05]  /*a370*/  @!P0 NANOSLEEP.SYNCS 0x989680 ;  /* 0x009896800000895d */ /* 0x008fea0003900000 */
[----:B------:R-:W3:Y:S02]  /*a380*/  @!P0 SYNCS.PHASECHK.TRANS64 P0, [R0+URZ+0x2b0], R3 ;  /* 0x0002b003000085a7 */ /* 0x000ee400080010ff */
[----:B---3--:R-:W-:Y:S05]  /*a390*/  @!P0 BRA `(.L_x_148) ;  /* 0xfffffffc00f08947 */ /* 0x008fea000383ffff */
[----:B------:R-:W-:Y:S05]  /*a3a0*/  BRA `(.L_x_149) ;  /* 0xffffff8800e87947 */ /* 0x000fea000383ffff */
.L_x_41:
[----:B------:R-:W-:-:S07]  /*a3b0*/  MOV R0, UR4 ;  /* 0x0000000400007c02 */ /* 0x000fce0008000f00 */
.L_x_150:
[----:B--2---:R2:W3:Y:S02]  /*a3c0*/  SYNCS.PHASECHK.TRANS64.TRYWAIT P0, [R0+URZ], R2 ;  /* 0x00000002000075a7 */ /* 0x0044e400080011ff */
[----:B---3--:R-:W-:Y:S05]  /*a3d0*/  @!P0 NANOSLEEP.SYNCS 0x989680 ;  /* 0x009896800000895d */ /* 0x008fea0003900000 */
[----:B------:R-:W3:Y:S02]  /*a3e0*/  @!P0 SYNCS.PHASECHK.TRANS64 P0, [R0+URZ], R2 ;  /* 0x00000002000085a7 */ /* 0x000ee400080010ff */
[----:B---3--:R-:W-:Y:S05]  /*a3f0*/  @!P0 BRA `(.L_x_150) ;  /* 0xfffffffc00f08947 */ /* 0x008fea000383ffff */
[----:B------:R-:W-:Y:S05]  /*a400*/  BRA `(.L_x_151) ;  /* 0xffffff9000747947 */ /* 0x000fea000383ffff */
.L_x_42:
[----:B------:R-:W-:-:S07]  /*a410*/  MOV R0, UR5 ;  /* 0x0000000500007c02 */ /* 0x000fce0008000f00 */
.L_x_152:
[----:B--2---:R2:W3:Y:S02]  /*a420*/  SYNCS.PHASECHK.TRANS64.TRYWAIT P0, [R0+URZ], R2 ;  /* 0x00000002000075a7 */ /* 0x0044e400080011ff */
[----:B---3--:R-:W-:Y:S05]  /*a430*/  @!P0 NANOSLEEP.SYNCS 0x989680 ;  /* 0x009896800000895d */ /* 0x008fea0003900000 */
[----:B------:R-:W3:Y:S02]  /*a440*/  @!P0 SYNCS.PHASECHK.TRANS64 P0, [R0+URZ], R2 ;  /* 0x00000002000085a7 */ /* 0x000ee400080010ff */
[----:B---3--:R-:W-:Y:S05]  /*a450*/  @!P0 BRA `(.L_x_152) ;  /* 0xfffffffc00f08947 */ /* 0x008fea000383ffff */
[----:B------:R-:W-:Y:S05]  /*a460*/  BRA `(.L_x_153) ;  /* 0xffffff9000847947 */ /* 0x000fea000383ffff */
.L_x_43:
[----:B------:R-:W-:-:S07]  /*a470*/  MOV R0, UR5 ;  /* 0x0000000500007c02 */ /* 0x000fce0008000f00 */
.L_x_154:
[----:B--2---:R2:W3:Y:S02]  /*a480*/  SYNCS.PHASECHK.TRANS64.TRYWAIT P0, [R0+URZ], R2 ;  /* 0x00000002000075a7 */ /* 0x0044e400080011ff */
[----:B---3--:R-:W-:Y:S05]  /*a490*/  @!P0 NANOSLEEP.SYNCS 0x989680 ;  /* 0x009896800000895d */ /* 0x008fea0003900000 */
[----:B------:R-:W3:Y:S02]  /*a4a0*/  @!P0 SYNCS.PHASECHK.TRANS64 P0, [R0+URZ], R2 ;  /* 0x00000002000085a7 */ /* 0x000ee400080010ff */
[----:B---3--:R-:W-:Y:S05]  /*a4b0*/  @!P0 BRA `(.L_x_154) ;  /* 0xfffffffc00f08947 */ /* 0x008fea000383ffff */
[----:B------:R-:W-:Y:S05]  /*a4c0*/  BRA `(.L_x_155) ;  /* 0xffffff9000947947 */ /* 0x000fea000383ffff */
.L_x_44:
[----:B------:R-:W-:-:S07]  /*a4d0*/  MOV R0, UR5 ;  /* 0x0000000500007c02 */ /* 0x000fce0008000f00 */
.L_x_156:
[----:B--2---:R2:W3:Y:S02]  /*a4e0*/  SYNCS.PHASECHK.TRANS64.TRYWAIT P0, [R0+URZ], R2 ;  /* 0x00000002000075a7 */ /* 0x0044e400080011ff */
[----:B---3--:R-:W-:Y:S05]  /*a4f0*/  @!P0 NANOSLEEP.SYNCS 0x989680 ;  /* 0x009896800000895d */ /* 0x008fea0003900000 */
[----:B------:R-:W3:Y:S02]  /*a500*/  @!P0 SYNCS.PHASECHK.TRANS64 P0, [R0+URZ], R2 ;  /* 0x00000002000085a7 */ /* 0x000ee400080010ff */
[----:B---3--:R-:W-:Y:S05]  /*a510*/  @!P0 BRA `(.L_x_156) ;  /* 0xfffffffc00f08947 */ /* 0x008fea000383ffff */
[----:B------:R-:W-:Y:S05]  /*a520*/  BRA `(.L_x_157) ;  /* 0xffffff9000a47947 */ /* 0x000fea000383ffff */
.L_x_45:
[----:B------:R-:W-:-:S07]  /*a530*/  MOV R0, UR5 ;  /* 0x0000000500007c02 */ /* 0x000fce0008000f00 */
.L_x_158:
[----:B--2---:R2:W3:Y:S02]  /*a540*/  SYNCS.PHASECHK.TRANS64.TRYWAIT P0, [R0+URZ], R2 ;  /* 0x00000002000075a7 */ /* 0x0044e400080011ff */
[----:B---3--:R-:W-:Y:S05]  /*a550*/  @!P0 NANOSLEEP.SYNCS 0x989680 ;  /* 0x009896800000895d */ /* 0x008fea0003900000 */
[----:B------:R-:W3:Y:S02]  /*a560*/  @!P0 SYNCS.PHASECHK.TRANS64 P0, [R0+URZ], R2 ;  /* 0x00000002000085a7 */ /* 0x000ee400080010ff */
[----:B---3--:R-:W-:Y:S05]  /*a570*/  @!P0 BRA `(.L_x_158) ;  /* 0xfffffffc00f08947 */ /* 0x008fea000383ffff */
[----:B------:R-:W-:Y:S05]  /*a580*/  BRA `(.L_x_159) ;  /* 0xffffff9000b47947 */ /* 0x000fea000383ffff */
.L_x_46:
[----:B------:R-:W-:-:S07]  /*a590*/  MOV R0, UR5 ;  /* 0x0000000500007c02 */ /* 0x000fce0008000f00 */
.L_x_160:
[----:B--2---:R2:W3:Y:S02]  /*a5a0*/  SYNCS.PHASECHK.TRANS64.TRYWAIT P0, [R0+URZ], R2 ;  /* 0x00000002000075a7 */ /* 0x0044e400080011ff */
[----:B---3--:R-:W-:Y:S05]  /*a5b0*/  @!P0 NANOSLEEP.SYNCS 0x989680 ;  /* 0x009896800000895d */ /* 0x008fea0003900000 */
[----:B------:R-:W3:Y:S02]  /*a5c0*/  @!P0 SYNCS.PHASECHK.TRANS64 P0, [R0+URZ], R2 ;  /* 0x00000002000085a7 */ /* 0x000ee400080010ff */
[----:B---3--:R-:W-:Y:S05]  /*a5d0*/  @!P0 BRA `(.L_x_160) ;  /* 0xfffffffc00f08947 */ /* 0x008fea000383ffff */
[----:B------:R-:W-:Y:S05]  /*a5e0*/  BRA `(.L_x_161) ;  /* 0xffffff9000c47947 */ /* 0x000fea000383ffff */
.L_x_47:
[----:B------:R-:W-:-:S07]  /*a5f0*/  MOV R0, UR5 ;  /* 0x0000000500007c02 */ /* 0x000fce0008000f00 */
.L_x_162:
[----:B--2---:R2:W3:Y:S02]  /*a600*/  SYNCS.PHASECHK.TRANS64.TRYWAIT P0, [R0+URZ], R2 ;  /* 0x00000002000075a7 */ /* 0x0044e400080011ff */
[----:B---3--:R-:W-:Y:S05]  /*a610*/  @!P0 NANOSLEEP.SYNCS 0x989680 ;  /* 0x009896800000895d */ /* 0x008fea0003900000 */
[----:B------:R-:W3:Y:S02]  /*a620*/  @!P0 SYNCS.PHASECHK.TRANS64 P0, [R0+URZ], R2 ;  /* 0x00000002000085a7 */ /* 0x000ee400080010ff */
[----:B---3--:R-:W-:Y:S05]  /*a630*/  @!P0 BRA `(.L_x_162) ;  /* 0xfffffffc00f08947 */ /* 0x008fea000383ffff */
[----:B------:R-:W-:Y:S05]  /*a640*/  BRA `(.L_x_163) ;  /* 0xffffff9000d47947 */ /* 0x000fea000383ffff */
.L_x_48:
[----:B------:R-:W-:-:S07]  /*a650*/  MOV R0, UR5 ;  /* 0x0000000500007c02 */ /* 0x000fce0008000f00 */
.L_x_164:
[----:B--2---:R2:W3:Y:S02]  /*a660*/  SYNCS.PHASECHK.TRANS64.TRYWAIT P0, [R0+URZ], R2 ;  /* 0x00000002000075a7 */ /* 0x0044e400080011ff */
[----:B---3--:R-:W-:Y:S05]  /*a670*/  @!P0 NANOSLEEP.SYNCS 0x989680 ;  /* 0x009896800000895d */ /* 0x008fea0003900000 */
[----:B------:R-:W3:Y:S02]  /*a680*/  @!P0 SYNCS.PHASECHK.TRANS64 P0, [R0+URZ], R2 ;  /* 0x00000002000085a7 */ /* 0x000ee400080010ff */
[----:B---3--:R-:W-:Y:S05]  /*a690*/  @!P0 BRA `(.L_x_164) ;  /* 0xfffffffc00f08947 */ /* 0x008fea000383ffff */
[----:B------:R-:W-:Y:S05]  /*a6a0*/  BRA `(.L_x_165) ;  /* 0xffffff9000e47947 */ /* 0x000fea000383ffff */
.L_x_49:
[----:B------:R-:W-:-:S07]  /*a6b0*/  MOV R0, UR5 ;  /* 0x0000000500007c02 */ /* 0x000fce0008000f00 */
.L_x_166:
[----:B--2---:R2:W3:Y:S02]  /*a6c0*/  SYNCS.PHASECHK.TRANS64.TRYWAIT P0, [R0+URZ], R2 ;  /* 0x00000002000075a7 */ /* 0x0044e400080011ff */
[----:B---3--:R-:W-:Y:S05]  /*a6d0*/  @!P0 NANOSLEEP.SYNCS 0x989680 ;  /* 0x009896800000895d */ /* 0x008fea0003900000 */
[----:B------:R-:W3:Y:S02]  /*a6e0*/  @!P0 SYNCS.PHASECHK.TRANS64 P0, [R0+URZ], R2 ;  /* 0x00000002000085a7 */ /* 0x000ee400080010ff */
[----:B---3--:R-:W-:Y:S05]  /*a6f0*/  @!P0 BRA `(.L_x_166) ;  /* 0xfffffffc00f08947 */ /* 0x008fea000383ffff */
[----:B------:R-:W-:Y:S05]  /*a700*/  BRA `(.L_x_167) ;  /* 0xffffff9000f47947 */ /* 0x000fea000383ffff */
.L_x_50:
[----:B------:R-:W-:-:S07]  /*a710*/  MOV R0, UR5 ;  /* 0x0000000500007c02 */ /* 0x000fce0008000f00 */
.L_x_168:
[----:B--2---:R2:W3:Y:S02]  /*a720*/  SYNCS.PHASECHK.TRANS64.TRYWAIT P0, [R0+URZ], R2 ;  /* 0x00000002000075a7 */ /* 0x0044e400080011ff */
[----:B---3--:R-:W-:Y:S05]  /*a730*/  @!P0 NANOSLEEP.SYNCS 0x989680 ;  /* 0x009896800000895d */ /* 0x008fea0003900000 */
[----:B------:R-:W3:Y:S02]  /*a740*/  @!P0 SYNCS.PHASECHK.TRANS64 P0, [R0+URZ], R2 ;  /* 0x00000002000085a7 */ /* 0x000ee400080010ff */
[----:B---3--:R-:W-:Y:S05]  /*a750*/  @!P0 BRA `(.L_x_168) ;  /* 0xfffffffc00f08947 */ /* 0x008fea000383ffff */
[----:B------:R-:W-:Y:S05]  /*a760*/  BRA `(.L_x_169) ;  /* 0xffffff9400047947 */ /* 0x000fea000383ffff */
.L_x_51:
[----:B------:R-:W-:-:S07]  /*a770*/  MOV R0, UR5 ;  /* 0x0000000500007c02 */ /* 0x000fce0008000f00 */
.L_x_170:
[----:B--2---:R2:W3:Y:S02]  /*a780*/  SYNCS.PHASECHK.TRANS64.TRYWAIT P0, [R0+URZ], R2 ;  /* 0x00000002000075a7 */ /* 0x0044e400080011ff */
[----:B---3--:R-:W-:Y:S05]  /*a790*/  @!P0 NANOSLEEP.SYNCS 0x989680 ;  /* 0x009896800000895d */ /* 0x008fea0003900000 */
[----:B------:R-:W3:Y:S02]  /*a7a0*/  @!P0 SYNCS.PHASECHK.TRANS64 P0, [R0+URZ], R2 ;  /* 0x00000002000085a7 */ /* 0x000ee400080010ff */
[----:B---3--:R-:W-:Y:S05]  /*a7b0*/  @!P0 BRA `(.L_x_170) ;  /* 0xfffffffc00f08947 */ /* 0x008fea000383ffff */
[----:B------:R-:W-:Y:S05]  /*a7c0*/  BRA `(.L_x_171) ;  /* 0xffffff9400147947 */ /* 0x000fea000383ffff */
.L_x_52:
[----:B------:R-:W-:-:S07]  /*a7d0*/  MOV R0, UR5 ;  /* 0x0000000500007c02 */ /* 0x000fce0008000f00 */
.L_x_172:
[----:B--2---:R2:W3:Y:S02]  /*a7e0*/  SYNCS.PHASECHK.TRANS64.TRYWAIT P0, [R0+URZ], R2 ;  /* 0x00000002000075a7 */ /* 0x0044e400080011ff */
[----:B---3--:R-:W-:Y:S05]  /*a7f0*/  @!P0 NANOSLEEP.SYNCS 0x989680 ;  /* 0x009896800000895d */ /* 0x008fea0003900000 */
[----:B------:R-:W3:Y:S02]  /*a800*/  @!P0 SYNCS.PHASECHK.TRANS64 P0, [R0+URZ], R2 ;  /* 0x00000002000085a7 */ /* 0x000ee400080010ff */
[----:B---3--:R-:W-:Y:S05]  /*a810*/  @!P0 BRA `(.L_x_172) ;  /* 0xfffffffc00f08947 */ /* 0x008fea000383ffff */
[----:B------:R-:W-:Y:S05]  /*a820*/  BRA `(.L_x_173) ;  /* 0xffffff9400247947 */ /* 0x000fea000383ffff */
.L_x_53:
[----:B------:R-:W-:-:S07]  /*a830*/  MOV R0, UR5 ;  /* 0x0000000500007c02 */ /* 0x000fce0008000f00 */
.L_x_174:
[----:B--2---:R2:W3:Y:S02]  /*a840*/  SYNCS.PHASECHK.TRANS64.TRYWAIT P0, [R0+URZ], R2 ;  /* 0x00000002000075a7 */ /* 0x0044e400080011ff */
[----:B---3--:R-:W-:Y:S05]  /*a850*/  @!P0 NANOSLEEP.SYNCS 0x989680 ;  /* 0x009896800000895d */ /* 0x008fea0003900000 */
[----:B------:R-:W3:Y:S02]  /*a860*/  @!P0 SYNCS.PHASECHK.TRANS64 P0, [R0+URZ], R2 ;  /* 0x00000002000085a7 */ /* 0x000ee400080010ff */
[----:B---3--:R-:W-:Y:S05]  /*a870*/  @!P0 BRA `(.L_x_174) ;  /* 0xfffffffc00f08947 */ /* 0x008fea000383ffff */
[----:B------:R-:W-:Y:S05]  /*a880*/  BRA `(.L_x_175) ;  /* 0xffffff9400347947 */ /* 0x000fea000383ffff */
.L_x_54:
[----:B------:R-:W-:-:S07]  /*a890*/  MOV R0, UR5 ;  /* 0x0000000500007c02 */ /* 0x000fce0008000f00 */
.L_x_176:
[----:B--2---:R2:W3:Y:S02]  /*a8a0*/  SYNCS.PHASECHK.TRANS64.TRYWAIT P0, [R0+URZ], R2 ;  /* 0x00000002000075a7 */ /* 0x0044e400080011ff */
[----:B---3--:R-:W-:Y:S05]  /*a8b0*/  @!P0 NANOSLEEP.SYNCS 0x989680 ;  /* 0x009896800000895d */ /* 0x008fea0003900000 */
[----:B------:R-:W3:Y:S02]  /*a8c0*/  @!P0 SYNCS.PHASECHK.TRANS64 P0, [R0+URZ], R2 ;  /* 0x00000002000085a7 */ /* 0x000ee400080010ff */
[----:B---3--:R-:W-:Y:S05]  /*a8d0*/  @!P0 BRA `(.L_x_176) ;  /* 0xfffffffc00f08947 */ /* 0x008fea000383ffff */
[----:B------:R-:W-:Y:S05]  /*a8e0*/  BRA `(.L_x_177) ;  /* 0xffffff9400447947 */ /* 0x000fea000383ffff */
.L_x_55:
[----:B------:R-:W-:-:S07]  /*a8f0*/  MOV R0, UR5 ;  /* 0x0000000500007c02 */ /* 0x000fce0008000f00 */
.L_x_178:
[----:B--2---:R2:W3:Y:S02]  /*a900*/  SYNCS.PHASECHK.TRANS64.TRYWAIT P0, [R0+URZ], R2 ;  /* 0x00000002000075a7 */ /* 0x0044e400080011ff */
[----:B---3--:R-:W-:Y:S05]  /*a910*/  @!P0 NANOSLEEP.SYNCS 0x989680 ;  /* 0x009896800000895d */ /* 0x008fea0003900000 */
[----:B------:R-:W3:Y:S02]  /*a920*/  @!P0 SYNCS.PHASECHK.TRANS64 P0, [R0+URZ], R2 ;  /* 0x00000002000085a7 */ /* 0x000ee400080010ff */
[----:B---3--:R-:W-:Y:S05]  /*a930*/  @!P0 BRA `(.L_x_178) ;  /* 0xfffffffc00f08947 */ /* 0x008fea000383ffff */
[----:B------:R-:W-:Y:S05]  /*a940*/  BRA `(.L_x_179) ;  /* 0xffffff9400547947 */ /* 0x000fea000383ffff */
.L_x_56:
[----:B------:R-:W-:-:S07]  /*a950*/  MOV R0, UR5 ;  /* 0x0000000500007c02 */ /* 0x000fce0008000f00 */
.L_x_180:
[----:B--2---:R2:W3:Y:S02]  /*a960*/  SYNCS.PHASECHK.TRANS64.TRYWAIT P0, [R0+URZ], R2 ;  /* 0x00000002000075a7 */ /* 0x0044e400080011ff */
[----:B---3--:R-:W-:Y:S05]  /*a970*/  @!P0 NANOSLEEP.SYNCS 0x989680 ;  /* 0x009896800000895d */ /* 0x008fea0003900000 */
[----:B------:R-:W3:Y:S02]  /*a980*/  @!P0 SYNCS.PHASECHK.TRANS64 P0, [R0+URZ], R2 ;  /* 0x00000002000085a7 */ /* 0x000ee400080010ff */
[----:B---3--:R-:W-:Y:S05]  /*a990*/  @!P0 BRA `(.L_x_180) ;  /* 0xfffffffc00f08947 */ /* 0x008fea000383ffff */
[----:B------:R-:W-:Y:S05]  /*a9a0*/  BRA `(.L_x_181) ;  /* 0xffffff9400647947 */ /* 0x000fea000383ffff */
.L_x_57:
[----:B------:R-:W-:-:S07]  /*a9b0*/  MOV R0, UR5 ;  /* 0x0000000500007c02 */ /* 0x000fce0008000f00 */
.L_x_182:
[----:B--2---:R2:W3:Y:S02]  /*a9c0*/  SYNCS.PHASECHK.TRANS64.TRYWAIT P0, [R0+URZ], R2 ;  /* 0x00000002000075a7 */ /* 0x0044e400080011ff */
[----:B---3--:R-:W-:Y:S05]  /*a9d0*/  @!P0 NANOSLEEP.SYNCS 0x989680 ;  /* 0x009896800000895d */ /* 0x008fea0003900000 */
[----:B------:R-:W3:Y:S02]  /*a9e0*/  @!P0 SYNCS.PHASECHK.TRANS64 P0, [R0+URZ], R2 ;  /* 0x00000002000085a7 */ /* 0x000ee400080010ff */
[----:B---3--:R-:W-:Y:S05]  /*a9f0*/  @!P0 BRA `(.L_x_182) ;  /* 0xfffffffc00f08947 */ /* 0x008fea000383ffff */
[----:B------:R-:W-:Y:S05]  /*aa00*/  BRA `(.L_x_183) ;  /* 0xffffff9400747947 */ /* 0x000fea000383ffff */
.L_x_58:
[----:B------:R-:W-:-:S07]  /*aa10*/  MOV R0, UR5 ;  /* 0x0000000500007c02 */ /* 0x000fce0008000f00 */
.L_x_184:
[----:B--2---:R2:W3:Y:S02]  /*aa20*/  SYNCS.PHASECHK.TRANS64.TRYWAIT P0, [R0+URZ], R2 ;  /* 0x00000002000075a7 */ /* 0x0044e400080011ff */
[----:B---3--:R-:W-:Y:S05]  /*aa30*/  @!P0 NANOSLEEP.SYNCS 0x989680 ;  /* 0x009896800000895d */ /* 0x008fea0003900000 */
[----:B------:R-:W3:Y:S02]  /*aa40*/  @!P0 SYNCS.PHASECHK.TRANS64 P0, [R0+URZ], R2 ;  /* 0x00000002000085a7 */ /* 0x000ee400080010ff */
[----:B---3--:R-:W-:Y:S05]  /*aa50*/  @!P0 BRA `(.L_x_184) ;  /* 0xfffffffc00f08947 */ /* 0x008fea000383ffff */
[----:B------:R-:W-:Y:S05]  /*aa60*/  BRA `(.L_x_185) ;  /* 0xffffff9400847947 */ /* 0x000fea000383ffff */
.L_x_59:
[----:B------:R-:W-:-:S07]  /*aa70*/  MOV R0, UR5 ;  /* 0x0000000500007c02 */ /* 0x000fce0008000f00 */
.L_x_186:
[----:B--2---:R2:W3:Y:S02]  /*aa80*/  SYNCS.PHASECHK.TRANS64.TRYWAIT P0, [R0+URZ], R2 ;  /* 0x00000002000075a7 */ /* 0x0044e400080011ff */
[----:B---3--:R-:W-:Y:S05]  /*aa90*/  @!P0 NANOSLEEP.SYNCS 0x989680 ;  /* 0x009896800000895d */ /* 0x008fea0003900000 */
[----:B------:R-:W3:Y:S02]  /*aaa0*/  @!P0 SYNCS.PHASECHK.TRANS64 P0, [R0+URZ], R2 ;  /* 0x00000002000085a7 */ /* 0x000ee400080010ff */
[----:B---3--:R-:W-:Y:S05]  /*aab0*/  @!P0 BRA `(.L_x_186) ;  /* 0xfffffffc00f08947 */ /* 0x008fea000383ffff */
[----:B------:R-:W-:Y:S05]  /*aac0*/  BRA `(.L_x_187) ;  /* 0xffffff9400947947 */ /* 0x000fea000383ffff */
.L_x_60:
[----:B------:R-:W-:-:S07]  /*aad0*/  MOV R0, UR5 ;  /* 0x0000000500007c02 */ /* 0x000fce0008000f00 */
.L_x_188:
[----:B--2---:R2:W3:Y:S02]  /*aae0*/  SYNCS.PHASECHK.TRANS64.TRYWAIT P0, [R0+URZ], R2 ;  /* 0x00000002000075a7 */ /* 0x0044e400080011ff */
[----:B---3--:R-:W-:Y:S05]  /*aaf0*/  @!P0 NANOSLEEP.SYNCS 0x989680 ;  /* 0x009896800000895d */ /* 0x008fea0003900000 */
[----:B------:R-:W3:Y:S02]  /*ab00*/  @!P0 SYNCS.PHASECHK.TRANS64 P0, [R0+URZ], R2 ;  /* 0x00000002000085a7 */ /* 0x000ee400080010ff */
[----:B---3--:R-:W-:Y:S05]  /*ab10*/  @!P0 BRA `(.L_x_188) ;  /* 0xfffffffc00f08947 */ /* 0x008fea000383ffff */
[----:B------:R-:W-:Y:S05]  /*ab20*/  BRA `(.L_x_189) ;  /* 0xffffff9400a47947 */ /* 0x000fea000383ffff */
.L_x_61:
[----:B------:R-:W-:-:S07]  /*ab30*/  MOV R0, UR5 ;  /* 0x0000000500007c02 */ /* 0x000fce0008000f00 */
.L_x_190:
[----:B--2---:R2:W3:Y:S02]  /*ab40*/  SYNCS.PHASECHK.TRANS64.TRYWAIT P0, [R0+URZ], R2 ;  /* 0x00000002000075a7 */ /* 0x0044e400080011ff */
[----:B---3--:R-:W-:Y:S05]  /*ab50*/  @!P0 NANOSLEEP.SYNCS 0x989680 ;  /* 0x009896800000895d */ /* 0x008fea0003900000 */
[----:B------:R-:W3:Y:S02]  /*ab60*/  @!P0 SYNCS.PHASECHK.TRANS64 P0, [R0+URZ], R2 ;  /* 0x00000002000085a7 */ /* 0x000ee400080010ff */
[----:B---3--:R-:W-:Y:S05]  /*ab70*/  @!P0 BRA `(.L_x_190) ;  /* 0xfffffffc00f08947 */ /* 0x008fea000383ffff */
[----:B------:R-:W-:Y:S05]  /*ab80*/  BRA `(.L_x_191) ;  /* 0xffffff9400b47947 */ /* 0x000fea000383ffff */
.L_x_62:
[----:B------:R-:W-:-:S07]  /*ab90*/  MOV R0, UR5 ;  /* 0x0000000500007c02 */ /* 0x000fce0008000f00 */
.L_x_192:
[----:B--2---:R2:W3:Y:S02]  /*aba0*/  SYNCS.PHASECHK.TRANS64.TRYWAIT P0, [R0+URZ], R2 ;  /* 0x00000002000075a7 */ /* 0x0044e400080011ff */
[----:B---3--:R-:W-:Y:S05]  /*abb0*/  @!P0 NANOSLEEP.SYNCS 0x989680 ;  /* 0x009896800000895d */ /* 0x008fea0003900000 */
[----:B------:R-:W3:Y:S02]  /*abc0*/  @!P0 SYNCS.PHASECHK.TRANS64 P0, [R0+URZ], R2 ;  /* 0x00000002000085a7 */ /* 0x000ee400080010ff */
[----:B---3--:R-:W-:Y:S05]  /*abd0*/  @!P0 BRA `(.L_x_192) ;  /* 0xfffffffc00f08947 */ /* 0x008fea000383ffff */
[----:B------:R-:W-:Y:S05]  /*abe0*/  BRA `(.L_x_193) ;  /* 0xffffff9400c47947 */ /* 0x000fea000383ffff */
.L_x_63:
[----:B------:R-:W-:-:S07]  /*abf0*/  MOV R0, UR5 ;  /* 0x0000000500007c02 */ /* 0x000fce0008000f00 */
.L_x_194:
[----:B--2---:R2:W3:Y:S02]  /*ac00*/  SYNCS.PHASECHK.TRANS64.TRYWAIT P0, [R0+URZ], R2 ;  /* 0x00000002000075a7 */ /* 0x0044e400080011ff */
[----:B---3--:R-:W-:Y:S05]  /*ac10*/  @!P0 NANOSLEEP.SYNCS 0x989680 ;  /* 0x009896800000895d */ /* 0x008fea0003900000 */
[----:B------:R-:W3:Y:S02]  /*ac20*/  @!P0 SYNCS.PHASECHK.TRANS64 P0, [R0+URZ], R2 ;  /* 0x00000002000085a7 */ /* 0x000ee400080010ff */
[----:B---3--:R-:W-:Y:S05]  /*ac30*/  @!P0 BRA `(.L_x_194) ;  /* 0xfffffffc00f08947 */ /* 0x008fea000383ffff */
[----:B------:R-:W-:Y:S05]  /*ac40*/  BRA `(.L_x_195) ;  /* 0xffffff9400d47947 */ /* 0x000fea000383ffff */
.L_x_64:
[----:B------:R-:W-:-:S07]  /*ac50*/  MOV R0, UR5 ;  /* 0x0000000500007c02 */ /* 0x000fce0008000f00 */
.L_x_196:
[----:B--2---:R2:W3:Y:S02]  /*ac60*/  SYNCS.PHASECHK.TRANS64.TRYWAIT P0, [R0+URZ], R2 ;  /* 0x00000002000075a7 */ /* 0x0044e400080011ff */
[----:B---3--:R-:W-:Y:S05]  /*ac70*/  @!P0 NANOSLEEP.SYNCS 0x989680 ;  /* 0x009896800000895d */ /* 0x008fea0003900000 */
[----:B------:R-:W3:Y:S02]  /*ac80*/  @!P0 SYNCS.PHASECHK.TRANS64 P0, [R0+URZ], R2 ;  /* 0x00000002000085a7 */ /* 0x000ee400080010ff */
[----:B---3--:R-:W-:Y:S05]  /*ac90*/  @!P0 BRA `(.L_x_196) ;  /* 0xfffffffc00f08947 */ /* 0x008fea000383ffff */
[----:B------:R-:W-:Y:S05]  /*aca0*/  BRA `(.L_x_197) ;  /* 0xffffff9400e47947 */ /* 0x000fea000383ffff */
.L_x_65:
[----:B------:R-:W-:-:S07]  /*acb0*/  MOV R0, UR5 ;  /* 0x0000000500007c02 */ /* 0x000fce0008000f00 */
.L_x_198:
[----:B--2---:R2:W3:Y:S02]  /*acc0*/  SYNCS.PHASECHK.TRANS64.TRYWAIT P0, [R0+URZ], R2 ;  /* 0x00000002000075a7 */ /* 0x0044e400080011ff */
[----:B---3--:R-:W-:Y:S05]  /*acd0*/  @!P0 NANOSLEEP.SYNCS 0x989680 ;  /* 0x009896800000895d */ /* 0x008fea0003900000 */
[----:B------:R-:W3:Y:S02]  /*ace0*/  @!P0 SYNCS.PHASECHK.TRANS64 P0, [R0+URZ], R2 ;  /* 0x00000002000085a7 */ /* 0x000ee400080010ff */
[----:B---3--:R-:W-:Y:S05]  /*acf0*/  @!P0 BRA `(.L_x_198) ;  /* 0xfffffffc00f08947 */ /* 0x008fea000383ffff */
[----:B------:R-:W-:Y:S05]  /*ad00*/  BRA `(.L_x_199) ;  /* 0xffffff9400f47947 */ /* 0x000fea000383ffff */
.L_x_66:
[----:B------:R-:W-:-:S07]  /*ad10*/  MOV R0, UR5 ;  /* 0x0000000500007c02 */ /* 0x000fce0008000f00 */
.L_x_200:
[----:B--2---:R2:W3:Y:S02]  /*ad20*/  SYNCS.PHASECHK.TRANS64.TRYWAIT P0, [R0+URZ], R2 ;  /* 0x00000002000075a7 */ /* 0x0044e400080011ff */
[----:B---3--:R-:W-:Y:S05]  /*ad30*/  @!P0 NANOSLEEP.SYNCS 0x989680 ;  /* 0x009896800000895d */ /* 0x008fea0003900000 */
[----:B------:R-:W3:Y:S02]  /*ad40*/  @!P0 SYNCS.PHASECHK.TRANS64 P0, [R0+URZ], R2 ;  /* 0x00000002000085a7 */ /* 0x000ee400080010ff */
[----:B---3--:R-:W-:Y:S05]  /*ad50*/  @!P0 BRA `(.L_x_200) ;  /* 0xfffffffc00f08947 */ /* 0x008fea000383ffff */
[----:B------:R-:W-:Y:S05]  /*ad60*/  BRA `(.L_x_201) ;  /* 0xffffff9800047947 */ /* 0x000fea000383ffff */
.L_x_67:
[----:B------:R-:W-:-:S07]  /*ad70*/  MOV R0, UR5 ;  /* 0x0000000500007c02 */ /* 0x000fce0008000f00 */
.L_x_202:
[----:B--2---:R2:W3:Y:S02]  /*ad80*/  SYNCS.PHASECHK.TRANS64.TRYWAIT P0, [R0+URZ], R2 ;  /* 0x00000002000075a7 */ /* 0x0044e400080011ff */
[----:B---3--:R-:W-:Y:S05]  /*ad90*/  @!P0 NANOSLEEP.SYNCS 0x989680 ;  /* 0x009896800000895d */ /* 0x008fea0003900000 */
[----:B------:R-:W3:Y:S02]  /*ada0*/  @!P0 SYNCS.PHASECHK.TRANS64 P0, [R0+URZ], R2 ;  /* 0x00000002000085a7 */ /* 0x000ee400080010ff */
[----:B---3--:R-:W-:Y:S05]  /*adb0*/  @!P0 BRA `(.L_x_202) ;  /* 0xfffffffc00f08947 */ /* 0x008fea000383ffff */
[----:B------:R-:W-:Y:S05]  /*adc0*/  BRA `(.L_x_203) ;  /* 0xffffff9800147947 */ /* 0x000fea000383ffff */
.L_x_68:
[----:B------:R-:W-:-:S07]  /*add0*/  MOV R0, UR5 ;  /* 0x0000000500007c02 */ /* 0x000fce0008000f00 */
.L_x_204:
[----:B--2---:R2:W3:Y:S02]  /*ade0*/  SYNCS.PHASECHK.TRANS64.TRYWAIT P0, [R0+URZ], R2 ;  /* 0x00000002000075a7 */ /* 0x0044e400080011ff */
[----:B---3--:R-:W-:Y:S05]  /*adf0*/  @!P0 NANOSLEEP.SYNCS 0x989680 ;  /* 0x009896800000895d */ /* 0x008fea0003900000 */
[----:B------:R-:W3:Y:S02]  /*ae00*/  @!P0 SYNCS.PHASECHK.TRANS64 P0, [R0+URZ], R2 ;  /* 0x00000002000085a7 */ /* 0x000ee400080010ff */
[----:B---3--:R-:W-:Y:S05]  /*ae10*/  @!P0 BRA `(.L_x_204) ;  /* 0xfffffffc00f08947 */ /* 0x008fea000383ffff */
[----:B------:R-:W-:Y:S05]  /*ae20*/  BRA `(.L_x_205) ;  /* 0xffffff9800247947 */ /* 0x000fea000383ffff */
.L_x_69:
[----:B------:R-:W-:-:S07]  /*ae30*/  MOV R0, UR5 ;  /* 0x0000000500007c02 */ /* 0x000fce0008000f00 */
.L_x_206:
[----:B--2---:R2:W3:Y:S02]  /*ae40*/  SYNCS.PHASECHK.TRANS64.TRYWAIT P0, [R0+URZ], R2 ;  /* 0x00000002000075a7 */ /* 0x0044e400080011ff */
[----:B---3--:R-:W-:Y:S05]  /*ae50*/  @!P0 NANOSLEEP.SYNCS 0x989680 ;  /* 0x009896800000895d */ /* 0x008fea0003900000 */
[----:B------:R-:W3:Y:S02]  /*ae60*/  @!P0 SYNCS.PHASECHK.TRANS64 P0, [R0+URZ], R2 ;  /* 0x00000002000085a7 */ /* 0x000ee400080010ff */
[----:B---3--:R-:W-:Y:S05]  /*ae70*/  @!P0 BRA `(.L_x_206) ;  /* 0xfffffffc00f08947 */ /* 0x008fea000383ffff */
[----:B------:R-:W-:Y:S05]  /*ae80*/  BRA `(.L_x_207) ;  /* 0xffffff9800347947 */ /* 0x000fea000383ffff */
.L_x_70:
[----:B------:R-:W-:-:S07]  /*ae90*/  MOV R0, UR5 ;  /* 0x0000000500007c02 */ /* 0x000fce0008000f00 */
.L_x_208:
[----:B--2---:R2:W3:Y:S02]  /*aea0*/  SYNCS.PHASECHK.TRANS64.TRYWAIT P0, [R0+URZ], R2 ;  /* 0x00000002000075a7 */ /* 0x0044e400080011ff */
[----:B---3--:R-:W-:Y:S05]  /*aeb0*/  @!P0 NANOSLEEP.SYNCS 0x989680 ;  /* 0x009896800000895d */ /* 0x008fea0003900000 */
[----:B------:R-:W3:Y:S02]  /*aec0*/  @!P0 SYNCS.PHASECHK.TRANS64 P0, [R0+URZ], R2 ;  /* 0x00000002000085a7 */ /* 0x000ee400080010ff */
[----:B---3--:R-:W-:Y:S05]  /*aed0*/  @!P0 BRA `(.L_x_208) ;  /* 0xfffffffc00f08947 */ /* 0x008fea000383ffff */
[----:B------:R-:W-:Y:S05]  /*aee0*/  BRA `(.L_x_209) ;  /* 0xffffff9800447947 */ /* 0x000fea000383ffff */
.L_x_71:
[----:B------:R-:W-:-:S07]  /*aef0*/  MOV R0, UR5 ;  /* 0x0000000500007c02 */ /* 0x000fce0008000f00 */
.L_x_210:
[----:B--2---:R2:W3:Y:S02]  /*af00*/  SYNCS.PHASECHK.TRANS64.TRYWAIT P0, [R0+URZ], R2 ;  /* 0x00000002000075a7 */ /* 0x0044e400080011ff */
[----:B---3--:R-:W-:Y:S05]  /*af10*/  @!P0 NANOSLEEP.SYNCS 0x989680 ;  /* 0x009896800000895d */ /* 0x008fea0003900000 */
[----:B------:R-:W3:Y:S02]  /*af20*/  @!P0 SYNCS.PHASECHK.TRANS64 P0, [R0+URZ], R2 ;  /* 0x00000002000085a7 */ /* 0x000ee400080010ff */
[----:B---3--:R-:W-:Y:S05]  /*af30*/  @!P0 BRA `(.L_x_210) ;  /* 0xfffffffc00f08947 */ /* 0x008fea000383ffff */
[----:B------:R-:W-:Y:S05]  /*af40*/  BRA `(.L_x_211) ;  /* 0xffffff9800547947 */ /* 0x000fea000383ffff */
.L_x_72:
[----:B------:R-:W-:-:S07]  /*af50*/  MOV R0, UR5 ;  /* 0x0000000500007c02 */ /* 0x000fce0008000f00 */
.L_x_212:
[----:B--2---:R2:W3:Y:S02]  /*af60*/  SYNCS.PHASECHK.TRANS64.TRYWAIT P0, [R0+URZ], R2 ;  /* 0x00000002000075a7 */ /* 0x0044e400080011ff */
[----:B---3--:R-:W-:Y:S05]  /*af70*/  @!P0 NANOSLEEP.SYNCS 0x989680 ;  /* 0x009896800000895d */ /* 0x008fea0003900000 */
[----:B------:R-:W3:Y:S02]  /*af80*/  @!P0 SYNCS.PHASECHK.TRANS64 P0, [R0+URZ], R2 ;  /* 0x00000002000085a7 */ /* 0x000ee400080010ff */
[----:B---3--:R-:W-:Y:S05]  /*af90*/  @!P0 BRA `(.L_x_212) ;  /* 0xfffffffc00f08947 */ /* 0x008fea000383ffff */
[----:B------:R-:W-:Y:S05]  /*afa0*/  BRA `(.L_x_213) ;  /* 0xffffff9800647947 */ /* 0x000fea000383ffff */
.L_x_73:
[----:B------:R-:W-:-:S07]  /*afb0*/  MOV R0, UR5 ;  /* 0x0000000500007c02 */ /* 0x000fce0008000f00 */
.L_x_214:
[----:B--2---:R2:W3:Y:S02]  /*afc0*/  SYNCS.PHASECHK.TRANS64.TRYWAIT P0, [R0+URZ], R2 ;  /* 0x00000002000075a7 */ /* 0x0044e400080011ff */
[----:B---3--:R-:W-:Y:S05]  /*afd0*/  @!P0 NANOSLEEP.SYNCS 0x989680 ;  /* 0x009896800000895d */ /* 0x008fea0003900000 */
[----:B------:R-:W3:Y:S02]  /*afe0*/  @!P0 SYNCS.PHASECHK.TRANS64 P0, [R0+URZ], R2 ;  /* 0x00000002000085a7 */ /* 0x000ee400080010ff */
[----:B---3--:R-:W-:Y:S05]  /*aff0*/  @!P0 BRA `(.L_x_214) ;  /* 0xfffffffc00f08947 */ /* 0x008fea000383ffff */
[----:B------:R-:W-:Y:S05]  /*b000*/  BRA `(.L_x_215) ;  /* 0xffffff9800747947 */ /* 0x000fea000383ffff */
.L_x_74:
[----:B------:R-:W-:-:S07]  /*b010*/  MOV R0, UR5 ;  /* 0x0000000500007c02 */ /* 0x000fce0008000f00 */
.L_x_216:
[----:B--2---:R2:W3:Y:S02]  /*b020*/  SYNCS.PHASECHK.TRANS64.TRYWAIT P0, [R0+URZ], R2 ;  /* 0x00000002000075a7 */ /* 0x0044e400080011ff */
[----:B---3--:R-:W-:Y:S05]  /*b030*/  @!P0 NANOSLEEP.SYNCS 0x989680 ;  /* 0x009896800000895d */ /* 0x008fea0003900000 */
[----:B------:R-:W3:Y:S02]  /*b040*/  @!P0 SYNCS.PHASECHK.TRANS64 P0, [R0+URZ], R2 ;  /* 0x00000002000085a7 */ /* 0x000ee400080010ff */
[----:B---3--:R-:W-:Y:S05]  /*b050*/  @!P0 BRA `(.L_x_216) ;  /* 0xfffffffc00f08947 */ /* 0x008fea000383ffff */
[----:B------:R-:W-:Y:S05]  /*b060*/  BRA `(.L_x_217) ;  /* 0xffffff9800847947 */ /* 0x000fea000383ffff */
.L_x_75:
[----:B------:R-:W-:-:S07]  /*b070*/  MOV R0, UR5 ;  /* 0x0000000500007c02 */ /* 0x000fce0008000f00 */
.L_x_218:
[----:B--2---:R2:W3:Y:S02]  /*b080*/  SYNCS.PHASECHK.TRANS64.TRYWAIT P0, [R0+URZ], R2 ;  /* 0x00000002000075a7 */ /* 0x0044e400080011ff */
[----:B---3--:R-:W-:Y:S05]  /*b090*/  @!P0 NANOSLEEP.SYNCS 0x989680 ;  /* 0x009896800000895d */ /* 0x008fea0003900000 */
[----:B------:R-:W3:Y:S02]  /*b0a0*/  @!P0 SYNCS.PHASECHK.TRANS64 P0, [R0+URZ], R2 ;  /* 0x00000002000085a7 */ /* 0x000ee400080010ff */
[----:B---3--:R-:W-:Y:S05]  /*b0b0*/  @!P0 BRA `(.L_x_218) ;  /* 0xfffffffc00f08947 */ /* 0x008fea000383ffff */
[----:B------:R-:W-:Y:S05]  /*b0c0*/  BRA `(.L_x_219) ;  /* 0xffffff9800947947 */ /* 0x000fea000383ffff */
.L_x_76:
[----:B------:R-:W-:-:S07]  /*b0d0*/  MOV R0, UR5 ;  /* 0x0000000500007c02 */ /* 0x000fce0008000f00 */
.L_x_220:
[----:B--2---:R2:W3:Y:S02]  /*b0e0*/  SYNCS.PHASECHK.TRANS64.TRYWAIT P0, [R0+URZ], R2 ;  /* 0x00000002000075a7 */ /* 0x0044e400080011ff */
[----:B---3--:R-:W-:Y:S05]  /*b0f0*/  @!P0 NANOSLEEP.SYNCS 0x989680 ;  /* 0x009896800000895d */ /* 0x008fea0003900000 */
[----:B------:R-:W3:Y:S02]  /*b100*/  @!P0 SYNCS.PHASECHK.TRANS64 P0, [R0+URZ], R2 ;  /* 0x00000002000085a7 */ /* 0x000ee400080010ff */
[----:B---3--:R-:W-:Y:S05]  /*b110*/  @!P0 BRA `(.L_x_220) ;  /* 0xfffffffc00f08947 */ /* 0x008fea000383ffff */
[----:B------:R-:W-:Y:S05]  /*b120*/  BRA `(.L_x_221) ;  /* 0xffffff9800a47947 */ /* 0x000fea000383ffff */
.L_x_77:
[----:B------:R-:W-:-:S07]  /*b130*/  MOV R0, UR5 ;  /* 0x0000000500007c02 */ /* 0x000fce0008000f00 */
.L_x_222:
[----:B--2---:R2:W3:Y:S02]  /*b140*/  SYNCS.PHASECHK.TRANS64.TRYWAIT P0, [R0+URZ], R2 ;  /* 0x00000002000075a7 */ /* 0x0044e400080011ff */
[----:B---3--:R-:W-:Y:S05]  /*b150*/  @!P0 NANOSLEEP.SYNCS 0x989680 ;  /* 0x009896800000895d */ /* 0x008fea0003900000 */
[----:B------:R-:W3:Y:S02]  /*b160*/  @!P0 SYNCS.PHASECHK.TRANS64 P0, [R0+URZ], R2 ;  /* 0x00000002000085a7 */ /* 0x000ee400080010ff */
[----:B---3--:R-:W-:Y:S05]  /*b170*/  @!P0 BRA `(.L_x_222) ;  /* 0xfffffffc00f08947 */ /* 0x008fea000383ffff */
[----:B------:R-:W-:Y:S05]  /*b180*/  BRA `(.L_x_223) ;  /* 0xffffff9800b47947 */ /* 0x000fea000383ffff */
.L_x_78:
[----:B------:R-:W-:-:S07]  /*b190*/  MOV R0, UR5 ;  /* 0x0000000500007c02 */ /* 0x000fce0008000f00 */
.L_x_224:
[----:B--2---:R2:W3:Y:S02]  /*b1a0*/  SYNCS.PHASECHK.TRANS64.TRYWAIT P0, [R0+URZ], R2 ;  /* 0x00000002000075a7 */ /* 0x0044e400080011ff */
[----:B---3--:R-:W-:Y:S05]  /*b1b0*/  @!P0 NANOSLEEP.SYNCS 0x989680 ;  /* 0x009896800000895d */ /* 0x008fea0003900000 */
[----:B------:R-:W3:Y:S02]  /*b1c0*/  @!P0 SYNCS.PHASECHK.TRANS64 P0, [R0+URZ], R2 ;  /* 0x00000002000085a7 */ /* 0x000ee400080010ff */
[----:B---3--:R-:W-:Y:S05]  /*b1d0*/  @!P0 BRA `(.L_x_224) ;  /* 0xfffffffc00f08947 */ /* 0x008fea000383ffff */
[----:B------:R-:W-:Y:S05]  /*b1e0*/  BRA `(.L_x_225) ;  /* 0xffffff9800c47947 */ /* 0x000fea000383ffff */
.L_x_79:
[----:B------:R-:W-:-:S07]  /*b1f0*/  MOV R0, UR5 ;  /* 0x0000000500007c02 */ /* 0x000fce0008000f00 */
.L_x_226:
[----:B--2---:R2:W3:Y:S02]  /*b200*/  SYNCS.PHASECHK.TRANS64.TRYWAIT P0, [R0+URZ], R2 ;  /* 0x00000002000075a7 */ /* 0x0044e400080011ff */
[----:B---3--:R-:W-:Y:S05]  /*b210*/  @!P0 NANOSLEEP.SYNCS 0x989680 ;  /* 0x009896800000895d */ /* 0x008fea0003900000 */
[----:B------:R-:W3:Y:S02]  /*b220*/  @!P0 SYNCS.PHASECHK.TRANS64 P0, [R0+URZ], R2 ;  /* 0x00000002000085a7 */ /* 0x000ee400080010ff */
[----:B---3--:R-:W-:Y:S05]  /*b230*/  @!P0 BRA `(.L_x_226) ;  /* 0xfffffffc00f08947 */ /* 0x008fea000383ffff */
[----:B------:R-:W-:Y:S05]  /*b240*/  BRA `(.L_x_227) ;  /* 0xffffff9800d47947 */ /* 0x000fea000383ffff */
.L_x_80:
[----:B------:R-:W-:-:S07]  /*b250*/  MOV R0, UR5 ;  /* 0x0000000500007c02 */ /* 0x000fce0008000f00 */
.L_x_228:
[----:B--2---:R2:W3:Y:S02]  /*b260*/  SYNCS.PHASECHK.TRANS64.TRYWAIT P0, [R0+URZ], R2 ;  /* 0x00000002000075a7 */ /* 0x0044e400080011ff */
[----:B---3--:R-:W-:Y:S05]  /*b270*/  @!P0 NANOSLEEP.SYNCS 0x989680 ;  /* 0x009896800000895d */ /* 0x008fea0003900000 */
[----:B------:R-:W3:Y:S02]  /*b280*/  @!P0 SYNCS.PHASECHK.TRANS64 P0, [R0+URZ], R2 ;  /* 0x00000002000085a7 */ /* 0x000ee400080010ff */
[----:B---3--:R-:W-:Y:S05]  /*b290*/  @!P0 BRA `(.L_x_228) ;  /* 0xfffffffc00f08947 */ /* 0x008fea000383ffff */
[----:B------:R-:W-:Y:S05]  /*b2a0*/  BRA `(.L_x_229) ;  /* 0xffffff9800e47947 */ /* 0x000fea000383ffff */
.L_x_83:
[----:B------:R-:W-:-:S07]  /*b2b0*/  MOV R4, UR4 ;  /* 0x0000000400047c02 */ /* 0x000fce0008000f00 */
.L_x_230:
[----:B--2---:R2:W3:Y:S02]  /*b2c0*/  SYNCS.PHASECHK.TRANS64.TRYWAIT P1, [R4+URZ+0x2b8], R6 ;  /* 0x0002b806040075a7 */ /* 0x0044e400080211ff */
[----:B---3--:R-:W-:Y:S05]  /*b2d0*/  @!P1 NANOSLEEP.SYNCS 0x989680 ;  /* 0x009896800000995d */ /* 0x008fea0003900000 */
[----:B------:R-:W3:Y:S02]  /*b2e0*/  @!P1 SYNCS.PHASECHK.TRANS64 P1, [R4+URZ+0x2b8], R6 ;  /* 0x0002b806040095a7 */ /* 0x000ee400080210ff */
[----:B---3--:R-:W-:Y:S05]  /*b2f0*/  @!P1 BRA `(.L_x_230) ;  /* 0xfffffffc00f09947 */ /* 0x008fea000383ffff */
[----:B------:R-:W-:Y:S05]  /*b300*/  BRA `(.L_x_231) ;  /* 0xffffff9c00547947 */ /* 0x000fea000383ffff */
.L_x_84:
[----:B--2---:R-:W-:-:S07]  /*b310*/  MOV R4, UR4 ;  /* 0x0000000400047c02 */ /* 0x004fce0008000f00 */
.L_x_232:
[----:B--2---:R2:W3:Y:S02]  /*b320*/  SYNCS.PHASECHK.TRANS64.TRYWAIT P1, [R4+URZ+0x2b0], R5 ;  /* 0x0002b005040075a7 */ /* 0x0044e400080211ff */
[----:B---3--:R-:W-:Y:S05]  /*b330*/  @!P1 NANOSLEEP.SYNCS 0x989680 ;  /* 0x009896800000995d */ /* 0x008fea0003900000 */
[----:B------:R-:W3:Y:S02]  /*b340*/  @!P1 SYNCS.PHASECHK.TRANS64 P1, [R4+URZ+0x2b0], R5 ;  /* 0x0002b005040095a7 */ /* 0x000ee400080210ff */
[----:B---3--:R-:W-:Y:S05]  /*b350*/  @!P1 BRA `(.L_x_232) ;  /* 0xfffffffc00f09947 */ /* 0x008fea000383ffff */
[----:B------:R-:W-:Y:S05]  /*b360*/  BRA `(.L_x_233) ;  /* 0xffffff9c005c7947 */ /* 0x000fea000383ffff */
.L_x_94:
[----:B--2---:R-:W-:-:S04]  /*b370*/  MOV R5, UR5 ;  /* 0x0000000500057c02 */ /* 0x004fc80008000f00 */
[----:B------:R2:W3:Y:S03]  /*b380*/  SYNCS.PHASECHK.TRANS64.TRYWAIT P0, [R5+URZ+0x8], R6 ;  /* 0x00000806050075a7 */ /* 0x0004e600080011ff */
[----:B---3--:R-:W-:Y:S05]  /*b390*/  @!P0 NANOSLEEP.SYNCS 0x989680 ;  /* 0x009896800000895d */ /* 0x008fea0003900000 */
[----:B------:R-:W3:Y:S02]  /*b3a0*/  @!P0 SYNCS.PHASECHK.TRANS64 P0, [R5+URZ+0x8], R6 ;  /* 0x00000806050085a7 */ /* 0x000ee400080010ff */
[----:B---3--:R-:W-:Y:S05]  /*b3b0*/  @!P0 BRA `(.L_x_94) ;  /* 0xfffffffc00ec8947 */ /* 0x008fea000383ffff */
[----:B------:R-:W-:Y:S05]  /*b3c0*/  BRA `(.L_x_93) ;  /* 0xffffffa000287947 */ /* 0x000fea000383ffff */
.L_x_96:
[----:B------:R-:W-:Y:S01]  /*b3d0*/  BSSY B0, `(.L_x_234) ;  /* 0x0000006000007945 */ /* 0x000fe20003800000 */
[----:B------:R-:W-:-:S07]  /*b3e0*/  MOV R15, 0xffffffff ;  /* 0xffffffff000f7802 */ /* 0x000fce0000000f00 */
[----:B-12--5:R-:W-:Y:S05]  /*b3f0*/  WARPSYNC.COLLECTIVE R15, `(.L_x_235) ;  /* 0x000000000f0c7348 */ /* 0x026fea0003c00000 */
[----:B------:R-:W-:Y:S02]  /*b400*/  ELECT P6, UR79, PT ;  /* 0x00000000004f782f */ /* 0x000fe400038c0000 */
[----:B------:R-:W-:Y:S01]  /*b410*/  MOV R14, UR79 ;  /* 0x0000004f000e7c02 */ /* 0x000fe20008000f00 */
[----:B-12--5:R-:W-:Y:S10]  /*b420*/  ENDCOLLECTIVE ;  /* 0x000000000000791b */ /* 0x026ff40003800000 */
.L_x_235:
[----:B------:R-:W-:Y:S05]  /*b430*/  BSYNC B0 ;  /* 0x0000000000007941 */ /* 0x000fea0003800000 */
.L_x_234:
[----:B------:R-:W-:Y:S01]  /*b440*/  PLOP3.LUT P0, PT, P6, PT, PT, 0x80, 0x8 ;  /* 0x000000000008781c */ /* 0x000fe2000370f070 */
[----:B------:R-:W-:-:S12]  /*b450*/  BRA `(.L_x_236) ;  /* 0xffffffa000547947 */ /* 0x000fd8000383ffff */
.L_x_98:
[----:B--2---:R-:W-:-:S04]  /*b460*/  MOV R3, UR5 ;  /* 0x0000000500037c02 */ /* 0x004fc80008000f00 */
[----:B------:R2:W3:Y:S03]  /*b470*/  SYNCS.PHASECHK.TRANS64.TRYWAIT P0, [R3+URZ+0x8], R4 ;  /* 0x00000804030075a7 */ /* 0x0004e600080011ff */
[----:B---3--:R-:W-:Y:S05]  /*b480*/  @!P0 NANOSLEEP.SYNCS 0x989680 ;  /* 0x009896800000895d */ /* 0x008fea0003900000 */
[----:B------:R-:W3:Y:S02]  /*b490*/  @!P0 SYNCS.PHASECHK.TRANS64 P0, [R3+URZ+0x8], R4 ;  /* 0x00000804030085a7 */ /* 0x000ee400080010ff */
[----:B---3--:R-:W-:Y:S05]  /*b4a0*/  @!P0 BRA `(.L_x_98) ;  /* 0xfffffffc00ec8947 */ /* 0x008fea000383ffff */
[----:B------:R-:W-:Y:S05]  /*b4b0*/  BRA `(.L_x_97) ;  /* 0xffffffa000587947 */ /* 0x000fea000383ffff */
.L_x_99:
[----:B------:R-:W-:-:S07]  /*b4c0*/  MOV R4, UR15 ;  /* 0x0000000f00047c02 */ /* 0x000fce0008000f00 */
.L_x_237:
[----:B-1----:R1:W2:Y:S02]  /*b4d0*/  SYNCS.PHASECHK.TRANS64.TRYWAIT P0, [R4+URZ+0x2b0], R5 ;  /* 0x0002b005040075a7 */ /* 0x0022a400080011ff */
[----:B--2---:R-:W-:Y:S05]  /*b4e0*/  @!P0 NANOSLEEP.SYNCS 0x989680 ;  /* 0x009896800000895d */ /* 0x004fea0003900000 */
[----:B------:R-:W2:Y:S02]  /*b4f0*/  @!P0 SYNCS.PHASECHK.TRANS64 P0, [R4+URZ+0x2b0], R5 ;  /* 0x0002b005040085a7 */ /* 0x000ea400080010ff */
[----:B--2---:R-:W-:Y:S05]  /*b500*/  @!P0 BRA `(.L_x_237) ;  /* 0xfffffffc00f08947 */ /* 0x004fea000383ffff */
[----:B------:R-:W-:Y:S05]  /*b510*/  BRA `(.L_x_238) ;  /* 0xffffffa4002c7947 */ /* 0x000fea000383ffff */
.L_x_101:
[----:B------:R-:W-:-:S07]  /*b520*/  MOV R4, UR20 ;  /* 0x0000001400047c02 */ /* 0x000fce0008000f00 */
.L_x_239:
[----:B-1----:R1:W2:Y:S02]  /*b530*/  SYNCS.PHASECHK.TRANS64.TRYWAIT P0, [R4+URZ+0x2d0], R5 ;  /* 0x0002d005040075a7 */ /* 0x0022a400080011ff */
[----:B--2---:R-:W-:Y:S05]  /*b540*/  @!P0 NANOSLEEP.SYNCS 0x989680 ;  /* 0x009896800000895d */ /* 0x004fea0003900000 */
[----:B------:R-:W2:Y:S02]  /*b550*/  @!P0 SYNCS.PHASECHK.TRANS64 P0, [R4+URZ+0x2d0], R5 ;  /* 0x0002d005040085a7 */ /* 0x000ea400080010ff */
[----:B--2---:R-:W-:Y:S05]  /*b560*/  @!P0 BRA `(.L_x_239) ;  /* 0xfffffffc00f08947 */ /* 0x004fea000383ffff */
[----:B------:R-:W-:Y:S05]  /*b570*/  BRA `(.L_x_100) ;  /* 0xffffffa4004c7947 */ /* 0x000fea000383ffff */
.L_x_105:
[----:B-1----:R-:W-:Y:S07]  /*b580*/  MOV R4, UR10 ;  /* 0x0000000a00047c02 */ /* 0x002fee0008000f00 */
.L_x_240:
[----:B-1----:R1:W2:Y:S02]  /*b590*/  SYNCS.PHASECHK.TRANS64.TRYWAIT P0, [R4+URZ], R6 ;  /* 0x00000006040075a7 */ /* 0x0022a400080011ff */
[----:B--2---:R-:W-:Y:S05]  /*b5a0*/  @!P0 NANOSLEEP.SYNCS 0x989680 ;  /* 0x009896800000895d */ /* 0x004fea0003900000 */
[----:B------:R-:W2:Y:S02]  /*b5b0*/  @!P0 SYNCS.PHASECHK.TRANS64 P0, [R4+URZ], R6 ;  /* 0x00000006040085a7 */ /* 0x000ea400080010ff */
[----:B--2---:R-:W-:Y:S05]  /*b5c0*/  @!P0 BRA `(.L_x_240) ;  /* 0xfffffffc00f08947 */ /* 0x004fea000383ffff */
[----:B------:R-:W-:Y:S05]  /*b5d0*/  BRA `(.L_x_104) ;  /* 0xffffffa400847947 */ /* 0x000fea000383ffff */
.L_x_109:
[----:B--2---:R-:W-:-:S07]  /*b5e0*/  MOV R0, UR4 ;  /* 0x0000000400007c02 */ /* 0x004fce0008000f00 */
.L_x_241:
[----:B--2---:R2:W3:Y:S02]  /*b5f0*/  SYNCS.PHASECHK.TRANS64.TRYWAIT P0, [R0+URZ], R2 ;  /* 0x00000002000075a7 */ /* 0x0044e400080011ff */
[----:B---3--:R-:W-:Y:S05]  /*b600*/  @!P0 NANOSLEEP.SYNCS 0x989680 ;  /* 0x009896800000895d */ /* 0x008fea0003900000 */
[----:B------:R-:W3:Y:S02]  /*b610*/  @!P0 SYNCS.PHASECHK.TRANS64 P0, [R0+URZ], R2 ;  /* 0x00000002000085a7 */ /* 0x000ee400080010ff */
[----:B---3--:R-:W-:Y:S05]  /*b620*/  @!P0 BRA `(.L_x_241) ;  /* 0xfffffffc00f08947 */ /* 0x008fea000383ffff */
[----:B------:R-:W-:Y:S05]  /*b630*/  BRA `(.L_x_242) ;  /* 0xffffffa800347947 */ /* 0x000fea000383ffff */
.L_x_112:
[----:B------:R-:W-:-:S07]  /*b640*/  MOV R0, UR15 ;  /* 0x0000000f00007c02 */ /* 0x000fce0008000f00 */
.L_x_243:
[----:B--2---:R2:W3:Y:S02]  /*b650*/  SYNCS.PHASECHK.TRANS64.TRYWAIT P1, [R0+URZ+0x2e0], R2 ;  /* 0x0002e002000075a7 */ /* 0x0044e400080211ff */
[----:B---3--:R-:W-:Y:S05]  /*b660*/  @!P1 NANOSLEEP.SYNCS 0x989680 ;  /* 0x009896800000995d */ /* 0x008fea0003900000 */
[----:B------:R-:W3:Y:S02]  /*b670*/  @!P1 SYNCS.PHASECHK.TRANS64 P1, [R0+URZ+0x2e0], R2 ;  /* 0x0002e002000095a7 */ /* 0x000ee400080210ff */
[----:B---3--:R-:W-:Y:S05]  /*b680*/  @!P1 BRA `(.L_x_243) ;  /* 0xfffffffc00f09947 */ /* 0x008fea000383ffff */
[----:B------:R-:W-:Y:S05]  /*b690*/  BRA `(.L_x_244) ;  /* 0xffffffa800807947 */ /* 0x000fea000383ffff */
.L_x_117:
[----:B------:R-:W-:Y:S07]  /*b6a0*/  MOV R0, UR19 ;  /* 0x0000001300007c02 */ /* 0x000fee0008000f00 */
.L_x_245:
[----:B-1----:R1:W2:Y:S02]  /*b6b0*/  SYNCS.PHASECHK.TRANS64.TRYWAIT P0, [R0+URZ+0x2b0], R2 ;  /* 0x0002b002000075a7 */ /* 0x0022a400080011ff */
[----:B--2---:R-:W-:Y:S05]  /*b6c0*/  @!P0 NANOSLEEP.SYNCS 0x989680 ;  /* 0x009896800000895d */ /* 0x004fea0003900000 */
[----:B------:R-:W2:Y:S02]  /*b6d0*/  @!P0 SYNCS.PHASECHK.TRANS64 P0, [R0+URZ+0x2b0], R2 ;  /* 0x0002b002000085a7 */ /* 0x000ea400080010ff */
[----:B--2---:R-:W-:Y:S05]  /*b6e0*/  @!P0 BRA `(.L_x_245) ;  /* 0xfffffffc00f08947 */ /* 0x004fea000383ffff */
[----:B------:R-:W-:Y:S05]  /*b6f0*/  BRA `(.L_x_246) ;  /* 0xffffffb000587947 */ /* 0x000fea000383ffff */
.L_x_120:
[----:B------:R-:W-:Y:S07]  /*b700*/  MOV R0, UR19 ;  /* 0x0000001300007c02 */ /* 0x000fee0008000f00 */
.L_x_247:
[----:B-1----:R1:W2:Y:S02]  /*b710*/  SYNCS.PHASECHK.TRANS64.TRYWAIT P0, [R0+URZ+0x2a8], R3 ;  /* 0x0002a803000075a7 */ /* 0x0022a400080011ff */
[----:B--2---:R-:W-:Y:S05]  /*b720*/  @!P0 NANOSLEEP.SYNCS 0x989680 ;  /* 0x009896800000895d */ /* 0x004fea0003900000 */
[----:B------:R-:W2:Y:S02]  /*b730*/  @!P0 SYNCS.PHASECHK.TRANS64 P0, [R0+URZ+0x2a8], R3 ;  /* 0x0002a803000085a7 */ /* 0x000ea400080010ff */
[----:B--2---:R-:W-:Y:S05]  /*b740*/  @!P0 BRA `(.L_x_247) ;  /* 0xfffffffc00f08947 */ /* 0x004fea000383ffff */
[----:B------:R-:W-:Y:S05]  /*b750*/  BRA `(.L_x_119) ;  /* 0xffffffb400b87947 */ /* 0x000fea000383ffff */
.L_x_123:
[----:B-1----:R-:W-:Y:S07]  /*b760*/  MOV R0, UR19 ;  /* 0x0000001300007c02 */ /* 0x002fee0008000f00 */
.L_x_248:
[----:B-1----:R1:W2:Y:S02]  /*b770*/  SYNCS.PHASECHK.TRANS64.TRYWAIT P2, [R0+URZ+0x298], R2 ;  /* 0x00029802000075a7 */ /* 0x0022a400080411ff */
[----:B--2---:R-:W-:Y:S05]  /*b780*/  @!P2 NANOSLEEP.SYNCS 0x989680 ;  /* 0x009896800000a95d */ /* 0x004fea0003900000 */
[----:B------:R-:W2:Y:S02]  /*b790*/  @!P2 SYNCS.PHASECHK.TRANS64 P2, [R0+URZ+0x298], R2 ;  /* 0x000298020000a5a7 */ /* 0x000ea400080410ff */
[----:B--2---:R-:W-:Y:S05]  /*b7a0*/  @!P2 BRA `(.L_x_248) ;  /* 0xfffffffc00f0a947 */ /* 0x004fea000383ffff */
[----:B------:R-:W-:Y:S05]  /*b7b0*/  BRA `(.L_x_249) ;  /* 0xffffffb800147947 */ /* 0x000fea000383ffff */
.L_x_128:
[----:B------:R-:W-:Y:S07]  /*b7c0*/  MOV R0, UR44 ;  /* 0x0000002c00007c02 */ /* 0x000fee0008000f00 */
.L_x_250:
[----:B-1----:R1:W2:Y:S02]  /*b7d0*/  SYNCS.PHASECHK.TRANS64.TRYWAIT P0, [R0+URZ+0x2b0], R2 ;  /* 0x0002b002000075a7 */ /* 0x0022a400080011ff */
[----:B--2---:R-:W-:Y:S05]  /*b7e0*/  @!P0 NANOSLEEP.SYNCS 0x989680 ;  /* 0x009896800000895d */ /* 0x004fea0003900000 */
[----:B------:R-:W2:Y:S02]  /*b7f0*/  @!P0 SYNCS.PHASECHK.TRANS64 P0, [R0+URZ+0x2b0], R2 ;  /* 0x0002b002000085a7 */ /* 0x000ea400080010ff */
[----:B--2---:R-:W-:Y:S05]  /*b800*/  @!P0 BRA `(.L_x_250) ;  /* 0xfffffffc00f08947 */ /* 0x004fea000383ffff */
[----:B------:R-:W-:Y:S05]  /*b810*/  BRA `(.L_x_251) ;  /* 0xffffffc000487947 */ /* 0x000fea000383ffff */
.L_x_139:
[----:B-1----:R-:W-:Y:S04]  /*b820*/  MOV R3, UR44 ;  /* 0x0000002c00037c02 */ /* 0x002fe80008000f00 */
[----:B------:R1:W2:Y:S03]  /*b830*/  SYNCS.PHASECHK.TRANS64.TRYWAIT P1, [R3+URZ+0x290], R4 ;  /* 0x00029004030075a7 */ /* 0x0002a600080211ff */
[----:B--2---:R-:W-:Y:S05]  /*b840*/  @!P1 NANOSLEEP.SYNCS 0x989680 ;  /* 0x009896800000995d */ /* 0x004fea0003900000 */
[----:B------:R-:W2:Y:S02]  /*b850*/  @!P1 SYNCS.PHASECHK.TRANS64 P1, [R3+URZ+0x290], R4 ;  /* 0x00029004030095a7 */ /* 0x000ea400080210ff */
[----:B--2---:R-:W-:Y:S05]  /*b860*/  @!P1 BRA `(.L_x_139) ;  /* 0xfffffffc00ec9947 */ /* 0x004fea000383ffff */
[----:B------:R-:W-:Y:S05]  /*b870*/  BRA `(.L_x_138) ;  /* 0xffffffcc00a47947 */ /* 0x000fea000383ffff */
.L_x_141:
[----:B-1----:R1:W4:Y:S02]  /*b880*/  SYNCS.PHASECHK.TRANS64.TRYWAIT P1, [R151+URZ+0x2c0], R0 ;  /* 0x0002c000970075a7 */ /* 0x00232400080211ff */
[----:B----4-:R-:W-:Y:S05]  /*b890*/  @!P1 NANOSLEEP.SYNCS 0x989680 ;  /* 0x009896800000995d */ /* 0x010fea0003900000 */
[----:B------:R-:W4:Y:S02]  /*b8a0*/  @!P1 SYNCS.PHASECHK.TRANS64 P1, [R151+URZ+0x2c0], R0 ;  /* 0x0002c000970095a7 */ /* 0x000f2400080210ff */
[----:B----4-:R-:W-:Y:S05]  /*b8b0*/  @!P1 BRA `(.L_x_141) ;  /* 0xfffffffc00f09947 */ /* 0x010fea000383ffff */
[----:B------:R-:W-:Y:S05]  /*b8c0*/  BRA `(.L_x_140) ;  /* 0xffffffcc00ec7947 */ /* 0x000fea000383ffff */
        .weak           $__internal_0_$__cuda_sm10x_tcgen05_guardrail_trap_col_being_dealloced_not_returned_by_alloc
        .type           $__internal_0_$__cuda_sm10x_tcgen05_guardrail_trap_col_being_dealloced_not_returned_by_alloc,@function
        .size           $__internal_0_$__cuda_sm10x_tcgen05_guardrail_trap_col_being_dealloced_not_returned_by_alloc,($__internal_1_$__cuda_sm10x_tcgen05_guardrail_trap_phase_invalid_during_alloc - $__internal_0_$__cuda_sm10x_tcgen05_guardrail_trap_col_being_dealloced_not_returned_by_alloc)
$__internal_0_$__cuda_sm10x_tcgen05_guardrail_trap_col_being_dealloced_not_returned_by_alloc:
[----:B------:R-:W-:Y:S05]  /*b8d0*/  BPT.TRAP 0x1 ;  /* 0x000000040000795c */ /* 0x000fea0000300000 */
[----:B------:R-:W-:-:S04]  /*b8e0*/  HFMA2 R3, -RZ, RZ, 0, 0 ;  /* 0x00000000ff037431 */ /* 0x000fc800000001ff */
[----:B------:R-:W-:Y:S05]  /*b8f0*/  RET.REL.NODEC R2 `(_ZN7cutlass13device_kernelINS_4conv6kernel13ConvUniversalINS1_16ConvProblemShapeILNS1_8OperatorE2ELi3EEENS1_10collective14CollectiveConvINS1_47MainloopSm100TmaUmmaWarpSpecializedImplicitGemmILS5_2ELi41ELi3ELi1ELi2EN4cute5tupleIJNSA_1CILi2EEENSC_ILi1EEESE_EEEEENSB_IJNSC_ILi256EEENSB_IJNSC_ILi64EEEEEENSB_IJNSC_ILi32EEEEEEEEENS_12float_e4m3_tESN_NSA_8TiledMMAINSA_8MMA_AtomIJNSA_10MMA_TraitsINSA_25SM100_MMA_F8F6F4_2x1SM_SSEJSN_SN_fSH_SI_NSA_17integral_constantINSA_4UMMA5MajorELSU_1EEESV_NSS_INST_7ScaleInELSW_0EEESX_EEEEEENSA_6LayoutINSB_IJSE_SE_SE_EEENSB_IJNSC_ILi0EEES12_S12_EEEEENSB_IJNSA_10UnderscoreES15_S15_EEEEENS7_6detail27Sm100ImplicitGemmTileTraitsINSA_18SM100_TMA_2SM_LOADENSA_14ComposedLayoutINSA_7SwizzleILi3ELi4ELi3EEENSA_18smem_ptr_flag_bitsILi8EEENS10_INSB_IJNSC_ILi128EEENSC_ILi8EEEEEENSB_IJSE_S1G_EEEEEEEvEENS19_INSA_25SM100_TMA_2SM_LOAD_IM2COLENS1B_INS1C_ILi1ELi4ELi3EEES1F_NS10_INSB_IJSK_S1H_EEENSB_IJSE_SK_EEEEEEEvEEEENS_8epilogue10collective18CollectiveEpilogueINS1V_23Sm100TmaWarpSpecializedILi1ELi1ELi64ELb0ELb0EEEJNSB_IJS1G_SJ_SL_EEENSB_IJNS10_IS1G_SE_EENS10_ISI_SE_EEEEESN_NSB_IJlNSB_IJSE_lllEEES12_EEESN_S25_NS1V_6fusion15FusionCallbacksIS1Z_NS26_17LinearCombinationISN_fSN_fLNS_15FloatRoundStyleE2EEES20_S23_JEEENSA_5SM1004TMEM4LOAD26SM100_TMEM_LOAD_32dp32b64xENSA_13SM90_TMA_LOADENS1B_INS1C_ILi2ELi4ELi3EEES1F_NS10_INSB_IJS1H_SI_EEENSB_IJSI_SE_EEEEEEENSA_39AutoVectorizingCopyWithAssumedAlignmentILi128EEENSA_14SM90_TMA_STOREES2L_S2N_S2N_EEEvvEEEEvNT_6ParamsE) ;  /* 0xffffff4402c07950 */ /* 0x000fea0003c3ffff */
        .weak           $__internal_1_$__cuda_sm10x_tcgen05_guardrail_trap_phase_invalid_during_alloc
        .type           $__internal_1_$__cuda_sm10x_tcgen05_guardrail_trap_phase_invalid_during_alloc,@function
        .size           $__internal_1_$__cuda_sm10x_tcgen05_guardrail_trap_phase_invalid_during_alloc,($__internal_2_$__cuda_sm10x_tcgen05_guardrail_trap_unallocated_columns_being_dealloced - $__internal_1_$__cuda_sm10x_tcgen05_guardrail_trap_phase_invalid_during_alloc)
$__internal_1_$__cuda_sm10x_tcgen05_guardrail_trap_phase_invalid_during_alloc:
[----:B------:R-:W-:Y:S05]  /*b900*/  BPT.TRAP 0x1 ;  /* 0x000000040000795c */ /* 0x000fea0000300000 */
[----:B------:R-:W-:-:S04]  /*b910*/  MOV R5, 0x0 ;  /* 0x0000000000057802 */ /* 0x000fc80000000f00 */
[----:B------:R-:W-:Y:S05]  /*b920*/  RET.REL.NODEC R4 `(_ZN7cutlass13device_kernelINS_4conv6kernel13ConvUniversalINS1_16ConvProblemShapeILNS1_8OperatorE2ELi3EEENS1_10collective14CollectiveConvINS1_47MainloopSm100TmaUmmaWarpSpecializedImplicitGemmILS5_2ELi41ELi3ELi1ELi2EN4cute5tupleIJNSA_1CILi2EEENSC_ILi1EEESE_EEEEENSB_IJNSC_ILi256EEENSB_IJNSC_ILi64EEEEEENSB_IJNSC_ILi32EEEEEEEEENS_12float_e4m3_tESN_NSA_8TiledMMAINSA_8MMA_AtomIJNSA_10MMA_TraitsINSA_25SM100_MMA_F8F6F4_2x1SM_SSEJSN_SN_fSH_SI_NSA_17integral_constantINSA_4UMMA5MajorELSU_1EEESV_NSS_INST_7ScaleInELSW_0EEESX_EEEEEENSA_6LayoutINSB_IJSE_SE_SE_EEENSB_IJNSC_ILi0EEES12_S12_EEEEENSB_IJNSA_10UnderscoreES15_S15_EEEEENS7_6detail27Sm100ImplicitGemmTileTraitsINSA_18SM100_TMA_2SM_LOADENSA_14ComposedLayoutINSA_7SwizzleILi3ELi4ELi3EEENSA_18smem_ptr_flag_bitsILi8EEENS10_INSB_IJNSC_ILi128EEENSC_ILi8EEEEEENSB_IJSE_S1G_EEEEEEEvEENS19_INSA_25SM100_TMA_2SM_LOAD_IM2COLENS1B_INS1C_ILi1ELi4ELi3EEES1F_NS10_INSB_IJSK_S1H_EEENSB_IJSE_SK_EEEEEEEvEEEENS_8epilogue10collective18CollectiveEpilogueINS1V_23Sm100TmaWarpSpecializedILi1ELi1ELi64ELb0ELb0EEEJNSB_IJS1G_SJ_SL_EEENSB_IJNS10_IS1G_SE_EENS10_ISI_SE_EEEEESN_NSB_IJlNSB_IJSE_lllEEES12_EEESN_S25_NS1V_6fusion15FusionCallbacksIS1Z_NS26_17LinearCombinationISN_fSN_fLNS_15FloatRoundStyleE2EEES20_S23_JEEENSA_5SM1004TMEM4LOAD26SM100_TMEM_LOAD_32dp32b64xENSA_13SM90_TMA_LOADENS1B_INS1C_ILi2ELi4ELi3EEES1F_NS10_INSB_IJS1H_SI_EEENSB_IJSI_SE_EEEEEEENSA_39AutoVectorizingCopyWithAssumedAlignmentILi128EEENSA_14SM90_TMA_STOREES2L_S2N_S2N_EEEvvEEEEvNT_6ParamsE) ;  /* 0xffffff4404b47950 */ /* 0x000fea0003c3ffff */
        .weak           $__internal_2_$__cuda_sm10x_tcgen05_guardrail_trap_unallocated_columns_being_dealloced
        .type           $__internal_2_$__cuda_sm10x_tcgen05_guardrail_trap_unallocated_columns_being_dealloced,@function
        .size           $__internal_2_$__cuda_sm10x_tcgen05_guardrail_trap_unallocated_columns_being_dealloced,(.L_x_253 - $__internal_2_$__cuda_sm10x_tcgen05_guardrail_trap_unallocated_columns_being_dealloced)
$__internal_2_$__cuda_sm10x_tcgen05_guardrail_trap_unallocated_columns_being_dealloced:
[----:B------:R-:W-:Y:S05]  /*b930*/  BPT.TRAP 0x1 ;  /* 0x000000040000795c */ /* 0x000fea0000300000 */
[----:B------:R-:W-:-:S04]  /*b940*/  HFMA2 R3, -RZ, RZ, 0, 0 ;  /* 0x00000000ff037431 */ /* 0x000fc800000001ff */
[----:B------:R-:W-:Y:S05]  /*b950*/  RET.REL.NODEC R2 `(_ZN7cutlass13device_kernelINS_4conv6kernel13ConvUniversalINS1_16ConvProblemShapeILNS1_8OperatorE2ELi3EEENS1_10collective14CollectiveConvINS1_47MainloopSm100TmaUmmaWarpSpecializedImplicitGemmILS5_2ELi41ELi3ELi1ELi2EN4cute5tupleIJNSA_1CILi2EEENSC_ILi1EEESE_EEEEENSB_IJNSC_ILi256EEENSB_IJNSC_ILi64EEEEEENSB_IJNSC_ILi32EEEEEEEEENS_12float_e4m3_tESN_NSA_8TiledMMAINSA_8MMA_AtomIJNSA_10MMA_TraitsINSA_25SM100_MMA_F8F6F4_2x1SM_SSEJSN_SN_fSH_SI_NSA_17integral_constantINSA_4UMMA5MajorELSU_1EEESV_NSS_INST_7ScaleInELSW_0EEESX_EEEEEENSA_6LayoutINSB_IJSE_SE_SE_EEENSB_IJNSC_ILi0EEES12_S12_EEEEENSB_IJNSA_10UnderscoreES15_S15_EEEEENS7_6detail27Sm100ImplicitGemmTileTraitsINSA_18SM100_TMA_2SM_LOADENSA_14ComposedLayoutINSA_7SwizzleILi3ELi4ELi3EEENSA_18smem_ptr_flag_bitsILi8EEENS10_INSB_IJNSC_ILi128EEENSC_ILi8EEEEEENSB_IJSE_S1G_EEEEEEEvEENS19_INSA_25SM100_TMA_2SM_LOAD_IM2COLENS1B_INS1C_ILi1ELi4ELi3EEES1F_NS10_INSB_IJSK_S1H_EEENSB_IJSE_SK_EEEEEEEvEEEENS_8epilogue10collective18CollectiveEpilogueINS1V_23Sm100TmaWarpSpecializedILi1ELi1ELi64ELb0ELb0EEEJNSB_IJS1G_SJ_SL_EEENSB_IJNS10_IS1G_SE_EENS10_ISI_SE_EEEEESN_NSB_IJlNSB_IJSE_lllEEES12_EEESN_S25_NS1V_6fusion15FusionCallbacksIS1Z_NS26_17LinearCombinationISN_fSN_fLNS_15FloatRoundStyleE2EEES20_S23_JEEENSA_5SM1004TMEM4LOAD26SM100_TMEM_LOAD_32dp32b64xENSA_13SM90_TMA_LOADENS1B_INS1C_ILi2ELi4ELi3EEES1F_NS10_INSB_IJS1H_SI_EEENSB_IJSI_SE_EEEEEEENSA_39AutoVectorizingCopyWithAssumedAlignmentILi128EEENSA_14SM90_TMA_STOREES2L_S2N_S2N_EEEvvEEEEvNT_6ParamsE) ;  /* 0xffffff4402a87950 */ /* 0x000fea0003c3ffff */
.L_x_252:
[----:B------:R-:W-:-:S00]  /*b960*/  BRA `(.L_x_252) ;  /* 0xfffffffc00fc7947 */ /* 0x000fc0000383ffff */
[----:B------:R-:W-:-:S00]  /*b970*/  NOP ;  /* 0x0000000000007918 */ /* 0x000fc00000000000 */
        /* <DEDUP_REMOVED lines=8> */
.L_x_253:


//--------------------- .nv.global.init           --------------------------
	.section	.nv.global.init,"aw",@progbits
.nv.global.init:
	.type		$str$29,@object
	.size		$str$29,($str$30 - $str$29)
$str$29:
        /*0000*/ 	.byte	0x28, 0x61, 0x64, 0x64, 0x72, 0x65, 0x73, 0x73, 0x20, 0x26, 0x20, 0x6d, 0x61, 0x73, 0x6b, 0x29
        /*0010*/ 	.byte	0x20, 0x3d, 0x3d, 0x20, 0x30, 0x00
	.type		$str$30,@object
	.size		$str$30,($str$28 - $str$30)
$str$30:
        /*0016*/ 	.byte	0x2f, 0x74, 0x6d, 0x70, 0x2f, 0x63, 0x75, 0x74, 0x6c, 0x61, 0x73, 0x73, 0x5f, 0x73, 0x77, 0x65
        /*0026*/ 	.byte	0x65, 0x70, 0x5f, 0x73, 0x72, 0x63, 0x2f, 0x69, 0x6e, 0x63, 0x6c, 0x75, 0x64, 0x65, 0x2f, 0x63
        /*0036*/ 	.byte	0x75, 0x74, 0x65, 0x2f, 0x70, 0x6f, 0x69, 0x6e, 0x74, 0x65, 0x72, 0x5f, 0x66, 0x6c, 0x61, 0x67
        /*0046*/ 	.byte	0x67, 0x65, 0x64, 0x2e, 0x68, 0x70, 0x70, 0x00
	.type		$str$28,@object
	.size		$str$28,($str$27 - $str$28)
$str$28:
        /*004e*/ 	.byte	0x2f, 0x74, 0x6d, 0x70, 0x2f, 0x63, 0x75, 0x74, 0x6c, 0x61, 0x73, 0x73, 0x5f, 0x73, 0x77, 0x65
        /*005e*/ 	.byte	0x65, 0x70, 0x5f, 0x73, 0x72, 0x63, 0x2f, 0x69, 0x6e, 0x63, 0x6c, 0x75, 0x64, 0x65, 0x2f, 0x63
        /*006e*/ 	.byte	0x75, 0x74, 0x65, 0x2f, 0x61, 0x74, 0x6f, 0x6d, 0x2f, 0x63, 0x6f, 0x70, 0x79, 0x5f, 0x74, 0x72
        /*007e*/ 	.byte	0x61, 0x69, 0x74, 0x73, 0x5f, 0x73, 0x6d, 0x31, 0x30, 0x30, 0x2e, 0x68, 0x70, 0x70, 0x00
	.type		$str$27,@object
	.size		$str$27,(__unnamed_1 - $str$27)
$str$27:
        /*008d*/ 	.byte	0x28, 0x28, 0x75, 0x69, 0x6e, 0x74, 0x33, 0x32, 0x5f, 0x74, 0x28, 0x74, 0x68, 0x72, 0x65, 0x61
        /*009d*/ 	.byte	0x64, 0x49, 0x64, 0x78, 0x2e, 0x78, 0x29, 0x20, 0x2f, 0x20, 0x33, 0x32, 0x29, 0x20, 0x25, 0x20
        /*00ad*/ 	.byte	0x34, 0x29, 0x20, 0x3d, 0x3d, 0x20, 0x28, 0x28, 0x28, 0x74, 0x6d, 0x65, 0x6d, 0x5f, 0x61, 0x64
        /*00bd*/ 	.byte	0x64, 0x72, 0x20, 0x3e, 0x3e, 0x20, 0x31, 0x36, 0x29, 0x20, 0x2f, 0x20, 0x33, 0x32, 0x29, 0x20
        /*00cd*/ 	.byte	0x25, 0x20, 0x34, 0x29, 0x00
	.type		__unnamed_1,@object
	.size		__unnamed_1,(__unnamed_2 - __unnamed_1)
__unnamed_1:
        /*00d2*/ 	.byte	0x61, 0x75, 0x74, 0x6f, 0x20, 0x63, 0x75, 0x74, 0x65, 0x3a, 0x3a, 0x61, 0x73, 0x5f, 0x70, 0x6f
        /* <DEDUP_REMOVED lines=24> */
        /*0262*/ 	.byte	0x43, 0x3c, 0x38, 0x31, 0x39, 0x32, 0x3e, 0x3e, 0x3e, 0x3e, 0x5d, 0x00
	.type		__unnamed_2,@object
	.size		__unnamed_2,(.L_2 - __unnamed_2)
__unnamed_2:
        /* <DEDUP_REMOVED lines=42> */
        /*050e*/ 	.byte	0x3e, 0x3e, 0x3e, 0x3e, 0x5d, 0x00
.L_2:


//--------------------- .nv.shared._ZN7cutlass13device_kernelINS_4conv6kernel13ConvUniversalINS1_16ConvProblemShapeILNS1_8OperatorE2ELi3EEENS1_10collective14CollectiveConvINS1_47MainloopSm100TmaUmmaWarpSpecializedImplicitGemmILS5_2ELi41ELi3ELi1ELi2EN4cute5tupleIJNSA_1CILi2EEENSC_ILi1EEESE_EEEEENSB_IJNSC_ILi256EEENSB_IJNSC_ILi64EEEEEENSB_IJNSC_ILi32EEEEEEEEENS_12float_e4m3_tESN_NSA_8TiledMMAINSA_8MMA_AtomIJNSA_10MMA_TraitsINSA_25SM100_MMA_F8F6F4_2x1SM_SSEJSN_SN_fSH_SI_NSA_17integral_constantINSA_4UMMA5MajorELSU_1EEESV_NSS_INST_7ScaleInELSW_0EEESX_EEEEEENSA_6LayoutINSB_IJSE_SE_SE_EEENSB_IJNSC_ILi0EEES12_S12_EEEEENSB_IJNSA_10UnderscoreES15_S15_EEEEENS7_6detail27Sm100ImplicitGemmTileTraitsINSA_18SM100_TMA_2SM_LOADENSA_14ComposedLayoutINSA_7SwizzleILi3ELi4ELi3EEENSA_18smem_ptr_flag_bitsILi8EEENS10_INSB_IJNSC_ILi128EEENSC_ILi8EEEEEENSB_IJSE_S1G_EEEEEEEvEENS19_INSA_25SM100_TMA_2SM_LOAD_IM2COLENS1B_INS1C_ILi1ELi4ELi3EEES1F_NS10_INSB_IJSK_S1H_EEENSB_IJSE_SK_EEEEEEEvEEEENS_8epilogue10collective18CollectiveEpilogueINS1V_23Sm100TmaWarpSpecializedILi1ELi1ELi64ELb0ELb0EEEJNSB_IJS1G_SJ_SL_EEENSB_IJNS10_IS1G_SE_EENS10_ISI_SE_EEEEESN_NSB_IJlNSB_IJSE_lllEEES12_EEESN_S25_NS1V_6fusion15FusionCallbacksIS1Z_NS26_17LinearCombinationISN_fSN_fLNS_15FloatRoundStyleE2EEES20_S23_JEEENSA_5SM1004TMEM4LOAD26SM100_TMEM_LOAD_32dp32b64xENSA_13SM90_TMA_LOADENS1B_INS1C_ILi2ELi4ELi3EEES1F_NS10_INSB_IJS1H_SI_EEENSB_IJSI_SE_EEEEEEENSA_39AutoVectorizingCopyWithAssumedAlignmentILi128EEENSA_14SM90_TMA_STOREES2L_S2N_S2N_EEEvvEEEEvNT_6ParamsE --------------------------
	.section	.nv.shared._ZN7cutlass13device_kernelINS_4conv6kernel13ConvUniversalINS1_16ConvProblemShapeILNS1_8OperatorE2ELi3EEENS1_10collective14CollectiveConvINS1_47MainloopSm100TmaUmmaWarpSpecializedImplicitGemmILS5_2ELi41ELi3ELi1ELi2EN4cute5tupleIJNSA_1CILi2EEENSC_ILi1EEESE_EEEEENSB_IJNSC_ILi256EEENSB_IJNSC_ILi64EEEEEENSB_IJNSC_ILi32EEEEEEEEENS_12float_e4m3_tESN_NSA_8TiledMMAINSA_8MMA_AtomIJNSA_10MMA_TraitsINSA_25SM100_MMA_F8F6F4_2x1SM_SSEJSN_SN_fSH_SI_NSA_17integral_constantINSA_4UMMA5MajorELSU_1EEESV_NSS_INST_7ScaleInELSW_0EEESX_EEEEEENSA_6LayoutINSB_IJSE_SE_SE_EEENSB_IJNSC_ILi0EEES12_S12_EEEEENSB_IJNSA_10UnderscoreES15_S15_EEEEENS7_6detail27Sm100ImplicitGemmTileTraitsINSA_18SM100_TMA_2SM_LOADENSA_14ComposedLayoutINSA_7SwizzleILi3ELi4ELi3EEENSA_18smem_ptr_flag_bitsILi8EEENS10_INSB_IJNSC_ILi128EEENSC_ILi8EEEEEENSB_IJSE_S1G_EEEEEEEvEENS19_INSA_25SM100_TMA_2SM_LOAD_IM2COLENS1B_INS1C_ILi1ELi4ELi3EEES1F_NS10_INSB_IJSK_S1H_EEENSB_IJSE_SK_EEEEEEEvEEEENS_8epilogue10collective18CollectiveEpilogueINS1V_23Sm100TmaWarpSpecializedILi1ELi1ELi64ELb0ELb0EEEJNSB_IJS1G_SJ_SL_EEENSB_IJNS10_IS1G_SE_EENS10_ISI_SE_EEEEESN_NSB_IJlNSB_IJSE_lllEEES12_EEESN_S25_NS1V_6fusion15FusionCallbacksIS1Z_NS26_17LinearCombinationISN_fSN_fLNS_15FloatRoundStyleE2EEES20_S23_JEEENSA_5SM1004TMEM4LOAD26SM100_TMEM_LOAD_32dp32b64xENSA_13SM90_TMA_LOADENS1B_INS1C_ILi2ELi4ELi3EEES1F_NS10_INSB_IJS1H_SI_EEENSB_IJSI_SE_EEEEEEENSA_39AutoVectorizingCopyWithAssumedAlignmentILi128EEENSA_14SM90_TMA_STOREES2L_S2N_S2N_EEEvvEEEEvNT_6ParamsE,"aw",@nobits
	.sectionflags	@""
	.align	16
	.zero		1024


//--------------------- .nv.shared.reserved.0     --------------------------
	.section	.nv.shared.reserved.0,"aw",@nobits
	.weak		__nv_reservedSMEM_offset_0_alias
	.size		__nv_reservedSMEM_offset_0_alias, 0, 64
	.other		__nv_reservedSMEM_offset_0_alias,@"STO_CUDA_RESERVED_SHARED STV_DEFAULT"
__nv_reservedSMEM_offset_0_alias:
	.zero		0
.nv.shared.reserved.0:
	.zero		64
	.weak		__nv_reservedSMEM_tcgen05_partition
	.type		__nv_reservedSMEM_tcgen05_partition,@object
	.size		__nv_reservedSMEM_tcgen05_partition,(.L_0 - __nv_reservedSMEM_tcgen05_partition)
__nv_reservedSMEM_tcgen05_partition:
	.zero		32
.L_0:


//--------------------- .nv.global                --------------------------
	.section	.nv.global,"aw",@nobits
.nv.global:
	.type		_ZN39_INTERNAL_62b8b242_4_k_cu_e202634d_41254cute1_E,@object
	.size		_ZN39_INTERNAL_62b8b242_4_k_cu_e202634d_41254cute1_E,(_ZN39_INTERNAL_62b8b242_4_k_cu_e202634d_41254cuda3std3__45__cpo6cbeginE - _ZN39_INTERNAL_62b8b242_4_k_cu_e202634d_41254cute1_E)
_ZN39_INTERNAL_62b8b242_4_k_cu_e202634d_41254cute1_E:
	.zero		1
	.type		_ZN39_INTERNAL_62b8b242_4_k_cu_e202634d_41254cuda3std3__45__cpo6cbeginE,@object
	.size		_ZN39_INTERNAL_62b8b242_4_k_cu_e202634d_41254cuda3std3__45__cpo6cbeginE,(_ZN39_INTERNAL_62b8b242_4_k_cu_e202634d_41254cuda3std3__48in_placeE - _ZN39_INTERNAL_62b8b242_4_k_cu_e202634d_41254cuda3std3__45__cpo6cbeginE)
_ZN39_INTERNAL_62b8b242_4_k_cu_e202634d_41254cuda3std3__45__cpo6cbeginE:
	.zero		1
	.type		_ZN39_INTERNAL_62b8b242_4_k_cu_e202634d_41254cuda3std3__48in_placeE,@object
	.size		_ZN39_INTERNAL_62b8b242_4_k_cu_e202634d_41254cuda3std3__48in_placeE,(_ZN39_INTERNAL_62b8b242_4_k_cu_e202634d_41254cuda3std6ranges3__45__cpo9iter_moveE - _ZN39_INTERNAL_62b8b242_4_k_cu_e202634d_41254cuda3std3__48in_placeE)
_ZN39_INTERNAL_62b8b242_4_k_cu_e202634d_41254cuda3std3__48in_placeE:
	.zero		1
	.type		_ZN39_INTERNAL_62b8b242_4_k_cu_e202634d_41254cuda3std6ranges3__45__cpo9iter_moveE,@object
	.size		_ZN39_INTERNAL_62b8b242_4_k_cu_e202634d_41254cuda3std6ranges3__45__cpo9iter_moveE,(_ZN39_INTERNAL_62b8b242_4_k_cu_e202634d_41254cuda3std3__45__cpo5beginE - _ZN39_INTERNAL_62b8b242_4_k_cu_e202634d_41254cuda3std6ranges3__45__cpo9iter_moveE)
_ZN39_INTERNAL_62b8b242_4_k_cu_e202634d_41254cuda3std6ranges3__45__cpo9iter_moveE:
	.zero		1
	.type		_ZN39_INTERNAL_62b8b242_4_k_cu_e202634d_41254cuda3std3__45__cpo5beginE,@object
	.size		_ZN39_INTERNAL_62b8b242_4_k_cu_e202634d_41254cuda3std3__45__cpo5beginE,(_ZN39_INTERNAL_62b8b242_4_k_cu_e202634d_41254cuda3std3__441_GLOBAL__N__62b8b242_4_k_cu_e202634d_41256ignoreE - _ZN39_INTERNAL_62b8b242_4_k_cu_e202634d_41254cuda3std3__45__cpo5beginE)
_ZN39_INTERNAL_62b8b242_4_k_cu_e202634d_41254cuda3std3__45__cpo5beginE:
	.zero		1
	.type		_ZN39_INTERNAL_62b8b242_4_k_cu_e202634d_41254cuda3std3__441_GLOBAL__N__62b8b242_4_k_cu_e202634d_41256ignoreE,@object
	.size		_ZN39_INTERNAL_62b8b242_4_k_cu_e202634d_41254cuda3std3__441_GLOBAL__N__62b8b242_4_k_cu_e202634d_41256ignoreE,(_ZN39_INTERNAL_62b8b242_4_k_cu_e202634d_41254cute7productE - _ZN39_INTERNAL_62b8b242_4_k_cu_e202634d_41254cuda3std3__441_GLOBAL__N__62b8b242_4_k_cu_e202634d_41256ignoreE)
_ZN39_INTERNAL_62b8b242_4_k_cu_e202634d_41254cuda3std3__441_GLOBAL__N__62b8b242_4_k_cu_e202634d_41256ignoreE:
	.zero		1
	.type		_ZN39_INTERNAL_62b8b242_4_k_cu_e202634d_41254cute7productE,@object
	.size		_ZN39_INTERNAL_62b8b242_4_k_cu_e202634d_41254cute7productE,(_ZN39_INTERNAL_62b8b242_4_k_cu_e202634d_41254cuda3std3__45__cpo3endE - _ZN39_INTERNAL_62b8b242_4_k_cu_e202634d_41254cute7productE)
_ZN39_INTERNAL_62b8b242_4_k_cu_e202634d_41254cute7productE:
	.zero		1
	.type		_ZN39_INTERNAL_62b8b242_4_k_cu_e202634d_41254cuda3std3__45__cpo3endE,@object
	.size		_ZN39_INTERNAL_62b8b242_4_k_cu_e202634d_41254cuda3std3__45__cpo3endE,(_ZN39_INTERNAL_62b8b242_4_k_cu_e202634d_41254cuda3std3__419piecewise_constructE - _ZN39_INTERNAL_62b8b242_4_k_cu_e202634d_41254cuda3std3__45__cpo3endE)
_ZN39_INTERNAL_62b8b242_4_k_cu_e202634d_41254cuda3std3__45__cpo3endE:
	.zero		1
	.type		_ZN39_INTERNAL_62b8b242_4_k_cu_e202634d_41254cuda3std3__419piecewise_constructE,@object
	.size		_ZN39_INTERNAL_62b8b242_4_k_cu_e202634d_41254cuda3std3__419piecewise_constructE,(_ZN39_INTERNAL_62b8b242_4_k_cu_e202634d_41254cuda3std3__45__cpo4cendE - _ZN39_INTERNAL_62b8b242_4_k_cu_e202634d_41254cuda3std3__419piecewise_constructE)
_ZN39_INTERNAL_62b8b242_4_k_cu_e202634d_41254cuda3std3__419piecewise_constructE:
	.zero		1
	.type		_ZN39_INTERNAL_62b8b242_4_k_cu_e202634d_41254cuda3std3__45__cpo4cendE,@object
	.size		_ZN39_INTERNAL_62b8b242_4_k_cu_e202634d_41254cuda3std3__45__cpo4cendE,(_ZN39_INTERNAL_62b8b242_4_k_cu_e202634d_41254cuda3std6ranges3__45__cpo4swapE - _ZN39_INTERNAL_62b8b242_4_k_cu_e202634d_41254cuda3std3__45__cpo4cendE)
_ZN39_INTERNAL_62b8b242_4_k_cu_e202634d_41254cuda3std3__45__cpo4cendE:
	.zero		1
	.type		_ZN39_INTERNAL_62b8b242_4_k_cu_e202634d_41254cuda3std6ranges3__45__cpo4swapE,@object
	.size		_ZN39_INTERNAL_62b8b242_4_k_cu_e202634d_41254cuda3std6ranges3__45__cpo4swapE,(.L_10 - _ZN39_INTERNAL_62b8b242_4_k_cu_e202634d_41254cuda3std6ranges3__45__cpo4swapE)
_ZN39_INTERNAL_62b8b242_4_k_cu_e202634d_41254cuda3std6ranges3__45__cpo4swapE:
	.zero		1
.L_10:


//--------------------- .nv.constant0._ZN7cutlass13device_kernelINS_4conv6kernel13ConvUniversalINS1_16ConvProblemShapeILNS1_8OperatorE2ELi3EEENS1_10collective14CollectiveConvINS1_47MainloopSm100TmaUmmaWarpSpecializedImplicitGemmILS5_2ELi41ELi3ELi1ELi2EN4cute5tupleIJNSA_1CILi2EEENSC_ILi1EEESE_EEEEENSB_IJNSC_ILi256EEENSB_IJNSC_ILi64EEEEEENSB_IJNSC_ILi32EEEEEEEEENS_12float_e4m3_tESN_NSA_8TiledMMAINSA_8MMA_AtomIJNSA_10MMA_TraitsINSA_25SM100_MMA_F8F6F4_2x1SM_SSEJSN_SN_fSH_SI_NSA_17integral_constantINSA_4UMMA5MajorELSU_1EEESV_NSS_INST_7ScaleInELSW_0EEESX_EEEEEENSA_6LayoutINSB_IJSE_SE_SE_EEENSB_IJNSC_ILi0EEES12_S12_EEEEENSB_IJNSA_10UnderscoreES15_S15_EEEEENS7_6detail27Sm100ImplicitGemmTileTraitsINSA_18SM100_TMA_2SM_LOADENSA_14ComposedLayoutINSA_7SwizzleILi3ELi4ELi3EEENSA_18smem_ptr_flag_bitsILi8EEENS10_INSB_IJNSC_ILi128EEENSC_ILi8EEEEEENSB_IJSE_S1G_EEEEEEEvEENS19_INSA_25SM100_TMA_2SM_LOAD_IM2COLENS1B_INS1C_ILi1ELi4ELi3EEES1F_NS10_INSB_IJSK_S1H_EEENSB_IJSE_SK_EEEEEEEvEEEENS_8epilogue10collective18CollectiveEpilogueINS1V_23Sm100TmaWarpSpecializedILi1ELi1ELi64ELb0ELb0EEEJNSB_IJS1G_SJ_SL_EEENSB_IJNS10_IS1G_SE_EENS10_ISI_SE_EEEEESN_NSB_IJlNSB_IJSE_lllEEES12_EEESN_S25_NS1V_6fusion15FusionCallbacksIS1Z_NS26_17LinearCombinationISN_fSN_fLNS_15FloatRoundStyleE2EEES20_S23_JEEENSA_5SM1004TMEM4LOAD26SM100_TMEM_LOAD_32dp32b64xENSA_13SM90_TMA_LOADENS1B_INS1C_ILi2ELi4ELi3EEES1F_NS10_INSB_IJS1H_SI_EEENSB_IJSI_SE_EEEEEEENSA_39AutoVectorizingCopyWithAssumedAlignmentILi128EEENSA_14SM90_TMA_STOREES2L_S2N_S2N_EEEvvEEEEvNT_6ParamsE --------------------------
	.section	.nv.constant0._ZN7cutlass13device_kernelINS_4conv6kernel13ConvUniversalINS1_16ConvProblemShapeILNS1_8OperatorE2ELi3EEENS1_10collective14CollectiveConvINS1_47MainloopSm100TmaUmmaWarpSpecializedImplicitGemmILS5_2ELi41ELi3ELi1ELi2EN4cute5tupleIJNSA_1CILi2EEENSC_ILi1EEESE_EEEEENSB_IJNSC_ILi256EEENSB_IJNSC_ILi64EEEEEENSB_IJNSC_ILi32EEEEEEEEENS_12float_e4m3_tESN_NSA_8TiledMMAINSA_8MMA_AtomIJNSA_10MMA_TraitsINSA_25SM100_MMA_F8F6F4_2x1SM_SSEJSN_SN_fSH_SI_NSA_17integral_constantINSA_4UMMA5MajorELSU_1EEESV_NSS_INST_7ScaleInELSW_0EEESX_EEEEEENSA_6LayoutINSB_IJSE_SE_SE_EEENSB_IJNSC_ILi0EEES12_S12_EEEEENSB_IJNSA_10UnderscoreES15_S15_EEEEENS7_6detail27Sm100ImplicitGemmTileTraitsINSA_18SM100_TMA_2SM_LOADENSA_14ComposedLayoutINSA_7SwizzleILi3ELi4ELi3EEENSA_18smem_ptr_flag_bitsILi8EEENS10_INSB_IJNSC_ILi128EEENSC_ILi8EEEEEENSB_IJSE_S1G_EEEEEEEvEENS19_INSA_25SM100_TMA_2SM_LOAD_IM2COLENS1B_INS1C_ILi1ELi4ELi3EEES1F_NS10_INSB_IJSK_S1H_EEENSB_IJSE_SK_EEEEEEEvEEEENS_8epilogue10collective18CollectiveEpilogueINS1V_23Sm100TmaWarpSpecializedILi1ELi1ELi64ELb0ELb0EEEJNSB_IJS1G_SJ_SL_EEENSB_IJNS10_IS1G_SE_EENS10_ISI_SE_EEEEESN_NSB_IJlNSB_IJSE_lllEEES12_EEESN_S25_NS1V_6fusion15FusionCallbacksIS1Z_NS26_17LinearCombinationISN_fSN_fLNS_15FloatRoundStyleE2EEES20_S23_JEEENSA_5SM1004TMEM4LOAD26SM100_TMEM_LOAD_32dp32b64xENSA_13SM90_TMA_LOADENS1B_INS1C_ILi2ELi4ELi3EEES1F_NS10_INSB_IJS1H_SI_EEENSB_IJSI_SE_EEEEEEENSA_39AutoVectorizingCopyWithAssumedAlignmentILi128EEENSA_14SM90_TMA_STOREES2L_S2N_S2N_EEEvvEEEEvNT_6ParamsE,"a",@progbits
	.sectionflags	@""
	.align	4
.nv.constant0._ZN7cutlass13device_kernelINS_4conv6kernel13ConvUniversalINS1_16ConvProblemShapeILNS1_8OperatorE2ELi3EEENS1_10collective14CollectiveConvINS1_47MainloopSm100TmaUmmaWarpSpecializedImplicitGemmILS5_2ELi41ELi3ELi1ELi2EN4cute5tupleIJNSA_1CILi2EEENSC_ILi1EEESE_EEEEENSB_IJNSC_ILi256EEENSB_IJNSC_ILi64EEEEEENSB_IJNSC_ILi32EEEEEEEEENS_12float_e4m3_tESN_NSA_8TiledMMAINSA_8MMA_AtomIJNSA_10MMA_TraitsINSA_25SM100_MMA_F8F6F4_2x1SM_SSEJSN_SN_fSH_SI_NSA_17integral_constantINSA_4UMMA5MajorELSU_1EEESV_NSS_INST_7ScaleInELSW_0EEESX_EEEEEENSA_6LayoutINSB_IJSE_SE_SE_EEENSB_IJNSC_ILi0EEES12_S12_EEEEENSB_IJNSA_10UnderscoreES15_S15_EEEEENS7_6detail27Sm100ImplicitGemmTileTraitsINSA_18SM100_TMA_2SM_LOADENSA_14ComposedLayoutINSA_7SwizzleILi3ELi4ELi3EEENSA_18smem_ptr_flag_bitsILi8EEENS10_INSB_IJNSC_ILi128EEENSC_ILi8EEEEEENSB_IJSE_S1G_EEEEEEEvEENS19_INSA_25SM100_TMA_2SM_LOAD_IM2COLENS1B_INS1C_ILi1ELi4ELi3EEES1F_NS10_INSB_IJSK_S1H_EEENSB_IJSE_SK_EEEEEEEvEEEENS_8epilogue10collective18CollectiveEpilogueINS1V_23Sm100TmaWarpSpecializedILi1ELi1ELi64ELb0ELb0EEEJNSB_IJS1G_SJ_SL_EEENSB_IJNS10_IS1G_SE_EENS10_ISI_SE_EEEEESN_NSB_IJlNSB_IJSE_lllEEES12_EEESN_S25_NS1V_6fusion15FusionCallbacksIS1Z_NS26_17LinearCombinationISN_fSN_fLNS_15FloatRoundStyleE2EEES20_S23_JEEENSA_5SM1004TMEM4LOAD26SM100_TMEM_LOAD_32dp32b64xENSA_13SM90_TMA_LOADENS1B_INS1C_ILi2ELi4ELi3EEES1F_NS10_INSB_IJS1H_SI_EEENSB_IJSI_SE_EEEEEEENSA_39AutoVectorizingCopyWithAssumedAlignmentILi128EEENSA_14SM90_TMA_STOREES2L_S2N_S2N_EEEvvEEEEvNT_6ParamsE:
	.zero		3200


//--------------------- SYMBOLS --------------------------

	.type		.nv.reservedSmem.offset0,@object
	.size		.nv.reservedSmem.offset0,0x4
	.type		.nv.reservedSmem.cap,@object
	.size		.nv.reservedSmem.cap,0x4
	.type		__assertfail,@function
